//
// Generated by NVIDIA NVVM Compiler
//
// Compiler Build ID: CL-36424714
// Cuda compilation tools, release 13.0, V13.0.88
// Based on NVVM 20.0.0
//

.version 9.0
.target sm_100
.address_size 64

	// .globl	fused_nn_contrib_conv2d_winograd_without_weight_transform_add_nn_relu_3_kernel1
// _ZZ79fused_nn_contrib_conv2d_winograd_without_weight_transform_add_nn_relu_3_kernel1E18placeholder_shared has been demoted
// _ZZ79fused_nn_contrib_conv2d_winograd_without_weight_transform_add_nn_relu_3_kernel1E16data_pack_shared has been demoted
// _ZZ110fused_nn_contrib_conv2d_winograd_without_weight_transform_add_multiply_add_nn_re_11882905421691233276__kernel1E18placeholder_shared has been demoted
// _ZZ110fused_nn_contrib_conv2d_winograd_without_weight_transform_add_multiply_add_nn_re_11882905421691233276__kernel1E16data_pack_shared has been demoted
// _ZZ71fused_nn_contrib_conv2d_winograd_without_weight_transform_add_1_kernel1E18placeholder_shared has been demoted
// _ZZ71fused_nn_contrib_conv2d_winograd_without_weight_transform_add_1_kernel1E16data_pack_shared has been demoted
// _ZZ23fused_nn_conv2d_kernel0E15pad_temp_shared has been demoted
// _ZZ23fused_nn_conv2d_kernel0E18placeholder_shared has been demoted
// _ZZ81fused_nn_contrib_conv2d_winograd_without_weight_transform_add_add_nn_relu_kernel1E18placeholder_shared has been demoted
// _ZZ81fused_nn_contrib_conv2d_winograd_without_weight_transform_add_add_nn_relu_kernel1E16data_pack_shared has been demoted
// _ZZ35fused_nn_conv2d_add_nn_relu_kernel0E15pad_temp_shared has been demoted
// _ZZ35fused_nn_conv2d_add_nn_relu_kernel0E18placeholder_shared has been demoted
// _ZZ83fused_nn_contrib_conv2d_winograd_without_weight_transform_add_add_nn_relu_2_kernel1E18placeholder_shared has been demoted
// _ZZ83fused_nn_contrib_conv2d_winograd_without_weight_transform_add_add_nn_relu_2_kernel1E16data_pack_shared has been demoted
// _ZZ83fused_nn_contrib_conv2d_winograd_without_weight_transform_add_add_nn_relu_1_kernel1E18placeholder_shared has been demoted
// _ZZ83fused_nn_contrib_conv2d_winograd_without_weight_transform_add_add_nn_relu_1_kernel1E16data_pack_shared has been demoted
// _ZZ25fused_nn_conv2d_3_kernel0E15pad_temp_shared has been demoted
// _ZZ25fused_nn_conv2d_3_kernel0E18placeholder_shared has been demoted
// _ZZ71fused_nn_contrib_conv2d_winograd_without_weight_transform_add_3_kernel1E18placeholder_shared has been demoted
// _ZZ71fused_nn_contrib_conv2d_winograd_without_weight_transform_add_3_kernel1E16data_pack_shared has been demoted
// _ZZ71fused_nn_contrib_conv2d_winograd_without_weight_transform_add_2_kernel1E18placeholder_shared has been demoted
// _ZZ71fused_nn_contrib_conv2d_winograd_without_weight_transform_add_2_kernel1E16data_pack_shared has been demoted
// _ZZ25fused_nn_conv2d_1_kernel0E15pad_temp_shared has been demoted
// _ZZ25fused_nn_conv2d_1_kernel0E18placeholder_shared has been demoted
// _ZZ26fused_nn_dense_add_kernel0E8red_buf0 has been demoted
// _ZZ26fused_nn_dense_add_kernel0E7T_dense_$_0 has been demoted
// _ZZ79fused_nn_contrib_conv2d_winograd_without_weight_transform_add_nn_relu_2_kernel1E18placeholder_shared has been demoted
// _ZZ79fused_nn_contrib_conv2d_winograd_without_weight_transform_add_nn_relu_2_kernel1E16data_pack_shared has been demoted
// _ZZ77fused_nn_contrib_conv2d_winograd_without_weight_transform_add_nn_relu_kernel1E18placeholder_shared has been demoted
// _ZZ77fused_nn_contrib_conv2d_winograd_without_weight_transform_add_nn_relu_kernel1E16data_pack_shared has been demoted
// _ZZ69fused_nn_contrib_conv2d_winograd_without_weight_transform_add_kernel1E18placeholder_shared has been demoted
// _ZZ69fused_nn_contrib_conv2d_winograd_without_weight_transform_add_kernel1E16data_pack_shared has been demoted
// _ZZ79fused_nn_contrib_conv2d_winograd_without_weight_transform_add_nn_relu_1_kernel1E18placeholder_shared has been demoted
// _ZZ79fused_nn_contrib_conv2d_winograd_without_weight_transform_add_nn_relu_1_kernel1E16data_pack_shared has been demoted
// _ZZ37fused_nn_conv2d_add_nn_relu_1_kernel0E15pad_temp_shared has been demoted
// _ZZ37fused_nn_conv2d_add_nn_relu_1_kernel0E18placeholder_shared has been demoted
// _ZZ37fused_nn_conv2d_add_nn_relu_2_kernel0E15pad_temp_shared has been demoted
// _ZZ37fused_nn_conv2d_add_nn_relu_2_kernel0E18placeholder_shared has been demoted
// _ZZ37fused_nn_conv2d_add_nn_relu_3_kernel0E15pad_temp_shared has been demoted
// _ZZ37fused_nn_conv2d_add_nn_relu_3_kernel0E18placeholder_shared has been demoted
// _ZZ25fused_nn_conv2d_2_kernel0E15pad_temp_shared has been demoted
// _ZZ25fused_nn_conv2d_2_kernel0E18placeholder_shared has been demoted

.visible .entry fused_nn_contrib_conv2d_winograd_without_weight_transform_add_nn_relu_3_kernel1(
	.param .u64 .ptr .align 1 fused_nn_contrib_conv2d_winograd_without_weight_transform_add_nn_relu_3_kernel1_param_0,
	.param .u64 .ptr .align 1 fused_nn_contrib_conv2d_winograd_without_weight_transform_add_nn_relu_3_kernel1_param_1,
	.param .u64 .ptr .align 1 fused_nn_contrib_conv2d_winograd_without_weight_transform_add_nn_relu_3_kernel1_param_2
)
{
	.reg .pred 	%p<11>;
	.reg .b32 	%r<66>;
	.reg .b32 	%f<190>;
	.reg .b64 	%rd<20>;
	// demoted variable
	.shared .align 4 .b8 _ZZ79fused_nn_contrib_conv2d_winograd_without_weight_transform_add_nn_relu_3_kernel1E18placeholder_shared[1024];
	// demoted variable
	.shared .align 4 .b8 _ZZ79fused_nn_contrib_conv2d_winograd_without_weight_transform_add_nn_relu_3_kernel1E16data_pack_shared[6272];
	mov.u32 	%r14, %tid.y;
	mov.u32 	%r15, %tid.x;
	mad.lo.s32 	%r16, %r14, 98, %r15;
	mov.u32 	%r17, %ctaid.z;
	mov.u32 	%r2, %ctaid.y;
	mad.lo.s32 	%r3, %r17, 12544, %r16;
	setp.lt.u32 	%p3, %r16, 256;
	setp.lt.u32 	%p4, %r14, 3;
	and.pred  	%p1, %p3, %p4;
	shl.b32 	%r18, %r16, 2;
	mov.u32 	%r19, _ZZ79fused_nn_contrib_conv2d_winograd_without_weight_transform_add_nn_relu_3_kernel1E18placeholder_shared;
	add.s32 	%r4, %r19, %r18;
	setp.lt.u32 	%p5, %r16, 60;
	setp.eq.s32 	%p6, %r14, 0;
	and.pred  	%p2, %p5, %p6;
	shl.b32 	%r20, %r14, 5;
	add.s32 	%r5, %r19, %r20;
	mov.b32 	%r63, 0;
	mov.f32 	%f158, 0f00000000;
	not.pred 	%p7, %p1;
	not.pred 	%p8, %p2;
	mov.f32 	%f159, %f158;
	mov.f32 	%f160, %f158;
	mov.f32 	%f161, %f158;
	mov.f32 	%f162, %f158;
	mov.f32 	%f163, %f158;
	mov.f32 	%f164, %f158;
	mov.f32 	%f165, %f158;
	mov.f32 	%f166, %f158;
	mov.f32 	%f167, %f158;
	mov.f32 	%f168, %f158;
	mov.f32 	%f169, %f158;
	mov.f32 	%f170, %f158;
	mov.f32 	%f171, %f158;
	mov.f32 	%f172, %f158;
	mov.f32 	%f173, %f158;
	mov.f32 	%f174, %f158;
	mov.f32 	%f175, %f158;
	mov.f32 	%f176, %f158;
	mov.f32 	%f177, %f158;
	mov.f32 	%f178, %f158;
	mov.f32 	%f179, %f158;
	mov.f32 	%f180, %f158;
	mov.f32 	%f181, %f158;
	mov.f32 	%f182, %f158;
	mov.f32 	%f183, %f158;
	mov.f32 	%f184, %f158;
	mov.f32 	%f185, %f158;
	mov.f32 	%f186, %f158;
	mov.f32 	%f187, %f158;
	mov.f32 	%f188, %f158;
	mov.f32 	%f189, %f158;
$L__BB0_1:
	bar.sync 	0;
	@%p7 bra 	$L__BB0_3;
	ld.param.u64 	%rd16, [fused_nn_contrib_conv2d_winograd_without_weight_transform_add_nn_relu_3_kernel1_param_0];
	shl.b32 	%r21, %r63, 9;
	shl.b32 	%r22, %r2, 5;
	mov.u32 	%r23, %ctaid.z;
	shl.b32 	%r24, %r23, 12;
	add.s32 	%r25, %r22, %r24;
	add.s32 	%r26, %r25, %r21;
	mov.u32 	%r27, %tid.x;
	mad.lo.s32 	%r28, %r14, 98, %r27;
	and.b32  	%r29, %r28, 31;
	shl.b32 	%r30, %r28, 1;
	and.b32  	%r31, %r30, 448;
	or.b32  	%r32, %r29, %r31;
	add.s32 	%r33, %r26, %r32;
	cvta.to.global.u64 	%rd4, %rd16;
	mul.wide.u32 	%rd5, %r33, 4;
	add.s64 	%rd6, %rd4, %rd5;
	ld.global.nc.f32 	%f98, [%rd6];
	st.shared.f32 	[%r4], %f98;
$L__BB0_3:
	@%p8 bra 	$L__BB0_5;
	ld.param.u64 	%rd17, [fused_nn_contrib_conv2d_winograd_without_weight_transform_add_nn_relu_3_kernel1_param_0];
	shl.b32 	%r34, %r63, 9;
	shl.b32 	%r35, %r2, 5;
	mov.u32 	%r36, %ctaid.z;
	shl.b32 	%r37, %r36, 12;
	add.s32 	%r38, %r35, %r37;
	add.s32 	%r39, %r38, %r34;
	mov.u32 	%r40, %tid.x;
	add.s32 	%r41, %r40, 4;
	and.b32  	%r42, %r41, 31;
	mad.lo.s32 	%r43, %r14, 98, %r40;
	shl.b32 	%r44, %r43, 1;
	add.s32 	%r45, %r44, 392;
	and.b32  	%r46, %r45, 448;
	or.b32  	%r47, %r42, %r46;
	add.s32 	%r48, %r39, %r47;
	cvta.to.global.u64 	%rd7, %rd17;
	mul.wide.u32 	%rd8, %r48, 4;
	add.s64 	%rd9, %rd7, %rd8;
	ld.global.nc.f32 	%f99, [%rd9];
	st.shared.f32 	[%r4+784], %f99;
$L__BB0_5:
	ld.param.u64 	%rd18, [fused_nn_contrib_conv2d_winograd_without_weight_transform_add_nn_relu_3_kernel1_param_1];
	mov.u32 	%r50, %tid.x;
	shl.b32 	%r51, %r50, 2;
	mov.u32 	%r52, _ZZ79fused_nn_contrib_conv2d_winograd_without_weight_transform_add_nn_relu_3_kernel1E16data_pack_shared;
	add.s32 	%r64, %r52, %r51;
	mad.lo.s32 	%r53, %r63, 1568, %r3;
	cvta.to.global.u64 	%rd10, %rd18;
	mul.wide.u32 	%rd11, %r53, 4;
	add.s64 	%rd12, %rd10, %rd11;
	ld.global.nc.f32 	%f100, [%rd12];
	mad.lo.s32 	%r54, %r14, 98, %r50;
	shl.b32 	%r55, %r54, 2;
	add.s32 	%r56, %r52, %r55;
	st.shared.f32 	[%r56], %f100;
	ld.global.nc.f32 	%f101, [%rd12+784];
	st.shared.f32 	[%r56+784], %f101;
	ld.global.nc.f32 	%f102, [%rd12+1568];
	st.shared.f32 	[%r56+1568], %f102;
	ld.global.nc.f32 	%f103, [%rd12+2352];
	st.shared.f32 	[%r56+2352], %f103;
	ld.global.nc.f32 	%f104, [%rd12+3136];
	st.shared.f32 	[%r56+3136], %f104;
	ld.global.nc.f32 	%f105, [%rd12+3920];
	st.shared.f32 	[%r56+3920], %f105;
	ld.global.nc.f32 	%f106, [%rd12+4704];
	st.shared.f32 	[%r56+4704], %f106;
	ld.global.nc.f32 	%f107, [%rd12+5488];
	st.shared.f32 	[%r56+5488], %f107;
	bar.sync 	0;
	mov.b32 	%r65, 64;
$L__BB0_6:
	ld.shared.f32 	%f108, [%r64+392];
	ld.shared.f32 	%f109, [%r64];
	add.s32 	%r57, %r5, %r65;
	ld.shared.f32 	%f110, [%r57+-64];
	fma.rn.f32 	%f189, %f110, %f109, %f189;
	ld.shared.f32 	%f111, [%r57];
	fma.rn.f32 	%f173, %f111, %f109, %f173;
	fma.rn.f32 	%f181, %f110, %f108, %f181;
	fma.rn.f32 	%f165, %f111, %f108, %f165;
	ld.shared.f32 	%f112, [%r57+-60];
	fma.rn.f32 	%f188, %f112, %f109, %f188;
	ld.shared.f32 	%f113, [%r57+4];
	fma.rn.f32 	%f172, %f113, %f109, %f172;
	fma.rn.f32 	%f180, %f112, %f108, %f180;
	fma.rn.f32 	%f164, %f113, %f108, %f164;
	ld.shared.f32 	%f114, [%r57+-56];
	fma.rn.f32 	%f187, %f114, %f109, %f187;
	ld.shared.f32 	%f115, [%r57+8];
	fma.rn.f32 	%f171, %f115, %f109, %f171;
	fma.rn.f32 	%f179, %f114, %f108, %f179;
	fma.rn.f32 	%f163, %f115, %f108, %f163;
	ld.shared.f32 	%f116, [%r57+-52];
	fma.rn.f32 	%f186, %f116, %f109, %f186;
	ld.shared.f32 	%f117, [%r57+12];
	fma.rn.f32 	%f170, %f117, %f109, %f170;
	fma.rn.f32 	%f178, %f116, %f108, %f178;
	fma.rn.f32 	%f162, %f117, %f108, %f162;
	ld.shared.f32 	%f118, [%r57+-48];
	fma.rn.f32 	%f185, %f118, %f109, %f185;
	ld.shared.f32 	%f119, [%r57+16];
	fma.rn.f32 	%f169, %f119, %f109, %f169;
	fma.rn.f32 	%f177, %f118, %f108, %f177;
	fma.rn.f32 	%f161, %f119, %f108, %f161;
	ld.shared.f32 	%f120, [%r57+-44];
	fma.rn.f32 	%f184, %f120, %f109, %f184;
	ld.shared.f32 	%f121, [%r57+20];
	fma.rn.f32 	%f168, %f121, %f109, %f168;
	fma.rn.f32 	%f176, %f120, %f108, %f176;
	fma.rn.f32 	%f160, %f121, %f108, %f160;
	ld.shared.f32 	%f122, [%r57+-40];
	fma.rn.f32 	%f183, %f122, %f109, %f183;
	ld.shared.f32 	%f123, [%r57+24];
	fma.rn.f32 	%f167, %f123, %f109, %f167;
	fma.rn.f32 	%f175, %f122, %f108, %f175;
	fma.rn.f32 	%f159, %f123, %f108, %f159;
	ld.shared.f32 	%f124, [%r57+-36];
	fma.rn.f32 	%f182, %f124, %f109, %f182;
	ld.shared.f32 	%f125, [%r57+28];
	fma.rn.f32 	%f166, %f125, %f109, %f166;
	fma.rn.f32 	%f174, %f124, %f108, %f174;
	fma.rn.f32 	%f158, %f125, %f108, %f158;
	add.s32 	%r65, %r65, 128;
	add.s32 	%r64, %r64, 784;
	setp.ne.s32 	%p9, %r65, 1088;
	@%p9 bra 	$L__BB0_6;
	add.s32 	%r63, %r63, 1;
	setp.ne.s32 	%p10, %r63, 8;
	@%p10 bra 	$L__BB0_1;
	ld.param.u64 	%rd19, [fused_nn_contrib_conv2d_winograd_without_weight_transform_add_nn_relu_3_kernel1_param_2];
	mov.u32 	%r58, %ctaid.z;
	mov.u32 	%r59, %tid.x;
	mad.lo.s32 	%r60, %r58, 12544, %r59;
	mad.lo.s32 	%r61, %r2, 6272, %r60;
	mad.lo.s32 	%r62, %r14, 1568, %r61;
	cvta.to.global.u64 	%rd13, %rd19;
	mul.wide.u32 	%rd14, %r62, 4;
	add.s64 	%rd15, %rd13, %rd14;
	st.global.f32 	[%rd15], %f189;
	st.global.f32 	[%rd15+12544], %f173;
	st.global.f32 	[%rd15+392], %f181;
	st.global.f32 	[%rd15+12936], %f165;
	st.global.f32 	[%rd15+784], %f188;
	st.global.f32 	[%rd15+13328], %f172;
	st.global.f32 	[%rd15+1176], %f180;
	st.global.f32 	[%rd15+13720], %f164;
	st.global.f32 	[%rd15+1568], %f187;
	st.global.f32 	[%rd15+14112], %f171;
	st.global.f32 	[%rd15+1960], %f179;
	st.global.f32 	[%rd15+14504], %f163;
	st.global.f32 	[%rd15+2352], %f186;
	st.global.f32 	[%rd15+14896], %f170;
	st.global.f32 	[%rd15+2744], %f178;
	st.global.f32 	[%rd15+15288], %f162;
	st.global.f32 	[%rd15+3136], %f185;
	st.global.f32 	[%rd15+15680], %f169;
	st.global.f32 	[%rd15+3528], %f177;
	st.global.f32 	[%rd15+16072], %f161;
	st.global.f32 	[%rd15+3920], %f184;
	st.global.f32 	[%rd15+16464], %f168;
	st.global.f32 	[%rd15+4312], %f176;
	st.global.f32 	[%rd15+16856], %f160;
	st.global.f32 	[%rd15+4704], %f183;
	st.global.f32 	[%rd15+17248], %f167;
	st.global.f32 	[%rd15+5096], %f175;
	st.global.f32 	[%rd15+17640], %f159;
	st.global.f32 	[%rd15+5488], %f182;
	st.global.f32 	[%rd15+18032], %f166;
	st.global.f32 	[%rd15+5880], %f174;
	st.global.f32 	[%rd15+18424], %f158;
	ret;

}
	// .globl	fused_add_nn_relu_1_kernel0
.visible .entry fused_add_nn_relu_1_kernel0(
	.param .u64 .ptr .align 1 fused_add_nn_relu_1_kernel0_param_0,
	.param .u64 .ptr .align 1 fused_add_nn_relu_1_kernel0_param_1,
	.param .u64 .ptr .align 1 fused_add_nn_relu_1_kernel0_param_2
)
{
	.reg .b32 	%r<7>;
	.reg .b32 	%f<5>;
	.reg .b64 	%rd<12>;

	ld.param.u64 	%rd1, [fused_add_nn_relu_1_kernel0_param_0];
	ld.param.u64 	%rd2, [fused_add_nn_relu_1_kernel0_param_1];
	ld.param.u64 	%rd3, [fused_add_nn_relu_1_kernel0_param_2];
	cvta.to.global.u64 	%rd4, %rd1;
	cvta.to.global.u64 	%rd5, %rd3;
	cvta.to.global.u64 	%rd6, %rd2;
	mov.u32 	%r1, %ctaid.x;
	shl.b32 	%r2, %r1, 10;
	mov.u32 	%r3, %tid.x;
	or.b32  	%r4, %r2, %r3;
	mul.wide.u32 	%rd7, %r4, 4;
	add.s64 	%rd8, %rd6, %rd7;
	ld.global.nc.f32 	%f1, [%rd8];
	mul.hi.u32 	%r5, %r4, 1402438301;
	shr.u32 	%r6, %r5, 6;
	mul.wide.u32 	%rd9, %r6, 4;
	add.s64 	%rd10, %rd5, %rd9;
	ld.global.nc.f32 	%f2, [%rd10];
	add.f32 	%f3, %f1, %f2;
	max.f32 	%f4, %f3, 0f00000000;
	add.s64 	%rd11, %rd4, %rd7;
	st.global.f32 	[%rd11], %f4;
	ret;

}
	// .globl	fused_nn_contrib_conv2d_winograd_without_weight_transform_add_3_kernel2
.visible .entry fused_nn_contrib_conv2d_winograd_without_weight_transform_add_3_kernel2(
	.param .u64 .ptr .align 1 fused_nn_contrib_conv2d_winograd_without_weight_transform_add_3_kernel2_param_0,
	.param .u64 .ptr .align 1 fused_nn_contrib_conv2d_winograd_without_weight_transform_add_3_kernel2_param_1,
	.param .u64 .ptr .align 1 fused_nn_contrib_conv2d_winograd_without_weight_transform_add_3_kernel2_param_2
)
{
	.reg .b32 	%r<9>;
	.reg .b32 	%f<404>;
	.reg .b64 	%rd<12>;

	ld.param.u64 	%rd1, [fused_nn_contrib_conv2d_winograd_without_weight_transform_add_3_kernel2_param_0];
	ld.param.u64 	%rd2, [fused_nn_contrib_conv2d_winograd_without_weight_transform_add_3_kernel2_param_1];
	ld.param.u64 	%rd3, [fused_nn_contrib_conv2d_winograd_without_weight_transform_add_3_kernel2_param_2];
	cvta.to.global.u64 	%rd4, %rd2;
	cvta.to.global.u64 	%rd5, %rd3;
	cvta.to.global.u64 	%rd6, %rd1;
	mov.u32 	%r1, %ctaid.x;
	shl.b32 	%r2, %r1, 7;
	mov.u32 	%r3, %tid.x;
	add.s32 	%r4, %r2, %r3;
	mul.wide.u32 	%rd7, %r4, 4;
	add.s64 	%rd8, %rd6, %rd7;
	ld.global.nc.f32 	%f1, [%rd8];
	add.f32 	%f2, %f1, 0f00000000;
	ld.global.nc.f32 	%f3, [%rd8+50176];
	add.f32 	%f4, %f2, %f3;
	ld.global.nc.f32 	%f5, [%rd8+100352];
	add.f32 	%f6, %f4, %f5;
	ld.global.nc.f32 	%f7, [%rd8+150528];
	add.f32 	%f8, %f6, %f7;
	ld.global.nc.f32 	%f9, [%rd8+200704];
	add.f32 	%f10, %f8, %f9;
	ld.global.nc.f32 	%f11, [%rd8+301056];
	add.f32 	%f12, %f10, %f11;
	ld.global.nc.f32 	%f13, [%rd8+351232];
	add.f32 	%f14, %f12, %f13;
	ld.global.nc.f32 	%f15, [%rd8+401408];
	add.f32 	%f16, %f14, %f15;
	ld.global.nc.f32 	%f17, [%rd8+451584];
	add.f32 	%f18, %f16, %f17;
	ld.global.nc.f32 	%f19, [%rd8+501760];
	add.f32 	%f20, %f18, %f19;
	ld.global.nc.f32 	%f21, [%rd8+602112];
	add.f32 	%f22, %f20, %f21;
	ld.global.nc.f32 	%f23, [%rd8+652288];
	add.f32 	%f24, %f22, %f23;
	ld.global.nc.f32 	%f25, [%rd8+702464];
	add.f32 	%f26, %f24, %f25;
	ld.global.nc.f32 	%f27, [%rd8+752640];
	add.f32 	%f28, %f26, %f27;
	ld.global.nc.f32 	%f29, [%rd8+802816];
	add.f32 	%f30, %f28, %f29;
	ld.global.nc.f32 	%f31, [%rd8+903168];
	add.f32 	%f32, %f30, %f31;
	ld.global.nc.f32 	%f33, [%rd8+953344];
	add.f32 	%f34, %f32, %f33;
	ld.global.nc.f32 	%f35, [%rd8+1003520];
	add.f32 	%f36, %f34, %f35;
	ld.global.nc.f32 	%f37, [%rd8+1053696];
	add.f32 	%f38, %f36, %f37;
	ld.global.nc.f32 	%f39, [%rd8+1103872];
	add.f32 	%f40, %f38, %f39;
	ld.global.nc.f32 	%f41, [%rd8+1204224];
	add.f32 	%f42, %f40, %f41;
	ld.global.nc.f32 	%f43, [%rd8+1254400];
	add.f32 	%f44, %f42, %f43;
	ld.global.nc.f32 	%f45, [%rd8+1304576];
	add.f32 	%f46, %f44, %f45;
	ld.global.nc.f32 	%f47, [%rd8+1354752];
	add.f32 	%f48, %f46, %f47;
	ld.global.nc.f32 	%f49, [%rd8+1404928];
	add.f32 	%f50, %f48, %f49;
	mov.f32 	%f51, 0f00000000;
	sub.f32 	%f52, %f51, %f3;
	add.f32 	%f53, %f52, %f5;
	fma.rn.f32 	%f54, %f7, 0f3F000000, %f53;
	add.f32 	%f55, %f9, %f9;
	sub.f32 	%f56, %f54, %f55;
	sub.f32 	%f57, %f56, %f13;
	add.f32 	%f58, %f57, %f15;
	mul.f32 	%f59, %f17, 0f3F000000;
	add.f32 	%f60, %f58, %f59;
	add.f32 	%f61, %f19, %f19;
	sub.f32 	%f62, %f60, %f61;
	sub.f32 	%f63, %f62, %f23;
	add.f32 	%f64, %f63, %f25;
	fma.rn.f32 	%f65, %f27, 0f3F000000, %f64;
	add.f32 	%f66, %f29, %f29;
	sub.f32 	%f67, %f65, %f66;
	sub.f32 	%f68, %f67, %f33;
	add.f32 	%f69, %f68, %f35;
	mul.f32 	%f70, %f37, 0f3F000000;
	add.f32 	%f71, %f69, %f70;
	add.f32 	%f72, %f39, %f39;
	sub.f32 	%f73, %f71, %f72;
	sub.f32 	%f74, %f73, %f43;
	add.f32 	%f75, %f74, %f45;
	fma.rn.f32 	%f76, %f47, 0f3F000000, %f75;
	add.f32 	%f77, %f49, %f49;
	sub.f32 	%f78, %f76, %f77;
	add.f32 	%f79, %f3, 0f00000000;
	add.f32 	%f80, %f79, %f5;
	fma.rn.f32 	%f81, %f7, 0f3E800000, %f80;
	fma.rn.f32 	%f82, %f9, 0f40800000, %f81;
	add.f32 	%f83, %f82, %f13;
	add.f32 	%f84, %f83, %f15;
	mul.f32 	%f85, %f17, 0f3E800000;
	add.f32 	%f86, %f84, %f85;
	mul.f32 	%f87, %f19, 0f40800000;
	add.f32 	%f88, %f86, %f87;
	add.f32 	%f89, %f88, %f23;
	add.f32 	%f90, %f89, %f25;
	fma.rn.f32 	%f91, %f27, 0f3E800000, %f90;
	fma.rn.f32 	%f92, %f29, 0f40800000, %f91;
	add.f32 	%f93, %f92, %f33;
	add.f32 	%f94, %f93, %f35;
	mul.f32 	%f95, %f37, 0f3E800000;
	add.f32 	%f96, %f94, %f95;
	fma.rn.f32 	%f97, %f39, 0f40800000, %f96;
	add.f32 	%f98, %f97, %f43;
	add.f32 	%f99, %f98, %f45;
	fma.rn.f32 	%f100, %f47, 0f3E800000, %f99;
	mul.f32 	%f101, %f49, 0f40800000;
	add.f32 	%f102, %f100, %f101;
	fma.rn.f32 	%f103, %f7, 0f3E000000, %f53;
	mul.f32 	%f104, %f9, 0f41000000;
	sub.f32 	%f105, %f103, %f104;
	ld.global.nc.f32 	%f106, [%rd8+250880];
	add.f32 	%f107, %f105, %f106;
	sub.f32 	%f108, %f107, %f13;
	add.f32 	%f109, %f108, %f15;
	mul.f32 	%f110, %f17, 0f3E000000;
	add.f32 	%f111, %f109, %f110;
	mul.f32 	%f112, %f19, 0f41000000;
	sub.f32 	%f113, %f111, %f112;
	ld.global.nc.f32 	%f114, [%rd8+551936];
	add.f32 	%f115, %f113, %f114;
	sub.f32 	%f116, %f115, %f23;
	add.f32 	%f117, %f116, %f25;
	fma.rn.f32 	%f118, %f27, 0f3E000000, %f117;
	mul.f32 	%f119, %f29, 0f41000000;
	sub.f32 	%f120, %f118, %f119;
	ld.global.nc.f32 	%f121, [%rd8+852992];
	add.f32 	%f122, %f120, %f121;
	sub.f32 	%f123, %f122, %f33;
	add.f32 	%f124, %f123, %f35;
	mul.f32 	%f125, %f37, 0f3E000000;
	add.f32 	%f126, %f124, %f125;
	mul.f32 	%f127, %f39, 0f41000000;
	sub.f32 	%f128, %f126, %f127;
	ld.global.nc.f32 	%f129, [%rd8+1154048];
	add.f32 	%f130, %f128, %f129;
	sub.f32 	%f131, %f130, %f43;
	add.f32 	%f132, %f131, %f45;
	fma.rn.f32 	%f133, %f47, 0f3E000000, %f132;
	mul.f32 	%f134, %f49, 0f41000000;
	sub.f32 	%f135, %f133, %f134;
	ld.global.nc.f32 	%f136, [%rd8+1455104];
	add.f32 	%f137, %f135, %f136;
	sub.f32 	%f138, %f51, %f11;
	sub.f32 	%f139, %f138, %f13;
	sub.f32 	%f140, %f139, %f15;
	sub.f32 	%f141, %f140, %f17;
	sub.f32 	%f142, %f141, %f19;
	add.f32 	%f143, %f142, %f21;
	add.f32 	%f144, %f143, %f23;
	add.f32 	%f145, %f144, %f25;
	add.f32 	%f146, %f145, %f27;
	add.f32 	%f147, %f146, %f29;
	fma.rn.f32 	%f148, %f31, 0f3F000000, %f147;
	mul.f32 	%f149, %f33, 0f3F000000;
	add.f32 	%f150, %f148, %f149;
	fma.rn.f32 	%f151, %f35, 0f3F000000, %f150;
	add.f32 	%f152, %f151, %f70;
	mul.f32 	%f153, %f39, 0f3F000000;
	add.f32 	%f154, %f152, %f153;
	add.f32 	%f155, %f41, %f41;
	sub.f32 	%f156, %f154, %f155;
	add.f32 	%f157, %f43, %f43;
	sub.f32 	%f158, %f156, %f157;
	add.f32 	%f159, %f45, %f45;
	sub.f32 	%f160, %f158, %f159;
	add.f32 	%f161, %f47, %f47;
	sub.f32 	%f162, %f160, %f161;
	sub.f32 	%f163, %f162, %f77;
	add.f32 	%f164, %f13, 0f00000000;
	sub.f32 	%f165, %f164, %f15;
	sub.f32 	%f166, %f165, %f59;
	add.f32 	%f167, %f166, %f61;
	sub.f32 	%f168, %f167, %f23;
	add.f32 	%f169, %f168, %f25;
	fma.rn.f32 	%f170, %f27, 0f3F000000, %f169;
	sub.f32 	%f171, %f170, %f66;
	sub.f32 	%f172, %f171, %f149;
	fma.rn.f32 	%f173, %f35, 0f3F000000, %f172;
	fma.rn.f32 	%f174, %f70, 0f3F000000, %f173;
	add.f32 	%f175, %f153, %f153;
	sub.f32 	%f176, %f174, %f175;
	add.f32 	%f177, %f176, %f157;
	sub.f32 	%f178, %f177, %f159;
	mul.f32 	%f179, %f161, 0f3F000000;
	sub.f32 	%f180, %f178, %f179;
	fma.rn.f32 	%f181, %f77, 0f40000000, %f180;
	sub.f32 	%f182, %f51, %f13;
	sub.f32 	%f183, %f182, %f15;
	sub.f32 	%f184, %f183, %f85;
	sub.f32 	%f185, %f184, %f87;
	add.f32 	%f186, %f185, %f23;
	add.f32 	%f187, %f186, %f25;
	fma.rn.f32 	%f188, %f27, 0f3E800000, %f187;
	fma.rn.f32 	%f189, %f29, 0f40800000, %f188;
	add.f32 	%f190, %f189, %f149;
	fma.rn.f32 	%f191, %f35, 0f3F000000, %f190;
	fma.rn.f32 	%f192, %f70, 0f3E800000, %f191;
	fma.rn.f32 	%f193, %f153, 0f40800000, %f192;
	sub.f32 	%f194, %f193, %f157;
	sub.f32 	%f195, %f194, %f159;
	mul.f32 	%f196, %f161, 0f3E800000;
	sub.f32 	%f197, %f195, %f196;
	mul.f32 	%f198, %f77, 0f40800000;
	sub.f32 	%f199, %f197, %f198;
	sub.f32 	%f200, %f165, %f110;
	add.f32 	%f201, %f200, %f112;
	sub.f32 	%f202, %f201, %f114;
	sub.f32 	%f203, %f202, %f23;
	add.f32 	%f204, %f203, %f25;
	fma.rn.f32 	%f205, %f27, 0f3E000000, %f204;
	sub.f32 	%f206, %f205, %f119;
	add.f32 	%f207, %f206, %f121;
	sub.f32 	%f208, %f207, %f149;
	fma.rn.f32 	%f209, %f35, 0f3F000000, %f208;
	fma.rn.f32 	%f210, %f70, 0f3E000000, %f209;
	mul.f32 	%f211, %f153, 0f41000000;
	sub.f32 	%f212, %f210, %f211;
	fma.rn.f32 	%f213, %f129, 0f3F000000, %f212;
	add.f32 	%f214, %f213, %f157;
	sub.f32 	%f215, %f214, %f159;
	mul.f32 	%f216, %f161, 0f3E000000;
	sub.f32 	%f217, %f215, %f216;
	fma.rn.f32 	%f218, %f77, 0f41000000, %f217;
	add.f32 	%f219, %f136, %f136;
	sub.f32 	%f220, %f218, %f219;
	add.f32 	%f221, %f11, 0f00000000;
	add.f32 	%f222, %f221, %f13;
	add.f32 	%f223, %f222, %f15;
	add.f32 	%f224, %f223, %f17;
	add.f32 	%f225, %f224, %f19;
	add.f32 	%f226, %f225, %f21;
	add.f32 	%f227, %f226, %f23;
	add.f32 	%f228, %f227, %f25;
	add.f32 	%f229, %f228, %f27;
	add.f32 	%f230, %f229, %f29;
	fma.rn.f32 	%f231, %f31, 0f3E800000, %f230;
	mul.f32 	%f232, %f33, 0f3E800000;
	add.f32 	%f233, %f231, %f232;
	fma.rn.f32 	%f234, %f35, 0f3E800000, %f233;
	add.f32 	%f235, %f234, %f95;
	mul.f32 	%f236, %f39, 0f3E800000;
	add.f32 	%f237, %f235, %f236;
	fma.rn.f32 	%f238, %f41, 0f40800000, %f237;
	mul.f32 	%f239, %f43, 0f40800000;
	add.f32 	%f240, %f238, %f239;
	fma.rn.f32 	%f241, %f45, 0f40800000, %f240;
	mul.f32 	%f242, %f47, 0f40800000;
	add.f32 	%f243, %f241, %f242;
	add.f32 	%f244, %f243, %f101;
	add.f32 	%f245, %f182, %f15;
	add.f32 	%f246, %f245, %f59;
	sub.f32 	%f247, %f246, %f61;
	sub.f32 	%f248, %f247, %f23;
	add.f32 	%f249, %f248, %f25;
	fma.rn.f32 	%f250, %f27, 0f3F000000, %f249;
	sub.f32 	%f251, %f250, %f66;
	sub.f32 	%f252, %f251, %f232;
	fma.rn.f32 	%f253, %f35, 0f3E800000, %f252;
	fma.rn.f32 	%f254, %f95, 0f3F000000, %f253;
	add.f32 	%f255, %f236, %f236;
	sub.f32 	%f256, %f254, %f255;
	sub.f32 	%f257, %f256, %f239;
	fma.rn.f32 	%f258, %f45, 0f40800000, %f257;
	fma.rn.f32 	%f259, %f242, 0f3F000000, %f258;
	add.f32 	%f260, %f101, %f101;
	sub.f32 	%f261, %f259, %f260;
	add.f32 	%f262, %f164, %f15;
	add.f32 	%f263, %f262, %f85;
	add.f32 	%f264, %f263, %f87;
	add.f32 	%f265, %f264, %f23;
	add.f32 	%f266, %f265, %f25;
	fma.rn.f32 	%f267, %f27, 0f3E800000, %f266;
	fma.rn.f32 	%f268, %f29, 0f40800000, %f267;
	add.f32 	%f269, %f268, %f232;
	fma.rn.f32 	%f270, %f35, 0f3E800000, %f269;
	fma.rn.f32 	%f271, %f95, 0f3E800000, %f270;
	fma.rn.f32 	%f272, %f236, 0f40800000, %f271;
	add.f32 	%f273, %f272, %f239;
	fma.rn.f32 	%f274, %f45, 0f40800000, %f273;
	fma.rn.f32 	%f275, %f242, 0f3E800000, %f274;
	fma.rn.f32 	%f276, %f101, 0f40800000, %f275;
	add.f32 	%f277, %f245, %f110;
	sub.f32 	%f278, %f277, %f112;
	add.f32 	%f279, %f278, %f114;
	sub.f32 	%f280, %f279, %f23;
	add.f32 	%f281, %f280, %f25;
	fma.rn.f32 	%f282, %f27, 0f3E000000, %f281;
	sub.f32 	%f283, %f282, %f119;
	add.f32 	%f284, %f283, %f121;
	sub.f32 	%f285, %f284, %f232;
	fma.rn.f32 	%f286, %f35, 0f3E800000, %f285;
	fma.rn.f32 	%f287, %f95, 0f3E000000, %f286;
	mul.f32 	%f288, %f236, 0f41000000;
	sub.f32 	%f289, %f287, %f288;
	fma.rn.f32 	%f290, %f129, 0f3E800000, %f289;
	sub.f32 	%f291, %f290, %f239;
	fma.rn.f32 	%f292, %f45, 0f40800000, %f291;
	fma.rn.f32 	%f293, %f242, 0f3E000000, %f292;
	mul.f32 	%f294, %f101, 0f41000000;
	sub.f32 	%f295, %f293, %f294;
	fma.rn.f32 	%f296, %f136, 0f40800000, %f295;
	fma.rn.f32 	%f297, %f31, 0f3E000000, %f147;
	mul.f32 	%f298, %f33, 0f3E000000;
	add.f32 	%f299, %f297, %f298;
	fma.rn.f32 	%f300, %f35, 0f3E000000, %f299;
	add.f32 	%f301, %f300, %f125;
	mul.f32 	%f302, %f39, 0f3E000000;
	add.f32 	%f303, %f301, %f302;
	mul.f32 	%f304, %f41, 0f41000000;
	sub.f32 	%f305, %f303, %f304;
	mul.f32 	%f306, %f43, 0f41000000;
	sub.f32 	%f307, %f305, %f306;
	mul.f32 	%f308, %f45, 0f41000000;
	sub.f32 	%f309, %f307, %f308;
	mul.f32 	%f310, %f47, 0f41000000;
	sub.f32 	%f311, %f309, %f310;
	sub.f32 	%f312, %f311, %f134;
	ld.global.nc.f32 	%f313, [%rd8+1505280];
	add.f32 	%f314, %f312, %f313;
	ld.global.nc.f32 	%f315, [%rd8+1555456];
	add.f32 	%f316, %f314, %f315;
	ld.global.nc.f32 	%f317, [%rd8+1605632];
	add.f32 	%f318, %f316, %f317;
	ld.global.nc.f32 	%f319, [%rd8+1655808];
	add.f32 	%f320, %f318, %f319;
	ld.global.nc.f32 	%f321, [%rd8+1705984];
	add.f32 	%f322, %f320, %f321;
	sub.f32 	%f323, %f171, %f298;
	fma.rn.f32 	%f324, %f35, 0f3E000000, %f323;
	fma.rn.f32 	%f325, %f125, 0f3F000000, %f324;
	add.f32 	%f326, %f302, %f302;
	sub.f32 	%f327, %f325, %f326;
	add.f32 	%f328, %f327, %f306;
	sub.f32 	%f329, %f328, %f308;
	mul.f32 	%f330, %f310, 0f3F000000;
	sub.f32 	%f331, %f329, %f330;
	fma.rn.f32 	%f332, %f134, 0f40000000, %f331;
	sub.f32 	%f333, %f332, %f315;
	add.f32 	%f334, %f333, %f317;
	fma.rn.f32 	%f335, %f319, 0f3F000000, %f334;
	add.f32 	%f336, %f321, %f321;
	sub.f32 	%f337, %f335, %f336;
	add.f32 	%f338, %f189, %f298;
	fma.rn.f32 	%f339, %f35, 0f3E000000, %f338;
	fma.rn.f32 	%f340, %f125, 0f3E800000, %f339;
	fma.rn.f32 	%f341, %f302, 0f40800000, %f340;
	sub.f32 	%f342, %f341, %f306;
	sub.f32 	%f343, %f342, %f308;
	mul.f32 	%f344, %f310, 0f3E800000;
	sub.f32 	%f345, %f343, %f344;
	mul.f32 	%f346, %f134, 0f40800000;
	sub.f32 	%f347, %f345, %f346;
	add.f32 	%f348, %f315, %f347;
	add.f32 	%f349, %f348, %f317;
	fma.rn.f32 	%f350, %f319, 0f3E800000, %f349;
	fma.rn.f32 	%f351, %f321, 0f40800000, %f350;
	sub.f32 	%f352, %f207, %f298;
	fma.rn.f32 	%f353, %f35, 0f3E000000, %f352;
	fma.rn.f32 	%f354, %f125, 0f3E000000, %f353;
	mul.f32 	%f355, %f302, 0f41000000;
	sub.f32 	%f356, %f354, %f355;
	fma.rn.f32 	%f357, %f129, 0f3E000000, %f356;
	add.f32 	%f358, %f357, %f306;
	sub.f32 	%f359, %f358, %f308;
	mul.f32 	%f360, %f310, 0f3E000000;
	sub.f32 	%f361, %f359, %f360;
	fma.rn.f32 	%f362, %f134, 0f41000000, %f361;
	mul.f32 	%f363, %f136, 0f41000000;
	sub.f32 	%f364, %f362, %f363;
	sub.f32 	%f365, %f364, %f315;
	add.f32 	%f366, %f365, %f317;
	fma.rn.f32 	%f367, %f319, 0f3E000000, %f366;
	mul.f32 	%f368, %f321, 0f41000000;
	sub.f32 	%f369, %f367, %f368;
	ld.global.nc.f32 	%f370, [%rd8+1756160];
	add.f32 	%f371, %f369, %f370;
	mul.hi.u32 	%r5, %r4, -1840700269;
	shr.u32 	%r6, %r5, 3;
	shl.b32 	%r7, %r4, 2;
	mad.lo.s32 	%r8, %r6, 168, %r7;
	mul.wide.u32 	%rd9, %r8, 4;
	add.s64 	%rd10, %rd5, %rd9;
	ld.global.nc.f32 	%f372, [%rd10];
	add.f32 	%f373, %f50, %f372;
	add.s64 	%rd11, %rd4, %rd9;
	st.global.f32 	[%rd11], %f373;
	ld.global.nc.f32 	%f374, [%rd10+4];
	add.f32 	%f375, %f78, %f374;
	st.global.f32 	[%rd11+4], %f375;
	ld.global.nc.f32 	%f376, [%rd10+8];
	add.f32 	%f377, %f102, %f376;
	st.global.f32 	[%rd11+8], %f377;
	ld.global.nc.f32 	%f378, [%rd10+12];
	add.f32 	%f379, %f137, %f378;
	st.global.f32 	[%rd11+12], %f379;
	ld.global.nc.f32 	%f380, [%rd10+224];
	add.f32 	%f381, %f163, %f380;
	st.global.f32 	[%rd11+224], %f381;
	ld.global.nc.f32 	%f382, [%rd10+228];
	add.f32 	%f383, %f181, %f382;
	st.global.f32 	[%rd11+228], %f383;
	ld.global.nc.f32 	%f384, [%rd10+232];
	add.f32 	%f385, %f199, %f384;
	st.global.f32 	[%rd11+232], %f385;
	ld.global.nc.f32 	%f386, [%rd10+236];
	add.f32 	%f387, %f220, %f386;
	st.global.f32 	[%rd11+236], %f387;
	ld.global.nc.f32 	%f388, [%rd10+448];
	add.f32 	%f389, %f244, %f388;
	st.global.f32 	[%rd11+448], %f389;
	ld.global.nc.f32 	%f390, [%rd10+452];
	add.f32 	%f391, %f261, %f390;
	st.global.f32 	[%rd11+452], %f391;
	ld.global.nc.f32 	%f392, [%rd10+456];
	add.f32 	%f393, %f276, %f392;
	st.global.f32 	[%rd11+456], %f393;
	ld.global.nc.f32 	%f394, [%rd10+460];
	add.f32 	%f395, %f296, %f394;
	st.global.f32 	[%rd11+460], %f395;
	ld.global.nc.f32 	%f396, [%rd10+672];
	add.f32 	%f397, %f322, %f396;
	st.global.f32 	[%rd11+672], %f397;
	ld.global.nc.f32 	%f398, [%rd10+676];
	add.f32 	%f399, %f337, %f398;
	st.global.f32 	[%rd11+676], %f399;
	ld.global.nc.f32 	%f400, [%rd10+680];
	add.f32 	%f401, %f351, %f400;
	st.global.f32 	[%rd11+680], %f401;
	ld.global.nc.f32 	%f402, [%rd10+684];
	add.f32 	%f403, %f371, %f402;
	st.global.f32 	[%rd11+684], %f403;
	ret;

}
	// .globl	fused_nn_contrib_conv2d_winograd_without_weight_transform_add_multiply_add_nn_re_11882905421691233276__kernel1
.visible .entry fused_nn_contrib_conv2d_winograd_without_weight_transform_add_multiply_add_nn_re_11882905421691233276__kernel1(
	.param .u64 .ptr .align 1 fused_nn_contrib_conv2d_winograd_without_weight_transform_add_multiply_add_nn_re_11882905421691233276__kernel1_param_0,
	.param .u64 .ptr .align 1 fused_nn_contrib_conv2d_winograd_without_weight_transform_add_multiply_add_nn_re_11882905421691233276__kernel1_param_1,
	.param .u64 .ptr .align 1 fused_nn_contrib_conv2d_winograd_without_weight_transform_add_multiply_add_nn_re_11882905421691233276__kernel1_param_2
)
{
	.reg .pred 	%p<3>;
	.reg .b32 	%r<54>;
	.reg .b32 	%f<72>;
	.reg .b64 	%rd<13>;
	// demoted variable
	.shared .align 4 .b8 _ZZ110fused_nn_contrib_conv2d_winograd_without_weight_transform_add_multiply_add_nn_re_11882905421691233276__kernel1E18placeholder_shared[4096];
	// demoted variable
	.shared .align 4 .b8 _ZZ110fused_nn_contrib_conv2d_winograd_without_weight_transform_add_multiply_add_nn_re_11882905421691233276__kernel1E16data_pack_shared[1024];
	ld.param.u64 	%rd4, [fused_nn_contrib_conv2d_winograd_without_weight_transform_add_multiply_add_nn_re_11882905421691233276__kernel1_param_0];
	ld.param.u64 	%rd5, [fused_nn_contrib_conv2d_winograd_without_weight_transform_add_multiply_add_nn_re_11882905421691233276__kernel1_param_1];
	ld.param.u64 	%rd3, [fused_nn_contrib_conv2d_winograd_without_weight_transform_add_multiply_add_nn_re_11882905421691233276__kernel1_param_2];
	cvta.to.global.u64 	%rd1, %rd4;
	cvta.to.global.u64 	%rd2, %rd5;
	mov.u32 	%r20, %ctaid.z;
	shl.b32 	%r21, %r20, 18;
	mov.u32 	%r22, %tid.y;
	mov.u32 	%r1, %tid.x;
	shl.b32 	%r2, %r22, 6;
	shl.b32 	%r23, %r1, 3;
	add.s32 	%r24, %r2, %r23;
	and.b32  	%r25, %r24, 130560;
	mov.u32 	%r3, %ctaid.y;
	shl.b32 	%r26, %r3, 6;
	shl.b32 	%r27, %r22, 3;
	add.s32 	%r28, %r27, %r1;
	and.b32  	%r29, %r28, 63;
	add.s32 	%r30, %r26, %r21;
	add.s32 	%r31, %r30, %r25;
	or.b32  	%r4, %r31, %r29;
	shl.b32 	%r5, %r20, 13;
	add.s32 	%r6, %r28, %r5;
	shl.b32 	%r32, %r28, 2;
	mov.u32 	%r33, _ZZ110fused_nn_contrib_conv2d_winograd_without_weight_transform_add_multiply_add_nn_re_11882905421691233276__kernel1E18placeholder_shared;
	add.s32 	%r7, %r33, %r32;
	mov.u32 	%r34, _ZZ110fused_nn_contrib_conv2d_winograd_without_weight_transform_add_multiply_add_nn_re_11882905421691233276__kernel1E16data_pack_shared;
	add.s32 	%r8, %r34, %r32;
	shl.b32 	%r35, %r22, 4;
	add.s32 	%r36, %r35, %r33;
	add.s32 	%r9, %r36, 256;
	mov.b32 	%r50, 0;
	mov.f32 	%f64, 0f00000000;
	mov.f32 	%f65, %f64;
	mov.f32 	%f66, %f64;
	mov.f32 	%f67, %f64;
	mov.f32 	%f68, %f64;
	mov.f32 	%f69, %f64;
	mov.f32 	%f70, %f64;
	mov.f32 	%f71, %f64;
$L__BB3_1:
	mov.u32 	%r39, _ZZ110fused_nn_contrib_conv2d_winograd_without_weight_transform_add_multiply_add_nn_re_11882905421691233276__kernel1E16data_pack_shared;
	add.s32 	%r40, %r23, %r39;
	add.s32 	%r52, %r40, 68;
	bar.sync 	0;
	shl.b32 	%r41, %r50, 13;
	add.s32 	%r42, %r4, %r41;
	mul.wide.u32 	%rd6, %r42, 4;
	add.s64 	%rd7, %rd1, %rd6;
	ld.global.nc.f32 	%f26, [%rd7];
	st.shared.f32 	[%r7], %f26;
	ld.global.nc.f32 	%f27, [%rd7+4096];
	st.shared.f32 	[%r7+512], %f27;
	ld.global.nc.f32 	%f28, [%rd7+8192];
	st.shared.f32 	[%r7+1024], %f28;
	ld.global.nc.f32 	%f29, [%rd7+12288];
	st.shared.f32 	[%r7+1536], %f29;
	ld.global.nc.f32 	%f30, [%rd7+16384];
	st.shared.f32 	[%r7+2048], %f30;
	ld.global.nc.f32 	%f31, [%rd7+20480];
	st.shared.f32 	[%r7+2560], %f31;
	ld.global.nc.f32 	%f32, [%rd7+24576];
	st.shared.f32 	[%r7+3072], %f32;
	ld.global.nc.f32 	%f33, [%rd7+28672];
	st.shared.f32 	[%r7+3584], %f33;
	shl.b32 	%r43, %r50, 8;
	add.s32 	%r44, %r6, %r43;
	mul.wide.u32 	%rd8, %r44, 4;
	add.s64 	%rd9, %rd2, %rd8;
	ld.global.nc.f32 	%f34, [%rd9];
	st.shared.f32 	[%r8], %f34;
	ld.global.nc.f32 	%f35, [%rd9+512];
	st.shared.f32 	[%r8+512], %f35;
	bar.sync 	0;
	mov.b32 	%r53, 64;
	mov.u32 	%r51, %r9;
$L__BB3_2:
	ld.shared.f32 	%f36, [%r51+-256];
	ld.shared.f32 	%f37, [%r52+-68];
	fma.rn.f32 	%f38, %f36, %f37, %f71;
	ld.shared.f32 	%f39, [%r52+-64];
	fma.rn.f32 	%f40, %f36, %f39, %f70;
	ld.shared.f32 	%f41, [%r51+-252];
	fma.rn.f32 	%f42, %f41, %f37, %f69;
	fma.rn.f32 	%f43, %f41, %f39, %f68;
	ld.shared.f32 	%f44, [%r51+-248];
	fma.rn.f32 	%f45, %f44, %f37, %f67;
	fma.rn.f32 	%f46, %f44, %f39, %f66;
	ld.shared.f32 	%f47, [%r51+-244];
	fma.rn.f32 	%f48, %f47, %f37, %f65;
	fma.rn.f32 	%f49, %f47, %f39, %f64;
	ld.shared.f32 	%f50, [%r51];
	ld.shared.f32 	%f51, [%r52+-4];
	fma.rn.f32 	%f71, %f50, %f51, %f38;
	ld.shared.f32 	%f52, [%r52];
	fma.rn.f32 	%f70, %f50, %f52, %f40;
	ld.shared.f32 	%f53, [%r51+4];
	fma.rn.f32 	%f69, %f53, %f51, %f42;
	fma.rn.f32 	%f68, %f53, %f52, %f43;
	ld.shared.f32 	%f54, [%r51+8];
	fma.rn.f32 	%f67, %f54, %f51, %f45;
	fma.rn.f32 	%f66, %f54, %f52, %f46;
	ld.shared.f32 	%f55, [%r51+12];
	fma.rn.f32 	%f65, %f55, %f51, %f48;
	fma.rn.f32 	%f64, %f55, %f52, %f49;
	add.s32 	%r53, %r53, 128;
	add.s32 	%r52, %r52, 128;
	add.s32 	%r51, %r51, 512;
	setp.ne.s32 	%p1, %r53, 1088;
	@%p1 bra 	$L__BB3_2;
	add.s32 	%r50, %r50, 1;
	setp.ne.s32 	%p2, %r50, 32;
	@%p2 bra 	$L__BB3_1;
	cvta.to.global.u64 	%rd10, %rd3;
	shl.b32 	%r45, %r3, 10;
	add.s32 	%r46, %r5, %r45;
	add.s32 	%r47, %r46, %r2;
	shl.b32 	%r48, %r1, 1;
	add.s32 	%r49, %r47, %r48;
	mul.wide.u32 	%rd11, %r49, 4;
	add.s64 	%rd12, %rd10, %rd11;
	st.global.f32 	[%rd12], %f71;
	st.global.f32 	[%rd12+4], %f70;
	st.global.f32 	[%rd12+64], %f69;
	st.global.f32 	[%rd12+68], %f68;
	st.global.f32 	[%rd12+128], %f67;
	st.global.f32 	[%rd12+132], %f66;
	st.global.f32 	[%rd12+192], %f65;
	st.global.f32 	[%rd12+196], %f64;
	ret;

}
	// .globl	fused_nn_contrib_conv2d_winograd_without_weight_transform_add_kernel0
.visible .entry fused_nn_contrib_conv2d_winograd_without_weight_transform_add_kernel0(
	.param .u64 .ptr .align 1 fused_nn_contrib_conv2d_winograd_without_weight_transform_add_kernel0_param_0,
	.param .u64 .ptr .align 1 fused_nn_contrib_conv2d_winograd_without_weight_transform_add_kernel0_param_1
)
{
	.reg .pred 	%p<26>;
	.reg .b32 	%r<20>;
	.reg .b32 	%f<114>;
	.reg .b64 	%rd<9>;

	ld.param.u64 	%rd3, [fused_nn_contrib_conv2d_winograd_without_weight_transform_add_kernel0_param_0];
	ld.param.u64 	%rd2, [fused_nn_contrib_conv2d_winograd_without_weight_transform_add_kernel0_param_1];
	cvta.to.global.u64 	%rd4, %rd3;
	mov.u32 	%r6, %tid.x;
	shr.u32 	%r7, %r6, 2;
	and.b32  	%r2, %r7, 3;
	shl.b32 	%r8, %r6, 1;
	and.b32  	%r3, %r8, 6;
	mov.u32 	%r4, %ctaid.x;
	shr.u32 	%r9, %r6, 4;
	mul.lo.s32 	%r10, %r9, 49;
	mad.lo.s32 	%r11, %r4, 392, %r10;
	add.s32 	%r12, %r11, %r3;
	mad.lo.s32 	%r13, %r2, 14, %r12;
	add.s32 	%r14, %r13, -8;
	and.b32  	%r5, %r6, 12;
	setp.eq.s32 	%p5, %r5, 0;
	setp.eq.s32 	%p6, %r3, 0;
	or.pred  	%p7, %p5, %p6;
	mul.wide.s32 	%rd5, %r14, 4;
	add.s64 	%rd1, %rd4, %rd5;
	mov.f32 	%f99, 0f00000000;
	@%p7 bra 	$L__BB4_2;
	ld.global.nc.f32 	%f33, [%rd1];
	add.f32 	%f99, %f33, 0f00000000;
$L__BB4_2:
	setp.eq.s32 	%p8, %r5, 0;
	mov.f32 	%f100, 0f00000000;
	@%p8 bra 	$L__BB4_4;
	ld.global.nc.f32 	%f100, [%rd1+4];
$L__BB4_4:
	setp.eq.s32 	%p9, %r5, 0;
	setp.eq.s32 	%p1, %r3, 6;
	or.pred  	%p11, %p9, %p1;
	mov.f32 	%f101, 0f00000000;
	@%p11 bra 	$L__BB4_6;
	ld.global.nc.f32 	%f101, [%rd1+8];
$L__BB4_6:
	setp.eq.s32 	%p12, %r5, 0;
	setp.gt.u32 	%p13, %r3, 4;
	or.pred  	%p14, %p12, %p13;
	mov.f32 	%f102, 0f00000000;
	@%p14 bra 	$L__BB4_8;
	ld.global.nc.f32 	%f102, [%rd1+12];
$L__BB4_8:
	setp.eq.s32 	%p15, %r3, 0;
	mov.f32 	%f103, 0f00000000;
	@%p15 bra 	$L__BB4_10;
	ld.global.nc.f32 	%f103, [%rd1+28];
$L__BB4_10:
	setp.eq.s32 	%p16, %r3, 6;
	ld.global.nc.f32 	%f11, [%rd1+32];
	mov.f32 	%f104, 0f00000000;
	@%p16 bra 	$L__BB4_12;
	ld.global.nc.f32 	%f104, [%rd1+36];
$L__BB4_12:
	setp.gt.u32 	%p17, %r3, 4;
	mov.f32 	%f105, 0f00000000;
	@%p17 bra 	$L__BB4_14;
	ld.global.nc.f32 	%f105, [%rd1+40];
$L__BB4_14:
	setp.eq.s32 	%p18, %r3, 0;
	setp.eq.s32 	%p19, %r2, 3;
	or.pred  	%p2, %p19, %p18;
	mov.f32 	%f106, 0f00000000;
	@%p2 bra 	$L__BB4_16;
	ld.global.nc.f32 	%f106, [%rd1+56];
$L__BB4_16:
	setp.eq.s32 	%p21, %r2, 3;
	mov.f32 	%f107, 0f00000000;
	mov.pred 	%p25, -1;
	@%p21 bra 	$L__BB4_18;
	ld.global.nc.f32 	%f107, [%rd1+60];
	mov.pred 	%p25, %p1;
$L__BB4_18:
	mov.f32 	%f108, 0f00000000;
	@%p25 bra 	$L__BB4_20;
	ld.global.nc.f32 	%f108, [%rd1+64];
$L__BB4_20:
	setp.eq.s32 	%p22, %r2, 3;
	setp.gt.u32 	%p23, %r3, 4;
	or.pred  	%p4, %p22, %p23;
	mov.f32 	%f109, 0f00000000;
	@%p4 bra 	$L__BB4_22;
	ld.global.nc.f32 	%f109, [%rd1+68];
$L__BB4_22:
	mov.f32 	%f110, 0f00000000;
	@%p2 bra 	$L__BB4_24;
	ld.global.nc.f32 	%f110, [%rd1+84];
$L__BB4_24:
	setp.eq.s32 	%p24, %r2, 3;
	mov.f32 	%f111, 0f00000000;
	@%p24 bra 	$L__BB4_26;
	ld.global.nc.f32 	%f111, [%rd1+88];
$L__BB4_26:
	mov.f32 	%f112, 0f00000000;
	@%p25 bra 	$L__BB4_28;
	ld.global.nc.f32 	%f112, [%rd1+92];
$L__BB4_28:
	mov.f32 	%f113, 0f00000000;
	@%p4 bra 	$L__BB4_30;
	ld.global.nc.f32 	%f113, [%rd1+96];
$L__BB4_30:
	cvta.to.global.u64 	%rd6, %rd2;
	sub.f32 	%f48, %f99, %f101;
	sub.f32 	%f49, %f48, %f106;
	add.f32 	%f50, %f49, %f108;
	mov.f32 	%f51, 0f00000000;
	sub.f32 	%f52, %f51, %f100;
	add.f32 	%f53, %f52, %f101;
	add.f32 	%f54, %f53, %f107;
	sub.f32 	%f55, %f54, %f108;
	add.f32 	%f56, %f100, 0f00000000;
	add.f32 	%f57, %f56, %f101;
	sub.f32 	%f58, %f57, %f107;
	sub.f32 	%f59, %f58, %f108;
	add.f32 	%f60, %f52, %f102;
	add.f32 	%f61, %f60, %f107;
	sub.f32 	%f62, %f61, %f109;
	sub.f32 	%f63, %f51, %f103;
	add.f32 	%f64, %f63, %f104;
	add.f32 	%f65, %f64, %f106;
	sub.f32 	%f66, %f65, %f108;
	add.f32 	%f67, %f11, 0f00000000;
	sub.f32 	%f68, %f67, %f104;
	sub.f32 	%f69, %f68, %f107;
	add.f32 	%f70, %f69, %f108;
	sub.f32 	%f71, %f51, %f11;
	sub.f32 	%f72, %f71, %f104;
	add.f32 	%f73, %f72, %f107;
	add.f32 	%f74, %f73, %f108;
	sub.f32 	%f75, %f67, %f105;
	sub.f32 	%f76, %f75, %f107;
	add.f32 	%f77, %f76, %f109;
	add.f32 	%f78, %f103, 0f00000000;
	sub.f32 	%f79, %f78, %f104;
	add.f32 	%f80, %f79, %f106;
	sub.f32 	%f81, %f80, %f108;
	add.f32 	%f82, %f71, %f104;
	sub.f32 	%f83, %f82, %f107;
	add.f32 	%f84, %f83, %f108;
	add.f32 	%f85, %f67, %f104;
	add.f32 	%f86, %f85, %f107;
	add.f32 	%f87, %f86, %f108;
	add.f32 	%f88, %f71, %f105;
	sub.f32 	%f89, %f88, %f107;
	add.f32 	%f90, %f89, %f109;
	add.f32 	%f91, %f64, %f110;
	sub.f32 	%f92, %f91, %f112;
	sub.f32 	%f93, %f68, %f111;
	add.f32 	%f94, %f93, %f112;
	add.f32 	%f95, %f72, %f111;
	add.f32 	%f96, %f95, %f112;
	sub.f32 	%f97, %f75, %f111;
	add.f32 	%f98, %f97, %f113;
	shl.b32 	%r18, %r4, 7;
	add.s32 	%r19, %r18, %r6;
	mul.wide.u32 	%rd7, %r19, 4;
	add.s64 	%rd8, %rd6, %rd7;
	st.global.f32 	[%rd8], %f50;
	st.global.f32 	[%rd8+32768], %f55;
	st.global.f32 	[%rd8+65536], %f59;
	st.global.f32 	[%rd8+98304], %f62;
	st.global.f32 	[%rd8+131072], %f66;
	st.global.f32 	[%rd8+163840], %f70;
	st.global.f32 	[%rd8+196608], %f74;
	st.global.f32 	[%rd8+229376], %f77;
	st.global.f32 	[%rd8+262144], %f81;
	st.global.f32 	[%rd8+294912], %f84;
	st.global.f32 	[%rd8+327680], %f87;
	st.global.f32 	[%rd8+360448], %f90;
	st.global.f32 	[%rd8+393216], %f92;
	st.global.f32 	[%rd8+425984], %f94;
	st.global.f32 	[%rd8+458752], %f96;
	st.global.f32 	[%rd8+491520], %f98;
	ret;

}
	// .globl	fused_nn_contrib_conv2d_winograd_without_weight_transform_add_multiply_add_nn_re_11882905421691233276__kernel0
.visible .entry fused_nn_contrib_conv2d_winograd_without_weight_transform_add_multiply_add_nn_re_11882905421691233276__kernel0(
	.param .u64 .ptr .align 1 fused_nn_contrib_conv2d_winograd_without_weight_transform_add_multiply_add_nn_re_11882905421691233276__kernel0_param_0,
	.param .u64 .ptr .align 1 fused_nn_contrib_conv2d_winograd_without_weight_transform_add_multiply_add_nn_re_11882905421691233276__kernel0_param_1
)
{
	.reg .pred 	%p<26>;
	.reg .b32 	%r<20>;
	.reg .b32 	%f<114>;
	.reg .b64 	%rd<9>;

	ld.param.u64 	%rd3, [fused_nn_contrib_conv2d_winograd_without_weight_transform_add_multiply_add_nn_re_11882905421691233276__kernel0_param_0];
	ld.param.u64 	%rd2, [fused_nn_contrib_conv2d_winograd_without_weight_transform_add_multiply_add_nn_re_11882905421691233276__kernel0_param_1];
	cvta.to.global.u64 	%rd4, %rd3;
	mov.u32 	%r6, %tid.x;
	shr.u32 	%r7, %r6, 2;
	and.b32  	%r2, %r7, 3;
	shl.b32 	%r8, %r6, 1;
	and.b32  	%r3, %r8, 6;
	mov.u32 	%r4, %ctaid.x;
	shr.u32 	%r9, %r6, 4;
	mul.lo.s32 	%r10, %r9, 49;
	mad.lo.s32 	%r11, %r4, 392, %r10;
	add.s32 	%r12, %r11, %r3;
	mad.lo.s32 	%r13, %r2, 14, %r12;
	add.s32 	%r14, %r13, -8;
	and.b32  	%r5, %r6, 12;
	setp.eq.s32 	%p5, %r5, 0;
	setp.eq.s32 	%p6, %r3, 0;
	or.pred  	%p7, %p5, %p6;
	mul.wide.s32 	%rd5, %r14, 4;
	add.s64 	%rd1, %rd4, %rd5;
	mov.f32 	%f99, 0f00000000;
	@%p7 bra 	$L__BB5_2;
	ld.global.nc.f32 	%f33, [%rd1];
	add.f32 	%f99, %f33, 0f00000000;
$L__BB5_2:
	setp.eq.s32 	%p8, %r5, 0;
	mov.f32 	%f100, 0f00000000;
	@%p8 bra 	$L__BB5_4;
	ld.global.nc.f32 	%f100, [%rd1+4];
$L__BB5_4:
	setp.eq.s32 	%p9, %r5, 0;
	setp.eq.s32 	%p1, %r3, 6;
	or.pred  	%p11, %p9, %p1;
	mov.f32 	%f101, 0f00000000;
	@%p11 bra 	$L__BB5_6;
	ld.global.nc.f32 	%f101, [%rd1+8];
$L__BB5_6:
	setp.eq.s32 	%p12, %r5, 0;
	setp.gt.u32 	%p13, %r3, 4;
	or.pred  	%p14, %p12, %p13;
	mov.f32 	%f102, 0f00000000;
	@%p14 bra 	$L__BB5_8;
	ld.global.nc.f32 	%f102, [%rd1+12];
$L__BB5_8:
	setp.eq.s32 	%p15, %r3, 0;
	mov.f32 	%f103, 0f00000000;
	@%p15 bra 	$L__BB5_10;
	ld.global.nc.f32 	%f103, [%rd1+28];
$L__BB5_10:
	setp.eq.s32 	%p16, %r3, 6;
	ld.global.nc.f32 	%f11, [%rd1+32];
	mov.f32 	%f104, 0f00000000;
	@%p16 bra 	$L__BB5_12;
	ld.global.nc.f32 	%f104, [%rd1+36];
$L__BB5_12:
	setp.gt.u32 	%p17, %r3, 4;
	mov.f32 	%f105, 0f00000000;
	@%p17 bra 	$L__BB5_14;
	ld.global.nc.f32 	%f105, [%rd1+40];
$L__BB5_14:
	setp.eq.s32 	%p18, %r3, 0;
	setp.eq.s32 	%p19, %r2, 3;
	or.pred  	%p2, %p19, %p18;
	mov.f32 	%f106, 0f00000000;
	@%p2 bra 	$L__BB5_16;
	ld.global.nc.f32 	%f106, [%rd1+56];
$L__BB5_16:
	setp.eq.s32 	%p21, %r2, 3;
	mov.f32 	%f107, 0f00000000;
	mov.pred 	%p25, -1;
	@%p21 bra 	$L__BB5_18;
	ld.global.nc.f32 	%f107, [%rd1+60];
	mov.pred 	%p25, %p1;
$L__BB5_18:
	mov.f32 	%f108, 0f00000000;
	@%p25 bra 	$L__BB5_20;
	ld.global.nc.f32 	%f108, [%rd1+64];
$L__BB5_20:
	setp.eq.s32 	%p22, %r2, 3;
	setp.gt.u32 	%p23, %r3, 4;
	or.pred  	%p4, %p22, %p23;
	mov.f32 	%f109, 0f00000000;
	@%p4 bra 	$L__BB5_22;
	ld.global.nc.f32 	%f109, [%rd1+68];
$L__BB5_22:
	mov.f32 	%f110, 0f00000000;
	@%p2 bra 	$L__BB5_24;
	ld.global.nc.f32 	%f110, [%rd1+84];
$L__BB5_24:
	setp.eq.s32 	%p24, %r2, 3;
	mov.f32 	%f111, 0f00000000;
	@%p24 bra 	$L__BB5_26;
	ld.global.nc.f32 	%f111, [%rd1+88];
$L__BB5_26:
	mov.f32 	%f112, 0f00000000;
	@%p25 bra 	$L__BB5_28;
	ld.global.nc.f32 	%f112, [%rd1+92];
$L__BB5_28:
	mov.f32 	%f113, 0f00000000;
	@%p4 bra 	$L__BB5_30;
	ld.global.nc.f32 	%f113, [%rd1+96];
$L__BB5_30:
	cvta.to.global.u64 	%rd6, %rd2;
	sub.f32 	%f48, %f99, %f101;
	sub.f32 	%f49, %f48, %f106;
	add.f32 	%f50, %f49, %f108;
	mov.f32 	%f51, 0f00000000;
	sub.f32 	%f52, %f51, %f100;
	add.f32 	%f53, %f52, %f101;
	add.f32 	%f54, %f53, %f107;
	sub.f32 	%f55, %f54, %f108;
	add.f32 	%f56, %f100, 0f00000000;
	add.f32 	%f57, %f56, %f101;
	sub.f32 	%f58, %f57, %f107;
	sub.f32 	%f59, %f58, %f108;
	add.f32 	%f60, %f52, %f102;
	add.f32 	%f61, %f60, %f107;
	sub.f32 	%f62, %f61, %f109;
	sub.f32 	%f63, %f51, %f103;
	add.f32 	%f64, %f63, %f104;
	add.f32 	%f65, %f64, %f106;
	sub.f32 	%f66, %f65, %f108;
	add.f32 	%f67, %f11, 0f00000000;
	sub.f32 	%f68, %f67, %f104;
	sub.f32 	%f69, %f68, %f107;
	add.f32 	%f70, %f69, %f108;
	sub.f32 	%f71, %f51, %f11;
	sub.f32 	%f72, %f71, %f104;
	add.f32 	%f73, %f72, %f107;
	add.f32 	%f74, %f73, %f108;
	sub.f32 	%f75, %f67, %f105;
	sub.f32 	%f76, %f75, %f107;
	add.f32 	%f77, %f76, %f109;
	add.f32 	%f78, %f103, 0f00000000;
	sub.f32 	%f79, %f78, %f104;
	add.f32 	%f80, %f79, %f106;
	sub.f32 	%f81, %f80, %f108;
	add.f32 	%f82, %f71, %f104;
	sub.f32 	%f83, %f82, %f107;
	add.f32 	%f84, %f83, %f108;
	add.f32 	%f85, %f67, %f104;
	add.f32 	%f86, %f85, %f107;
	add.f32 	%f87, %f86, %f108;
	add.f32 	%f88, %f71, %f105;
	sub.f32 	%f89, %f88, %f107;
	add.f32 	%f90, %f89, %f109;
	add.f32 	%f91, %f64, %f110;
	sub.f32 	%f92, %f91, %f112;
	sub.f32 	%f93, %f68, %f111;
	add.f32 	%f94, %f93, %f112;
	add.f32 	%f95, %f72, %f111;
	add.f32 	%f96, %f95, %f112;
	sub.f32 	%f97, %f75, %f111;
	add.f32 	%f98, %f97, %f113;
	shl.b32 	%r18, %r4, 7;
	add.s32 	%r19, %r18, %r6;
	mul.wide.u32 	%rd7, %r19, 4;
	add.s64 	%rd8, %rd6, %rd7;
	st.global.f32 	[%rd8], %f50;
	st.global.f32 	[%rd8+32768], %f55;
	st.global.f32 	[%rd8+65536], %f59;
	st.global.f32 	[%rd8+98304], %f62;
	st.global.f32 	[%rd8+131072], %f66;
	st.global.f32 	[%rd8+163840], %f70;
	st.global.f32 	[%rd8+196608], %f74;
	st.global.f32 	[%rd8+229376], %f77;
	st.global.f32 	[%rd8+262144], %f81;
	st.global.f32 	[%rd8+294912], %f84;
	st.global.f32 	[%rd8+327680], %f87;
	st.global.f32 	[%rd8+360448], %f90;
	st.global.f32 	[%rd8+393216], %f92;
	st.global.f32 	[%rd8+425984], %f94;
	st.global.f32 	[%rd8+458752], %f96;
	st.global.f32 	[%rd8+491520], %f98;
	ret;

}
	// .globl	fused_nn_contrib_conv2d_winograd_without_weight_transform_add_1_kernel1
.visible .entry fused_nn_contrib_conv2d_winograd_without_weight_transform_add_1_kernel1(
	.param .u64 .ptr .align 1 fused_nn_contrib_conv2d_winograd_without_weight_transform_add_1_kernel1_param_0,
	.param .u64 .ptr .align 1 fused_nn_contrib_conv2d_winograd_without_weight_transform_add_1_kernel1_param_1,
	.param .u64 .ptr .align 1 fused_nn_contrib_conv2d_winograd_without_weight_transform_add_1_kernel1_param_2
)
{
	.reg .pred 	%p<5>;
	.reg .b32 	%r<59>;
	.reg .b32 	%f<309>;
	.reg .b64 	%rd<27>;
	// demoted variable
	.shared .align 4 .b8 _ZZ71fused_nn_contrib_conv2d_winograd_without_weight_transform_add_1_kernel1E18placeholder_shared[512];
	// demoted variable
	.shared .align 4 .b8 _ZZ71fused_nn_contrib_conv2d_winograd_without_weight_transform_add_1_kernel1E16data_pack_shared[1568];
	ld.param.u64 	%rd6, [fused_nn_contrib_conv2d_winograd_without_weight_transform_add_1_kernel1_param_1];
	cvta.to.global.u64 	%rd7, %rd6;
	mov.u32 	%r14, %tid.x;
	mov.u32 	%r15, %ctaid.z;
	shl.b32 	%r16, %r15, 16;
	mov.u32 	%r17, %ctaid.y;
	shl.b32 	%r18, %r17, 4;
	mad.lo.s32 	%r19, %r15, 12544, %r14;
	shl.b32 	%r20, %r14, 4;
	and.b32  	%r21, %r20, 1792;
	and.b32  	%r22, %r14, 15;
	add.s32 	%r23, %r20, 784;
	and.b32  	%r24, %r23, 1792;
	add.s32 	%r25, %r14, 1;
	and.b32  	%r26, %r25, 15;
	add.s32 	%r27, %r20, 1568;
	and.b32  	%r28, %r27, 1792;
	add.s32 	%r29, %r14, 2;
	and.b32  	%r30, %r29, 15;
	or.b32  	%r31, %r16, %r21;
	add.s32 	%r32, %r31, %r18;
	or.b32  	%r57, %r32, %r22;
	or.b32  	%r33, %r16, %r24;
	add.s32 	%r34, %r33, %r18;
	or.b32  	%r56, %r34, %r26;
	or.b32  	%r35, %r16, %r28;
	add.s32 	%r36, %r35, %r18;
	or.b32  	%r55, %r36, %r30;
	mul.wide.u32 	%rd8, %r19, 4;
	add.s64 	%rd9, %rd8, %rd7;
	add.s64 	%rd26, %rd9, 784;
	mov.b32 	%r58, 0;
	mov.f32 	%f293, 0f00000000;
	mov.f32 	%f294, %f293;
	mov.f32 	%f295, %f293;
	mov.f32 	%f296, %f293;
	mov.f32 	%f297, %f293;
	mov.f32 	%f298, %f293;
	mov.f32 	%f299, %f293;
	mov.f32 	%f300, %f293;
	mov.f32 	%f301, %f293;
	mov.f32 	%f302, %f293;
	mov.f32 	%f303, %f293;
	mov.f32 	%f304, %f293;
	mov.f32 	%f305, %f293;
	mov.f32 	%f306, %f293;
	mov.f32 	%f307, %f293;
	mov.f32 	%f308, %f293;
$L__BB6_1:
	setp.gt.u32 	%p1, %r14, 127;
	bar.sync 	0;
	@%p1 bra 	$L__BB6_3;
	ld.param.u64 	%rd22, [fused_nn_contrib_conv2d_winograd_without_weight_transform_add_1_kernel1_param_0];
	cvta.to.global.u64 	%rd10, %rd22;
	mul.wide.u32 	%rd11, %r57, 4;
	add.s64 	%rd12, %rd10, %rd11;
	ld.global.nc.f32 	%f34, [%rd12];
	shl.b32 	%r37, %r14, 2;
	mov.u32 	%r38, _ZZ71fused_nn_contrib_conv2d_winograd_without_weight_transform_add_1_kernel1E18placeholder_shared;
	add.s32 	%r39, %r38, %r37;
	st.shared.f32 	[%r39], %f34;
$L__BB6_3:
	setp.gt.u32 	%p2, %r14, 78;
	@%p2 bra 	$L__BB6_5;
	ld.param.u64 	%rd23, [fused_nn_contrib_conv2d_winograd_without_weight_transform_add_1_kernel1_param_0];
	cvta.to.global.u64 	%rd13, %rd23;
	mul.wide.u32 	%rd14, %r56, 4;
	add.s64 	%rd15, %rd13, %rd14;
	ld.global.nc.f32 	%f35, [%rd15];
	shl.b32 	%r40, %r14, 2;
	mov.u32 	%r41, _ZZ71fused_nn_contrib_conv2d_winograd_without_weight_transform_add_1_kernel1E18placeholder_shared;
	add.s32 	%r42, %r41, %r40;
	st.shared.f32 	[%r42+196], %f35;
$L__BB6_5:
	setp.gt.u32 	%p3, %r14, 29;
	@%p3 bra 	$L__BB6_7;
	ld.param.u64 	%rd24, [fused_nn_contrib_conv2d_winograd_without_weight_transform_add_1_kernel1_param_0];
	cvta.to.global.u64 	%rd16, %rd24;
	mul.wide.u32 	%rd17, %r55, 4;
	add.s64 	%rd18, %rd16, %rd17;
	ld.global.nc.f32 	%f36, [%rd18];
	shl.b32 	%r43, %r14, 2;
	mov.u32 	%r44, _ZZ71fused_nn_contrib_conv2d_winograd_without_weight_transform_add_1_kernel1E18placeholder_shared;
	add.s32 	%r45, %r44, %r43;
	st.shared.f32 	[%r45+392], %f36;
$L__BB6_7:
	ld.global.nc.f32 	%f37, [%rd26+-784];
	shl.b32 	%r47, %r14, 2;
	mov.u32 	%r48, _ZZ71fused_nn_contrib_conv2d_winograd_without_weight_transform_add_1_kernel1E16data_pack_shared;
	add.s32 	%r49, %r48, %r47;
	st.shared.f32 	[%r49], %f37;
	ld.global.nc.f32 	%f38, [%rd26+-588];
	st.shared.f32 	[%r49+196], %f38;
	ld.global.nc.f32 	%f39, [%rd26+-392];
	st.shared.f32 	[%r49+392], %f39;
	ld.global.nc.f32 	%f40, [%rd26+-196];
	st.shared.f32 	[%r49+588], %f40;
	ld.global.nc.f32 	%f41, [%rd26];
	st.shared.f32 	[%r49+784], %f41;
	ld.global.nc.f32 	%f42, [%rd26+196];
	st.shared.f32 	[%r49+980], %f42;
	ld.global.nc.f32 	%f43, [%rd26+392];
	st.shared.f32 	[%r49+1176], %f43;
	ld.global.nc.f32 	%f44, [%rd26+588];
	st.shared.f32 	[%r49+1372], %f44;
	bar.sync 	0;
	ld.shared.f32 	%f45, [%r49];
	ld.shared.f32 	%f46, [_ZZ71fused_nn_contrib_conv2d_winograd_without_weight_transform_add_1_kernel1E18placeholder_shared];
	fma.rn.f32 	%f47, %f46, %f45, %f308;
	ld.shared.f32 	%f48, [_ZZ71fused_nn_contrib_conv2d_winograd_without_weight_transform_add_1_kernel1E18placeholder_shared+32];
	fma.rn.f32 	%f49, %f48, %f45, %f300;
	ld.shared.f32 	%f50, [_ZZ71fused_nn_contrib_conv2d_winograd_without_weight_transform_add_1_kernel1E18placeholder_shared+4];
	fma.rn.f32 	%f51, %f50, %f45, %f307;
	ld.shared.f32 	%f52, [_ZZ71fused_nn_contrib_conv2d_winograd_without_weight_transform_add_1_kernel1E18placeholder_shared+36];
	fma.rn.f32 	%f53, %f52, %f45, %f299;
	ld.shared.f32 	%f54, [_ZZ71fused_nn_contrib_conv2d_winograd_without_weight_transform_add_1_kernel1E18placeholder_shared+8];
	fma.rn.f32 	%f55, %f54, %f45, %f306;
	ld.shared.f32 	%f56, [_ZZ71fused_nn_contrib_conv2d_winograd_without_weight_transform_add_1_kernel1E18placeholder_shared+40];
	fma.rn.f32 	%f57, %f56, %f45, %f298;
	ld.shared.f32 	%f58, [_ZZ71fused_nn_contrib_conv2d_winograd_without_weight_transform_add_1_kernel1E18placeholder_shared+12];
	fma.rn.f32 	%f59, %f58, %f45, %f305;
	ld.shared.f32 	%f60, [_ZZ71fused_nn_contrib_conv2d_winograd_without_weight_transform_add_1_kernel1E18placeholder_shared+44];
	fma.rn.f32 	%f61, %f60, %f45, %f297;
	ld.shared.f32 	%f62, [_ZZ71fused_nn_contrib_conv2d_winograd_without_weight_transform_add_1_kernel1E18placeholder_shared+16];
	fma.rn.f32 	%f63, %f62, %f45, %f304;
	ld.shared.f32 	%f64, [_ZZ71fused_nn_contrib_conv2d_winograd_without_weight_transform_add_1_kernel1E18placeholder_shared+48];
	fma.rn.f32 	%f65, %f64, %f45, %f296;
	ld.shared.f32 	%f66, [_ZZ71fused_nn_contrib_conv2d_winograd_without_weight_transform_add_1_kernel1E18placeholder_shared+20];
	fma.rn.f32 	%f67, %f66, %f45, %f303;
	ld.shared.f32 	%f68, [_ZZ71fused_nn_contrib_conv2d_winograd_without_weight_transform_add_1_kernel1E18placeholder_shared+52];
	fma.rn.f32 	%f69, %f68, %f45, %f295;
	ld.shared.f32 	%f70, [_ZZ71fused_nn_contrib_conv2d_winograd_without_weight_transform_add_1_kernel1E18placeholder_shared+24];
	fma.rn.f32 	%f71, %f70, %f45, %f302;
	ld.shared.f32 	%f72, [_ZZ71fused_nn_contrib_conv2d_winograd_without_weight_transform_add_1_kernel1E18placeholder_shared+56];
	fma.rn.f32 	%f73, %f72, %f45, %f294;
	ld.shared.f32 	%f74, [_ZZ71fused_nn_contrib_conv2d_winograd_without_weight_transform_add_1_kernel1E18placeholder_shared+28];
	fma.rn.f32 	%f75, %f74, %f45, %f301;
	ld.shared.f32 	%f76, [_ZZ71fused_nn_contrib_conv2d_winograd_without_weight_transform_add_1_kernel1E18placeholder_shared+60];
	fma.rn.f32 	%f77, %f76, %f45, %f293;
	ld.shared.f32 	%f78, [%r49+196];
	ld.shared.f32 	%f79, [_ZZ71fused_nn_contrib_conv2d_winograd_without_weight_transform_add_1_kernel1E18placeholder_shared+64];
	fma.rn.f32 	%f80, %f79, %f78, %f47;
	ld.shared.f32 	%f81, [_ZZ71fused_nn_contrib_conv2d_winograd_without_weight_transform_add_1_kernel1E18placeholder_shared+96];
	fma.rn.f32 	%f82, %f81, %f78, %f49;
	ld.shared.f32 	%f83, [_ZZ71fused_nn_contrib_conv2d_winograd_without_weight_transform_add_1_kernel1E18placeholder_shared+68];
	fma.rn.f32 	%f84, %f83, %f78, %f51;
	ld.shared.f32 	%f85, [_ZZ71fused_nn_contrib_conv2d_winograd_without_weight_transform_add_1_kernel1E18placeholder_shared+100];
	fma.rn.f32 	%f86, %f85, %f78, %f53;
	ld.shared.f32 	%f87, [_ZZ71fused_nn_contrib_conv2d_winograd_without_weight_transform_add_1_kernel1E18placeholder_shared+72];
	fma.rn.f32 	%f88, %f87, %f78, %f55;
	ld.shared.f32 	%f89, [_ZZ71fused_nn_contrib_conv2d_winograd_without_weight_transform_add_1_kernel1E18placeholder_shared+104];
	fma.rn.f32 	%f90, %f89, %f78, %f57;
	ld.shared.f32 	%f91, [_ZZ71fused_nn_contrib_conv2d_winograd_without_weight_transform_add_1_kernel1E18placeholder_shared+76];
	fma.rn.f32 	%f92, %f91, %f78, %f59;
	ld.shared.f32 	%f93, [_ZZ71fused_nn_contrib_conv2d_winograd_without_weight_transform_add_1_kernel1E18placeholder_shared+108];
	fma.rn.f32 	%f94, %f93, %f78, %f61;
	ld.shared.f32 	%f95, [_ZZ71fused_nn_contrib_conv2d_winograd_without_weight_transform_add_1_kernel1E18placeholder_shared+80];
	fma.rn.f32 	%f96, %f95, %f78, %f63;
	ld.shared.f32 	%f97, [_ZZ71fused_nn_contrib_conv2d_winograd_without_weight_transform_add_1_kernel1E18placeholder_shared+112];
	fma.rn.f32 	%f98, %f97, %f78, %f65;
	ld.shared.f32 	%f99, [_ZZ71fused_nn_contrib_conv2d_winograd_without_weight_transform_add_1_kernel1E18placeholder_shared+84];
	fma.rn.f32 	%f100, %f99, %f78, %f67;
	ld.shared.f32 	%f101, [_ZZ71fused_nn_contrib_conv2d_winograd_without_weight_transform_add_1_kernel1E18placeholder_shared+116];
	fma.rn.f32 	%f102, %f101, %f78, %f69;
	ld.shared.f32 	%f103, [_ZZ71fused_nn_contrib_conv2d_winograd_without_weight_transform_add_1_kernel1E18placeholder_shared+88];
	fma.rn.f32 	%f104, %f103, %f78, %f71;
	ld.shared.f32 	%f105, [_ZZ71fused_nn_contrib_conv2d_winograd_without_weight_transform_add_1_kernel1E18placeholder_shared+120];
	fma.rn.f32 	%f106, %f105, %f78, %f73;
	ld.shared.f32 	%f107, [_ZZ71fused_nn_contrib_conv2d_winograd_without_weight_transform_add_1_kernel1E18placeholder_shared+92];
	fma.rn.f32 	%f108, %f107, %f78, %f75;
	ld.shared.f32 	%f109, [_ZZ71fused_nn_contrib_conv2d_winograd_without_weight_transform_add_1_kernel1E18placeholder_shared+124];
	fma.rn.f32 	%f110, %f109, %f78, %f77;
	ld.shared.f32 	%f111, [%r49+392];
	ld.shared.f32 	%f112, [_ZZ71fused_nn_contrib_conv2d_winograd_without_weight_transform_add_1_kernel1E18placeholder_shared+128];
	fma.rn.f32 	%f113, %f112, %f111, %f80;
	ld.shared.f32 	%f114, [_ZZ71fused_nn_contrib_conv2d_winograd_without_weight_transform_add_1_kernel1E18placeholder_shared+160];
	fma.rn.f32 	%f115, %f114, %f111, %f82;
	ld.shared.f32 	%f116, [_ZZ71fused_nn_contrib_conv2d_winograd_without_weight_transform_add_1_kernel1E18placeholder_shared+132];
	fma.rn.f32 	%f117, %f116, %f111, %f84;
	ld.shared.f32 	%f118, [_ZZ71fused_nn_contrib_conv2d_winograd_without_weight_transform_add_1_kernel1E18placeholder_shared+164];
	fma.rn.f32 	%f119, %f118, %f111, %f86;
	ld.shared.f32 	%f120, [_ZZ71fused_nn_contrib_conv2d_winograd_without_weight_transform_add_1_kernel1E18placeholder_shared+136];
	fma.rn.f32 	%f121, %f120, %f111, %f88;
	ld.shared.f32 	%f122, [_ZZ71fused_nn_contrib_conv2d_winograd_without_weight_transform_add_1_kernel1E18placeholder_shared+168];
	fma.rn.f32 	%f123, %f122, %f111, %f90;
	ld.shared.f32 	%f124, [_ZZ71fused_nn_contrib_conv2d_winograd_without_weight_transform_add_1_kernel1E18placeholder_shared+140];
	fma.rn.f32 	%f125, %f124, %f111, %f92;
	ld.shared.f32 	%f126, [_ZZ71fused_nn_contrib_conv2d_winograd_without_weight_transform_add_1_kernel1E18placeholder_shared+172];
	fma.rn.f32 	%f127, %f126, %f111, %f94;
	ld.shared.f32 	%f128, [_ZZ71fused_nn_contrib_conv2d_winograd_without_weight_transform_add_1_kernel1E18placeholder_shared+144];
	fma.rn.f32 	%f129, %f128, %f111, %f96;
	ld.shared.f32 	%f130, [_ZZ71fused_nn_contrib_conv2d_winograd_without_weight_transform_add_1_kernel1E18placeholder_shared+176];
	fma.rn.f32 	%f131, %f130, %f111, %f98;
	ld.shared.f32 	%f132, [_ZZ71fused_nn_contrib_conv2d_winograd_without_weight_transform_add_1_kernel1E18placeholder_shared+148];
	fma.rn.f32 	%f133, %f132, %f111, %f100;
	ld.shared.f32 	%f134, [_ZZ71fused_nn_contrib_conv2d_winograd_without_weight_transform_add_1_kernel1E18placeholder_shared+180];
	fma.rn.f32 	%f135, %f134, %f111, %f102;
	ld.shared.f32 	%f136, [_ZZ71fused_nn_contrib_conv2d_winograd_without_weight_transform_add_1_kernel1E18placeholder_shared+152];
	fma.rn.f32 	%f137, %f136, %f111, %f104;
	ld.shared.f32 	%f138, [_ZZ71fused_nn_contrib_conv2d_winograd_without_weight_transform_add_1_kernel1E18placeholder_shared+184];
	fma.rn.f32 	%f139, %f138, %f111, %f106;
	ld.shared.f32 	%f140, [_ZZ71fused_nn_contrib_conv2d_winograd_without_weight_transform_add_1_kernel1E18placeholder_shared+156];
	fma.rn.f32 	%f141, %f140, %f111, %f108;
	ld.shared.f32 	%f142, [_ZZ71fused_nn_contrib_conv2d_winograd_without_weight_transform_add_1_kernel1E18placeholder_shared+188];
	fma.rn.f32 	%f143, %f142, %f111, %f110;
	ld.shared.f32 	%f144, [%r49+588];
	ld.shared.f32 	%f145, [_ZZ71fused_nn_contrib_conv2d_winograd_without_weight_transform_add_1_kernel1E18placeholder_shared+192];
	fma.rn.f32 	%f146, %f145, %f144, %f113;
	ld.shared.f32 	%f147, [_ZZ71fused_nn_contrib_conv2d_winograd_without_weight_transform_add_1_kernel1E18placeholder_shared+224];
	fma.rn.f32 	%f148, %f147, %f144, %f115;
	ld.shared.f32 	%f149, [_ZZ71fused_nn_contrib_conv2d_winograd_without_weight_transform_add_1_kernel1E18placeholder_shared+196];
	fma.rn.f32 	%f150, %f149, %f144, %f117;
	ld.shared.f32 	%f151, [_ZZ71fused_nn_contrib_conv2d_winograd_without_weight_transform_add_1_kernel1E18placeholder_shared+228];
	fma.rn.f32 	%f152, %f151, %f144, %f119;
	ld.shared.f32 	%f153, [_ZZ71fused_nn_contrib_conv2d_winograd_without_weight_transform_add_1_kernel1E18placeholder_shared+200];
	fma.rn.f32 	%f154, %f153, %f144, %f121;
	ld.shared.f32 	%f155, [_ZZ71fused_nn_contrib_conv2d_winograd_without_weight_transform_add_1_kernel1E18placeholder_shared+232];
	fma.rn.f32 	%f156, %f155, %f144, %f123;
	ld.shared.f32 	%f157, [_ZZ71fused_nn_contrib_conv2d_winograd_without_weight_transform_add_1_kernel1E18placeholder_shared+204];
	fma.rn.f32 	%f158, %f157, %f144, %f125;
	ld.shared.f32 	%f159, [_ZZ71fused_nn_contrib_conv2d_winograd_without_weight_transform_add_1_kernel1E18placeholder_shared+236];
	fma.rn.f32 	%f160, %f159, %f144, %f127;
	ld.shared.f32 	%f161, [_ZZ71fused_nn_contrib_conv2d_winograd_without_weight_transform_add_1_kernel1E18placeholder_shared+208];
	fma.rn.f32 	%f162, %f161, %f144, %f129;
	ld.shared.f32 	%f163, [_ZZ71fused_nn_contrib_conv2d_winograd_without_weight_transform_add_1_kernel1E18placeholder_shared+240];
	fma.rn.f32 	%f164, %f163, %f144, %f131;
	ld.shared.f32 	%f165, [_ZZ71fused_nn_contrib_conv2d_winograd_without_weight_transform_add_1_kernel1E18placeholder_shared+212];
	fma.rn.f32 	%f166, %f165, %f144, %f133;
	ld.shared.f32 	%f167, [_ZZ71fused_nn_contrib_conv2d_winograd_without_weight_transform_add_1_kernel1E18placeholder_shared+244];
	fma.rn.f32 	%f168, %f167, %f144, %f135;
	ld.shared.f32 	%f169, [_ZZ71fused_nn_contrib_conv2d_winograd_without_weight_transform_add_1_kernel1E18placeholder_shared+216];
	fma.rn.f32 	%f170, %f169, %f144, %f137;
	ld.shared.f32 	%f171, [_ZZ71fused_nn_contrib_conv2d_winograd_without_weight_transform_add_1_kernel1E18placeholder_shared+248];
	fma.rn.f32 	%f172, %f171, %f144, %f139;
	ld.shared.f32 	%f173, [_ZZ71fused_nn_contrib_conv2d_winograd_without_weight_transform_add_1_kernel1E18placeholder_shared+220];
	fma.rn.f32 	%f174, %f173, %f144, %f141;
	ld.shared.f32 	%f175, [_ZZ71fused_nn_contrib_conv2d_winograd_without_weight_transform_add_1_kernel1E18placeholder_shared+252];
	fma.rn.f32 	%f176, %f175, %f144, %f143;
	ld.shared.f32 	%f177, [%r49+784];
	ld.shared.f32 	%f178, [_ZZ71fused_nn_contrib_conv2d_winograd_without_weight_transform_add_1_kernel1E18placeholder_shared+256];
	fma.rn.f32 	%f179, %f178, %f177, %f146;
	ld.shared.f32 	%f180, [_ZZ71fused_nn_contrib_conv2d_winograd_without_weight_transform_add_1_kernel1E18placeholder_shared+288];
	fma.rn.f32 	%f181, %f180, %f177, %f148;
	ld.shared.f32 	%f182, [_ZZ71fused_nn_contrib_conv2d_winograd_without_weight_transform_add_1_kernel1E18placeholder_shared+260];
	fma.rn.f32 	%f183, %f182, %f177, %f150;
	ld.shared.f32 	%f184, [_ZZ71fused_nn_contrib_conv2d_winograd_without_weight_transform_add_1_kernel1E18placeholder_shared+292];
	fma.rn.f32 	%f185, %f184, %f177, %f152;
	ld.shared.f32 	%f186, [_ZZ71fused_nn_contrib_conv2d_winograd_without_weight_transform_add_1_kernel1E18placeholder_shared+264];
	fma.rn.f32 	%f187, %f186, %f177, %f154;
	ld.shared.f32 	%f188, [_ZZ71fused_nn_contrib_conv2d_winograd_without_weight_transform_add_1_kernel1E18placeholder_shared+296];
	fma.rn.f32 	%f189, %f188, %f177, %f156;
	ld.shared.f32 	%f190, [_ZZ71fused_nn_contrib_conv2d_winograd_without_weight_transform_add_1_kernel1E18placeholder_shared+268];
	fma.rn.f32 	%f191, %f190, %f177, %f158;
	ld.shared.f32 	%f192, [_ZZ71fused_nn_contrib_conv2d_winograd_without_weight_transform_add_1_kernel1E18placeholder_shared+300];
	fma.rn.f32 	%f193, %f192, %f177, %f160;
	ld.shared.f32 	%f194, [_ZZ71fused_nn_contrib_conv2d_winograd_without_weight_transform_add_1_kernel1E18placeholder_shared+272];
	fma.rn.f32 	%f195, %f194, %f177, %f162;
	ld.shared.f32 	%f196, [_ZZ71fused_nn_contrib_conv2d_winograd_without_weight_transform_add_1_kernel1E18placeholder_shared+304];
	fma.rn.f32 	%f197, %f196, %f177, %f164;
	ld.shared.f32 	%f198, [_ZZ71fused_nn_contrib_conv2d_winograd_without_weight_transform_add_1_kernel1E18placeholder_shared+276];
	fma.rn.f32 	%f199, %f198, %f177, %f166;
	ld.shared.f32 	%f200, [_ZZ71fused_nn_contrib_conv2d_winograd_without_weight_transform_add_1_kernel1E18placeholder_shared+308];
	fma.rn.f32 	%f201, %f200, %f177, %f168;
	ld.shared.f32 	%f202, [_ZZ71fused_nn_contrib_conv2d_winograd_without_weight_transform_add_1_kernel1E18placeholder_shared+280];
	fma.rn.f32 	%f203, %f202, %f177, %f170;
	ld.shared.f32 	%f204, [_ZZ71fused_nn_contrib_conv2d_winograd_without_weight_transform_add_1_kernel1E18placeholder_shared+312];
	fma.rn.f32 	%f205, %f204, %f177, %f172;
	ld.shared.f32 	%f206, [_ZZ71fused_nn_contrib_conv2d_winograd_without_weight_transform_add_1_kernel1E18placeholder_shared+284];
	fma.rn.f32 	%f207, %f206, %f177, %f174;
	ld.shared.f32 	%f208, [_ZZ71fused_nn_contrib_conv2d_winograd_without_weight_transform_add_1_kernel1E18placeholder_shared+316];
	fma.rn.f32 	%f209, %f208, %f177, %f176;
	ld.shared.f32 	%f210, [%r49+980];
	ld.shared.f32 	%f211, [_ZZ71fused_nn_contrib_conv2d_winograd_without_weight_transform_add_1_kernel1E18placeholder_shared+320];
	fma.rn.f32 	%f212, %f211, %f210, %f179;
	ld.shared.f32 	%f213, [_ZZ71fused_nn_contrib_conv2d_winograd_without_weight_transform_add_1_kernel1E18placeholder_shared+352];
	fma.rn.f32 	%f214, %f213, %f210, %f181;
	ld.shared.f32 	%f215, [_ZZ71fused_nn_contrib_conv2d_winograd_without_weight_transform_add_1_kernel1E18placeholder_shared+324];
	fma.rn.f32 	%f216, %f215, %f210, %f183;
	ld.shared.f32 	%f217, [_ZZ71fused_nn_contrib_conv2d_winograd_without_weight_transform_add_1_kernel1E18placeholder_shared+356];
	fma.rn.f32 	%f218, %f217, %f210, %f185;
	ld.shared.f32 	%f219, [_ZZ71fused_nn_contrib_conv2d_winograd_without_weight_transform_add_1_kernel1E18placeholder_shared+328];
	fma.rn.f32 	%f220, %f219, %f210, %f187;
	ld.shared.f32 	%f221, [_ZZ71fused_nn_contrib_conv2d_winograd_without_weight_transform_add_1_kernel1E18placeholder_shared+360];
	fma.rn.f32 	%f222, %f221, %f210, %f189;
	ld.shared.f32 	%f223, [_ZZ71fused_nn_contrib_conv2d_winograd_without_weight_transform_add_1_kernel1E18placeholder_shared+332];
	fma.rn.f32 	%f224, %f223, %f210, %f191;
	ld.shared.f32 	%f225, [_ZZ71fused_nn_contrib_conv2d_winograd_without_weight_transform_add_1_kernel1E18placeholder_shared+364];
	fma.rn.f32 	%f226, %f225, %f210, %f193;
	ld.shared.f32 	%f227, [_ZZ71fused_nn_contrib_conv2d_winograd_without_weight_transform_add_1_kernel1E18placeholder_shared+336];
	fma.rn.f32 	%f228, %f227, %f210, %f195;
	ld.shared.f32 	%f229, [_ZZ71fused_nn_contrib_conv2d_winograd_without_weight_transform_add_1_kernel1E18placeholder_shared+368];
	fma.rn.f32 	%f230, %f229, %f210, %f197;
	ld.shared.f32 	%f231, [_ZZ71fused_nn_contrib_conv2d_winograd_without_weight_transform_add_1_kernel1E18placeholder_shared+340];
	fma.rn.f32 	%f232, %f231, %f210, %f199;
	ld.shared.f32 	%f233, [_ZZ71fused_nn_contrib_conv2d_winograd_without_weight_transform_add_1_kernel1E18placeholder_shared+372];
	fma.rn.f32 	%f234, %f233, %f210, %f201;
	ld.shared.f32 	%f235, [_ZZ71fused_nn_contrib_conv2d_winograd_without_weight_transform_add_1_kernel1E18placeholder_shared+344];
	fma.rn.f32 	%f236, %f235, %f210, %f203;
	ld.shared.f32 	%f237, [_ZZ71fused_nn_contrib_conv2d_winograd_without_weight_transform_add_1_kernel1E18placeholder_shared+376];
	fma.rn.f32 	%f238, %f237, %f210, %f205;
	ld.shared.f32 	%f239, [_ZZ71fused_nn_contrib_conv2d_winograd_without_weight_transform_add_1_kernel1E18placeholder_shared+348];
	fma.rn.f32 	%f240, %f239, %f210, %f207;
	ld.shared.f32 	%f241, [_ZZ71fused_nn_contrib_conv2d_winograd_without_weight_transform_add_1_kernel1E18placeholder_shared+380];
	fma.rn.f32 	%f242, %f241, %f210, %f209;
	ld.shared.f32 	%f243, [%r49+1176];
	ld.shared.f32 	%f244, [_ZZ71fused_nn_contrib_conv2d_winograd_without_weight_transform_add_1_kernel1E18placeholder_shared+384];
	fma.rn.f32 	%f245, %f244, %f243, %f212;
	ld.shared.f32 	%f246, [_ZZ71fused_nn_contrib_conv2d_winograd_without_weight_transform_add_1_kernel1E18placeholder_shared+416];
	fma.rn.f32 	%f247, %f246, %f243, %f214;
	ld.shared.f32 	%f248, [_ZZ71fused_nn_contrib_conv2d_winograd_without_weight_transform_add_1_kernel1E18placeholder_shared+388];
	fma.rn.f32 	%f249, %f248, %f243, %f216;
	ld.shared.f32 	%f250, [_ZZ71fused_nn_contrib_conv2d_winograd_without_weight_transform_add_1_kernel1E18placeholder_shared+420];
	fma.rn.f32 	%f251, %f250, %f243, %f218;
	ld.shared.f32 	%f252, [_ZZ71fused_nn_contrib_conv2d_winograd_without_weight_transform_add_1_kernel1E18placeholder_shared+392];
	fma.rn.f32 	%f253, %f252, %f243, %f220;
	ld.shared.f32 	%f254, [_ZZ71fused_nn_contrib_conv2d_winograd_without_weight_transform_add_1_kernel1E18placeholder_shared+424];
	fma.rn.f32 	%f255, %f254, %f243, %f222;
	ld.shared.f32 	%f256, [_ZZ71fused_nn_contrib_conv2d_winograd_without_weight_transform_add_1_kernel1E18placeholder_shared+396];
	fma.rn.f32 	%f257, %f256, %f243, %f224;
	ld.shared.f32 	%f258, [_ZZ71fused_nn_contrib_conv2d_winograd_without_weight_transform_add_1_kernel1E18placeholder_shared+428];
	fma.rn.f32 	%f259, %f258, %f243, %f226;
	ld.shared.f32 	%f260, [_ZZ71fused_nn_contrib_conv2d_winograd_without_weight_transform_add_1_kernel1E18placeholder_shared+400];
	fma.rn.f32 	%f261, %f260, %f243, %f228;
	ld.shared.f32 	%f262, [_ZZ71fused_nn_contrib_conv2d_winograd_without_weight_transform_add_1_kernel1E18placeholder_shared+432];
	fma.rn.f32 	%f263, %f262, %f243, %f230;
	ld.shared.f32 	%f264, [_ZZ71fused_nn_contrib_conv2d_winograd_without_weight_transform_add_1_kernel1E18placeholder_shared+404];
	fma.rn.f32 	%f265, %f264, %f243, %f232;
	ld.shared.f32 	%f266, [_ZZ71fused_nn_contrib_conv2d_winograd_without_weight_transform_add_1_kernel1E18placeholder_shared+436];
	fma.rn.f32 	%f267, %f266, %f243, %f234;
	ld.shared.f32 	%f268, [_ZZ71fused_nn_contrib_conv2d_winograd_without_weight_transform_add_1_kernel1E18placeholder_shared+408];
	fma.rn.f32 	%f269, %f268, %f243, %f236;
	ld.shared.f32 	%f270, [_ZZ71fused_nn_contrib_conv2d_winograd_without_weight_transform_add_1_kernel1E18placeholder_shared+440];
	fma.rn.f32 	%f271, %f270, %f243, %f238;
	ld.shared.f32 	%f272, [_ZZ71fused_nn_contrib_conv2d_winograd_without_weight_transform_add_1_kernel1E18placeholder_shared+412];
	fma.rn.f32 	%f273, %f272, %f243, %f240;
	ld.shared.f32 	%f274, [_ZZ71fused_nn_contrib_conv2d_winograd_without_weight_transform_add_1_kernel1E18placeholder_shared+444];
	fma.rn.f32 	%f275, %f274, %f243, %f242;
	ld.shared.f32 	%f276, [%r49+1372];
	ld.shared.f32 	%f277, [_ZZ71fused_nn_contrib_conv2d_winograd_without_weight_transform_add_1_kernel1E18placeholder_shared+448];
	fma.rn.f32 	%f308, %f277, %f276, %f245;
	ld.shared.f32 	%f278, [_ZZ71fused_nn_contrib_conv2d_winograd_without_weight_transform_add_1_kernel1E18placeholder_shared+480];
	fma.rn.f32 	%f300, %f278, %f276, %f247;
	ld.shared.f32 	%f279, [_ZZ71fused_nn_contrib_conv2d_winograd_without_weight_transform_add_1_kernel1E18placeholder_shared+452];
	fma.rn.f32 	%f307, %f279, %f276, %f249;
	ld.shared.f32 	%f280, [_ZZ71fused_nn_contrib_conv2d_winograd_without_weight_transform_add_1_kernel1E18placeholder_shared+484];
	fma.rn.f32 	%f299, %f280, %f276, %f251;
	ld.shared.f32 	%f281, [_ZZ71fused_nn_contrib_conv2d_winograd_without_weight_transform_add_1_kernel1E18placeholder_shared+456];
	fma.rn.f32 	%f306, %f281, %f276, %f253;
	ld.shared.f32 	%f282, [_ZZ71fused_nn_contrib_conv2d_winograd_without_weight_transform_add_1_kernel1E18placeholder_shared+488];
	fma.rn.f32 	%f298, %f282, %f276, %f255;
	ld.shared.f32 	%f283, [_ZZ71fused_nn_contrib_conv2d_winograd_without_weight_transform_add_1_kernel1E18placeholder_shared+460];
	fma.rn.f32 	%f305, %f283, %f276, %f257;
	ld.shared.f32 	%f284, [_ZZ71fused_nn_contrib_conv2d_winograd_without_weight_transform_add_1_kernel1E18placeholder_shared+492];
	fma.rn.f32 	%f297, %f284, %f276, %f259;
	ld.shared.f32 	%f285, [_ZZ71fused_nn_contrib_conv2d_winograd_without_weight_transform_add_1_kernel1E18placeholder_shared+464];
	fma.rn.f32 	%f304, %f285, %f276, %f261;
	ld.shared.f32 	%f286, [_ZZ71fused_nn_contrib_conv2d_winograd_without_weight_transform_add_1_kernel1E18placeholder_shared+496];
	fma.rn.f32 	%f296, %f286, %f276, %f263;
	ld.shared.f32 	%f287, [_ZZ71fused_nn_contrib_conv2d_winograd_without_weight_transform_add_1_kernel1E18placeholder_shared+468];
	fma.rn.f32 	%f303, %f287, %f276, %f265;
	ld.shared.f32 	%f288, [_ZZ71fused_nn_contrib_conv2d_winograd_without_weight_transform_add_1_kernel1E18placeholder_shared+500];
	fma.rn.f32 	%f295, %f288, %f276, %f267;
	ld.shared.f32 	%f289, [_ZZ71fused_nn_contrib_conv2d_winograd_without_weight_transform_add_1_kernel1E18placeholder_shared+472];
	fma.rn.f32 	%f302, %f289, %f276, %f269;
	ld.shared.f32 	%f290, [_ZZ71fused_nn_contrib_conv2d_winograd_without_weight_transform_add_1_kernel1E18placeholder_shared+504];
	fma.rn.f32 	%f294, %f290, %f276, %f271;
	ld.shared.f32 	%f291, [_ZZ71fused_nn_contrib_conv2d_winograd_without_weight_transform_add_1_kernel1E18placeholder_shared+476];
	fma.rn.f32 	%f301, %f291, %f276, %f273;
	ld.shared.f32 	%f292, [_ZZ71fused_nn_contrib_conv2d_winograd_without_weight_transform_add_1_kernel1E18placeholder_shared+508];
	fma.rn.f32 	%f293, %f292, %f276, %f275;
	add.s32 	%r58, %r58, 1;
	add.s32 	%r57, %r57, 2048;
	add.s32 	%r56, %r56, 2048;
	add.s32 	%r55, %r55, 2048;
	add.s64 	%rd26, %rd26, 1568;
	setp.ne.s32 	%p4, %r58, 32;
	@%p4 bra 	$L__BB6_1;
	ld.param.u64 	%rd25, [fused_nn_contrib_conv2d_winograd_without_weight_transform_add_1_kernel1_param_2];
	mad.lo.s32 	%r53, %r15, 12544, %r14;
	mad.lo.s32 	%r54, %r17, 784, %r53;
	cvta.to.global.u64 	%rd19, %rd25;
	mul.wide.u32 	%rd20, %r54, 4;
	add.s64 	%rd21, %rd19, %rd20;
	st.global.f32 	[%rd21], %f308;
	st.global.f32 	[%rd21+1568], %f300;
	st.global.f32 	[%rd21+196], %f307;
	st.global.f32 	[%rd21+1764], %f299;
	st.global.f32 	[%rd21+392], %f306;
	st.global.f32 	[%rd21+1960], %f298;
	st.global.f32 	[%rd21+588], %f305;
	st.global.f32 	[%rd21+2156], %f297;
	st.global.f32 	[%rd21+784], %f304;
	st.global.f32 	[%rd21+2352], %f296;
	st.global.f32 	[%rd21+980], %f303;
	st.global.f32 	[%rd21+2548], %f295;
	st.global.f32 	[%rd21+1176], %f302;
	st.global.f32 	[%rd21+2744], %f294;
	st.global.f32 	[%rd21+1372], %f301;
	st.global.f32 	[%rd21+2940], %f293;
	ret;

}
	// .globl	fused_add_nn_relu_2_kernel0
.visible .entry fused_add_nn_relu_2_kernel0(
	.param .u64 .ptr .align 1 fused_add_nn_relu_2_kernel0_param_0,
	.param .u64 .ptr .align 1 fused_add_nn_relu_2_kernel0_param_1,
	.param .u64 .ptr .align 1 fused_add_nn_relu_2_kernel0_param_2
)
{
	.reg .b32 	%r<7>;
	.reg .b32 	%f<5>;
	.reg .b64 	%rd<12>;

	ld.param.u64 	%rd1, [fused_add_nn_relu_2_kernel0_param_0];
	ld.param.u64 	%rd2, [fused_add_nn_relu_2_kernel0_param_1];
	ld.param.u64 	%rd3, [fused_add_nn_relu_2_kernel0_param_2];
	cvta.to.global.u64 	%rd4, %rd1;
	cvta.to.global.u64 	%rd5, %rd3;
	cvta.to.global.u64 	%rd6, %rd2;
	mov.u32 	%r1, %ctaid.x;
	shl.b32 	%r2, %r1, 10;
	mov.u32 	%r3, %tid.x;
	or.b32  	%r4, %r2, %r3;
	mul.wide.u32 	%rd7, %r4, 4;
	add.s64 	%rd8, %rd6, %rd7;
	ld.global.nc.f32 	%f1, [%rd8];
	mul.hi.u32 	%r5, %r4, 1402438301;
	shr.u32 	%r6, %r5, 8;
	mul.wide.u32 	%rd9, %r6, 4;
	add.s64 	%rd10, %rd5, %rd9;
	ld.global.nc.f32 	%f2, [%rd10];
	add.f32 	%f3, %f1, %f2;
	max.f32 	%f4, %f3, 0f00000000;
	add.s64 	%rd11, %rd4, %rd7;
	st.global.f32 	[%rd11], %f4;
	ret;

}
	// .globl	fused_nn_contrib_conv2d_winograd_without_weight_transform_add_add_nn_relu_2_kernel0
.visible .entry fused_nn_contrib_conv2d_winograd_without_weight_transform_add_add_nn_relu_2_kernel0(
	.param .u64 .ptr .align 1 fused_nn_contrib_conv2d_winograd_without_weight_transform_add_add_nn_relu_2_kernel0_param_0,
	.param .u64 .ptr .align 1 fused_nn_contrib_conv2d_winograd_without_weight_transform_add_add_nn_relu_2_kernel0_param_1
)
{
	.reg .pred 	%p<32>;
	.reg .b32 	%r<19>;
	.reg .b32 	%f<917>;
	.reg .b64 	%rd<12>;

	ld.param.u64 	%rd4, [fused_nn_contrib_conv2d_winograd_without_weight_transform_add_add_nn_relu_2_kernel0_param_0];
	cvta.to.global.u64 	%rd1, %rd4;
	mov.u32 	%r4, %ctaid.x;
	shl.b32 	%r5, %r4, 7;
	mov.u32 	%r6, %tid.x;
	add.s32 	%r7, %r5, %r6;
	mul.hi.u32 	%r8, %r7, 1402438301;
	shr.u32 	%r9, %r8, 6;
	mul.lo.s32 	%r10, %r9, 196;
	sub.s32 	%r1, %r7, %r10;
	mul.hi.u32 	%r11, %r7, -1840700269;
	shr.u32 	%r12, %r11, 3;
	mul.lo.s32 	%r13, %r12, 14;
	sub.s32 	%r2, %r7, %r13;
	shl.b32 	%r14, %r2, 2;
	setp.lt.u32 	%p3, %r1, 14;
	setp.eq.s32 	%p4, %r2, 0;
	mad.lo.s32 	%r3, %r12, 224, %r14;
	mul.wide.u32 	%rd5, %r3, 4;
	add.s64 	%rd2, %rd1, %rd5;
	mov.f32 	%f897, 0f00000000;
	or.pred  	%p5, %p4, %p3;
	@%p5 bra 	$L__BB8_2;
	ld.global.nc.f32 	%f58, [%rd2+-228];
	add.f32 	%f897, %f58, 0f00000000;
$L__BB8_2:
	setp.lt.u32 	%p6, %r1, 14;
	mov.f32 	%f898, 0f00000000;
	@%p6 bra 	$L__BB8_4;
	ld.global.nc.f32 	%f898, [%rd2+-224];
$L__BB8_4:
	setp.lt.u32 	%p7, %r1, 14;
	mov.f32 	%f899, 0f00000000;
	@%p7 bra 	$L__BB8_6;
	ld.global.nc.f32 	%f899, [%rd2+-220];
$L__BB8_6:
	setp.lt.u32 	%p8, %r1, 14;
	mov.f32 	%f900, 0f00000000;
	@%p8 bra 	$L__BB8_8;
	ld.global.nc.f32 	%f900, [%rd2+-216];
$L__BB8_8:
	setp.lt.u32 	%p9, %r1, 14;
	mov.f32 	%f901, 0f00000000;
	@%p9 bra 	$L__BB8_10;
	ld.global.nc.f32 	%f901, [%rd2+-212];
$L__BB8_10:
	setp.lt.u32 	%p10, %r1, 14;
	setp.lt.u32 	%p1, %r2, 13;
	not.pred 	%p12, %p1;
	mov.f32 	%f902, 0f00000000;
	or.pred  	%p13, %p10, %p12;
	@%p13 bra 	$L__BB8_12;
	ld.global.nc.f32 	%f902, [%rd2+-208];
$L__BB8_12:
	setp.eq.s32 	%p14, %r2, 0;
	mov.f32 	%f903, 0f00000000;
	@%p14 bra 	$L__BB8_14;
	ld.global.nc.f32 	%f903, [%rd2+-4];
$L__BB8_14:
	setp.gt.u32 	%p15, %r2, 12;
	mul.wide.s32 	%rd6, %r3, 4;
	add.s64 	%rd7, %rd1, %rd6;
	ld.global.nc.f32 	%f15, [%rd7];
	ld.global.nc.f32 	%f16, [%rd2+4];
	ld.global.nc.f32 	%f17, [%rd2+8];
	ld.global.nc.f32 	%f18, [%rd2+12];
	mov.f32 	%f904, 0f00000000;
	@%p15 bra 	$L__BB8_16;
	ld.global.nc.f32 	%f904, [%rd2+16];
$L__BB8_16:
	setp.eq.s32 	%p16, %r2, 0;
	mov.f32 	%f905, 0f00000000;
	@%p16 bra 	$L__BB8_18;
	ld.global.nc.f32 	%f905, [%rd2+220];
$L__BB8_18:
	setp.gt.u32 	%p17, %r2, 12;
	ld.global.nc.f32 	%f23, [%rd2+224];
	ld.global.nc.f32 	%f24, [%rd2+228];
	ld.global.nc.f32 	%f25, [%rd2+232];
	ld.global.nc.f32 	%f26, [%rd2+236];
	mov.f32 	%f906, 0f00000000;
	@%p17 bra 	$L__BB8_20;
	ld.global.nc.f32 	%f906, [%rd2+240];
$L__BB8_20:
	setp.eq.s32 	%p18, %r2, 0;
	mov.f32 	%f907, 0f00000000;
	@%p18 bra 	$L__BB8_22;
	ld.global.nc.f32 	%f907, [%rd2+444];
$L__BB8_22:
	setp.gt.u32 	%p19, %r2, 12;
	ld.global.nc.f32 	%f31, [%rd2+448];
	ld.global.nc.f32 	%f32, [%rd2+452];
	ld.global.nc.f32 	%f33, [%rd2+456];
	ld.global.nc.f32 	%f34, [%rd2+460];
	mov.f32 	%f908, 0f00000000;
	@%p19 bra 	$L__BB8_24;
	ld.global.nc.f32 	%f908, [%rd2+464];
$L__BB8_24:
	setp.eq.s32 	%p20, %r2, 0;
	mov.f32 	%f909, 0f00000000;
	@%p20 bra 	$L__BB8_26;
	ld.global.nc.f32 	%f909, [%rd2+668];
$L__BB8_26:
	setp.gt.u32 	%p21, %r2, 12;
	ld.global.nc.f32 	%f39, [%rd2+672];
	ld.global.nc.f32 	%f40, [%rd2+676];
	ld.global.nc.f32 	%f41, [%rd2+680];
	ld.global.nc.f32 	%f42, [%rd2+684];
	mov.f32 	%f910, 0f00000000;
	@%p21 bra 	$L__BB8_28;
	ld.global.nc.f32 	%f910, [%rd2+688];
$L__BB8_28:
	setp.eq.s32 	%p22, %r2, 0;
	setp.gt.u32 	%p23, %r1, 181;
	mov.f32 	%f911, 0f00000000;
	or.pred  	%p24, %p22, %p23;
	@%p24 bra 	$L__BB8_30;
	ld.global.nc.f32 	%f911, [%rd2+892];
$L__BB8_30:
	setp.gt.u32 	%p25, %r1, 181;
	mov.f32 	%f912, 0f00000000;
	@%p25 bra 	$L__BB8_32;
	ld.global.nc.f32 	%f912, [%rd2+896];
$L__BB8_32:
	setp.gt.u32 	%p26, %r1, 181;
	mov.f32 	%f913, 0f00000000;
	@%p26 bra 	$L__BB8_34;
	ld.global.nc.f32 	%f913, [%rd2+900];
$L__BB8_34:
	setp.gt.u32 	%p27, %r1, 181;
	mov.f32 	%f914, 0f00000000;
	@%p27 bra 	$L__BB8_36;
	ld.global.nc.f32 	%f914, [%rd2+904];
$L__BB8_36:
	setp.gt.u32 	%p29, %r1, 181;
	mov.f32 	%f915, 0f00000000;
	mov.pred 	%p31, 0;
	@%p29 bra 	$L__BB8_38;
	ld.global.nc.f32 	%f915, [%rd2+908];
	mov.pred 	%p31, %p1;
$L__BB8_38:
	mov.f32 	%f916, 0f00000000;
	not.pred 	%p30, %p31;
	@%p30 bra 	$L__BB8_40;
	ld.global.nc.f32 	%f916, [%rd2+912];
$L__BB8_40:
	ld.param.u64 	%rd11, [fused_nn_contrib_conv2d_winograd_without_weight_transform_add_add_nn_relu_2_kernel0_param_1];
	cvta.to.global.u64 	%rd8, %rd11;
	mul.f32 	%f78, %f898, 0f3FC00000;
	sub.f32 	%f79, %f897, %f78;
	add.f32 	%f80, %f899, %f899;
	sub.f32 	%f81, %f79, %f80;
	fma.rn.f32 	%f82, %f900, 0f3FC00000, %f81;
	add.f32 	%f83, %f82, %f901;
	mul.f32 	%f84, %f903, 0f3FC00000;
	sub.f32 	%f85, %f83, %f84;
	mul.f32 	%f86, %f15, 0f3FC00000;
	fma.rn.f32 	%f87, %f86, 0f3FC00000, %f85;
	mul.f32 	%f88, %f16, 0f3FC00000;
	fma.rn.f32 	%f89, %f88, 0f40000000, %f87;
	mul.f32 	%f90, %f17, 0f3FC00000;
	mul.f32 	%f91, %f90, 0f3FC00000;
	sub.f32 	%f92, %f89, %f91;
	mul.f32 	%f93, %f18, 0f3FC00000;
	sub.f32 	%f94, %f92, %f93;
	add.f32 	%f95, %f905, %f905;
	sub.f32 	%f96, %f94, %f95;
	add.f32 	%f97, %f23, %f23;
	fma.rn.f32 	%f98, %f97, 0f3FC00000, %f96;
	add.f32 	%f99, %f24, %f24;
	fma.rn.f32 	%f100, %f99, 0f40000000, %f98;
	add.f32 	%f101, %f25, %f25;
	mul.f32 	%f102, %f101, 0f3FC00000;
	sub.f32 	%f103, %f100, %f102;
	add.f32 	%f104, %f26, %f26;
	sub.f32 	%f105, %f103, %f104;
	fma.rn.f32 	%f106, %f907, 0f3FC00000, %f105;
	mul.f32 	%f107, %f31, 0f3FC00000;
	mul.f32 	%f108, %f107, 0f3FC00000;
	sub.f32 	%f109, %f106, %f108;
	mul.f32 	%f110, %f32, 0f3FC00000;
	add.f32 	%f111, %f110, %f110;
	sub.f32 	%f112, %f109, %f111;
	mul.f32 	%f113, %f33, 0f3FC00000;
	fma.rn.f32 	%f114, %f113, 0f3FC00000, %f112;
	mul.f32 	%f115, %f34, 0f3FC00000;
	add.f32 	%f116, %f114, %f115;
	add.f32 	%f117, %f116, %f909;
	mul.f32 	%f118, %f39, 0f3FC00000;
	sub.f32 	%f119, %f117, %f118;
	add.f32 	%f120, %f40, %f40;
	sub.f32 	%f121, %f119, %f120;
	mul.f32 	%f122, %f41, 0f3FC00000;
	add.f32 	%f123, %f121, %f122;
	add.f32 	%f124, %f123, %f42;
	add.f32 	%f125, %f898, 0f00000000;
	mul.f32 	%f126, %f899, 0f40200000;
	sub.f32 	%f127, %f125, %f126;
	mul.f32 	%f128, %f900, 0f3F000000;
	add.f32 	%f129, %f127, %f128;
	add.f32 	%f130, %f129, %f901;
	sub.f32 	%f131, %f130, %f86;
	fma.rn.f32 	%f132, %f88, 0f40200000, %f131;
	mul.f32 	%f133, %f90, 0f3F000000;
	sub.f32 	%f134, %f132, %f133;
	sub.f32 	%f135, %f134, %f93;
	sub.f32 	%f136, %f135, %f97;
	fma.rn.f32 	%f137, %f99, 0f40200000, %f136;
	mul.f32 	%f138, %f101, 0f3F000000;
	sub.f32 	%f139, %f137, %f138;
	sub.f32 	%f140, %f139, %f104;
	add.f32 	%f141, %f140, %f107;
	mul.f32 	%f142, %f110, 0f40200000;
	sub.f32 	%f143, %f141, %f142;
	mul.f32 	%f144, %f113, 0f3F000000;
	add.f32 	%f145, %f143, %f144;
	add.f32 	%f146, %f145, %f115;
	add.f32 	%f147, %f146, %f39;
	mul.f32 	%f148, %f40, 0f40200000;
	sub.f32 	%f149, %f147, %f148;
	mul.f32 	%f150, %f41, 0f3F000000;
	add.f32 	%f151, %f149, %f150;
	add.f32 	%f152, %f151, %f42;
	mov.f32 	%f153, 0f00000000;
	sub.f32 	%f154, %f153, %f898;
	fma.rn.f32 	%f155, %f899, 0f3F000000, %f154;
	fma.rn.f32 	%f156, %f900, 0f40200000, %f155;
	add.f32 	%f157, %f156, %f901;
	add.f32 	%f158, %f157, %f86;
	mul.f32 	%f159, %f88, 0f3F000000;
	sub.f32 	%f160, %f158, %f159;
	mul.f32 	%f161, %f90, 0f40200000;
	sub.f32 	%f162, %f160, %f161;
	sub.f32 	%f163, %f162, %f93;
	add.f32 	%f164, %f163, %f97;
	mul.f32 	%f165, %f99, 0f3F000000;
	sub.f32 	%f166, %f164, %f165;
	mul.f32 	%f167, %f101, 0f40200000;
	sub.f32 	%f168, %f166, %f167;
	sub.f32 	%f169, %f168, %f104;
	sub.f32 	%f170, %f169, %f107;
	fma.rn.f32 	%f171, %f110, 0f3F000000, %f170;
	fma.rn.f32 	%f172, %f113, 0f40200000, %f171;
	add.f32 	%f173, %f172, %f115;
	sub.f32 	%f174, %f173, %f39;
	mul.f32 	%f175, %f40, 0f3F000000;
	add.f32 	%f176, %f174, %f175;
	mul.f32 	%f177, %f41, 0f40200000;
	add.f32 	%f178, %f176, %f177;
	add.f32 	%f179, %f178, %f42;
	add.f32 	%f180, %f898, %f898;
	sub.f32 	%f181, %f153, %f180;
	sub.f32 	%f182, %f181, %f899;
	add.f32 	%f183, %f900, %f900;
	add.f32 	%f184, %f182, %f183;
	add.f32 	%f185, %f184, %f901;
	fma.rn.f32 	%f186, %f86, 0f40000000, %f185;
	add.f32 	%f187, %f186, %f88;
	add.f32 	%f188, %f90, %f90;
	sub.f32 	%f189, %f187, %f188;
	sub.f32 	%f190, %f189, %f93;
	fma.rn.f32 	%f191, %f97, 0f40000000, %f190;
	add.f32 	%f192, %f191, %f99;
	add.f32 	%f193, %f101, %f101;
	sub.f32 	%f194, %f192, %f193;
	sub.f32 	%f195, %f194, %f104;
	add.f32 	%f196, %f107, %f107;
	sub.f32 	%f197, %f195, %f196;
	sub.f32 	%f198, %f197, %f110;
	add.f32 	%f199, %f113, %f113;
	add.f32 	%f200, %f198, %f199;
	add.f32 	%f201, %f200, %f115;
	add.f32 	%f202, %f39, %f39;
	sub.f32 	%f203, %f201, %f202;
	sub.f32 	%f204, %f203, %f40;
	add.f32 	%f205, %f41, %f41;
	add.f32 	%f206, %f204, %f205;
	add.f32 	%f207, %f206, %f42;
	fma.rn.f32 	%f208, %f898, 0f3F000000, 0f00000000;
	sub.f32 	%f209, %f208, %f899;
	sub.f32 	%f210, %f209, %f128;
	add.f32 	%f211, %f210, %f901;
	mul.f32 	%f212, %f86, 0f3F000000;
	sub.f32 	%f213, %f211, %f212;
	add.f32 	%f214, %f213, %f88;
	add.f32 	%f215, %f214, %f133;
	sub.f32 	%f216, %f215, %f93;
	mul.f32 	%f217, %f97, 0f3F000000;
	sub.f32 	%f218, %f216, %f217;
	add.f32 	%f219, %f218, %f99;
	add.f32 	%f220, %f219, %f138;
	sub.f32 	%f221, %f220, %f104;
	fma.rn.f32 	%f222, %f107, 0f3F000000, %f221;
	sub.f32 	%f223, %f222, %f110;
	sub.f32 	%f224, %f223, %f144;
	add.f32 	%f225, %f224, %f115;
	mul.f32 	%f226, %f39, 0f3F000000;
	add.f32 	%f227, %f225, %f226;
	sub.f32 	%f228, %f227, %f40;
	sub.f32 	%f229, %f228, %f150;
	add.f32 	%f230, %f229, %f42;
	mul.f32 	%f231, %f899, 0f3FC00000;
	sub.f32 	%f232, %f125, %f231;
	sub.f32 	%f233, %f232, %f183;
	fma.rn.f32 	%f234, %f901, 0f3FC00000, %f233;
	add.f32 	%f235, %f234, %f902;
	sub.f32 	%f236, %f235, %f86;
	fma.rn.f32 	%f237, %f88, 0f3FC00000, %f236;
	add.f32 	%f238, %f237, %f188;
	mul.f32 	%f239, %f93, 0f3FC00000;
	sub.f32 	%f240, %f238, %f239;
	mul.f32 	%f241, %f904, 0f3FC00000;
	sub.f32 	%f242, %f240, %f241;
	sub.f32 	%f243, %f242, %f97;
	fma.rn.f32 	%f244, %f99, 0f3FC00000, %f243;
	add.f32 	%f245, %f244, %f193;
	mul.f32 	%f246, %f104, 0f3FC00000;
	sub.f32 	%f247, %f245, %f246;
	add.f32 	%f248, %f906, %f906;
	sub.f32 	%f249, %f247, %f248;
	add.f32 	%f250, %f249, %f107;
	mul.f32 	%f251, %f110, 0f3FC00000;
	sub.f32 	%f252, %f250, %f251;
	sub.f32 	%f253, %f252, %f199;
	fma.rn.f32 	%f254, %f115, 0f3FC00000, %f253;
	fma.rn.f32 	%f255, %f908, 0f3FC00000, %f254;
	add.f32 	%f256, %f255, %f39;
	mul.f32 	%f257, %f40, 0f3FC00000;
	sub.f32 	%f258, %f256, %f257;
	sub.f32 	%f259, %f258, %f205;
	mul.f32 	%f260, %f42, 0f3FC00000;
	add.f32 	%f261, %f259, %f260;
	add.f32 	%f262, %f261, %f910;
	add.f32 	%f263, %f903, 0f00000000;
	sub.f32 	%f264, %f263, %f86;
	add.f32 	%f265, %f16, %f16;
	sub.f32 	%f266, %f264, %f265;
	add.f32 	%f267, %f266, %f90;
	add.f32 	%f268, %f267, %f18;
	mul.f32 	%f269, %f905, 0f40200000;
	sub.f32 	%f270, %f268, %f269;
	mul.f32 	%f271, %f23, 0f40200000;
	fma.rn.f32 	%f272, %f271, 0f3FC00000, %f270;
	mul.f32 	%f273, %f24, 0f40200000;
	fma.rn.f32 	%f274, %f273, 0f40000000, %f272;
	mul.f32 	%f275, %f25, 0f40200000;
	mul.f32 	%f276, %f275, 0f3FC00000;
	sub.f32 	%f277, %f274, %f276;
	mul.f32 	%f278, %f26, 0f40200000;
	sub.f32 	%f279, %f277, %f278;
	mul.f32 	%f280, %f907, 0f3F000000;
	add.f32 	%f281, %f279, %f280;
	mul.f32 	%f282, %f31, 0f3F000000;
	mul.f32 	%f283, %f282, 0f3FC00000;
	sub.f32 	%f284, %f281, %f283;
	mul.f32 	%f285, %f32, 0f3F000000;
	add.f32 	%f286, %f285, %f285;
	sub.f32 	%f287, %f284, %f286;
	mul.f32 	%f288, %f33, 0f3F000000;
	mul.f32 	%f289, %f288, 0f3FC00000;
	add.f32 	%f290, %f287, %f289;
	mul.f32 	%f291, %f34, 0f3F000000;
	add.f32 	%f292, %f290, %f291;
	add.f32 	%f293, %f292, %f909;
	sub.f32 	%f294, %f293, %f118;
	sub.f32 	%f295, %f294, %f120;
	add.f32 	%f296, %f295, %f122;
	add.f32 	%f297, %f296, %f42;
	add.f32 	%f298, %f15, 0f00000000;
	mul.f32 	%f299, %f16, 0f40200000;
	sub.f32 	%f300, %f298, %f299;
	mul.f32 	%f301, %f17, 0f3F000000;
	add.f32 	%f302, %f300, %f301;
	add.f32 	%f303, %f302, %f18;
	sub.f32 	%f304, %f303, %f271;
	fma.rn.f32 	%f305, %f273, 0f40200000, %f304;
	mul.f32 	%f306, %f275, 0f3F000000;
	sub.f32 	%f307, %f305, %f306;
	sub.f32 	%f308, %f307, %f278;
	add.f32 	%f309, %f308, %f282;
	mul.f32 	%f310, %f285, 0f40200000;
	sub.f32 	%f311, %f309, %f310;
	mul.f32 	%f312, %f288, 0f3F000000;
	add.f32 	%f313, %f311, %f312;
	add.f32 	%f314, %f313, %f291;
	add.f32 	%f315, %f314, %f39;
	sub.f32 	%f316, %f315, %f148;
	add.f32 	%f317, %f316, %f150;
	add.f32 	%f318, %f317, %f42;
	sub.f32 	%f319, %f153, %f15;
	mul.f32 	%f320, %f16, 0f3F000000;
	add.f32 	%f321, %f319, %f320;
	mul.f32 	%f322, %f17, 0f40200000;
	add.f32 	%f323, %f321, %f322;
	add.f32 	%f324, %f323, %f18;
	add.f32 	%f325, %f324, %f271;
	mul.f32 	%f326, %f273, 0f3F000000;
	sub.f32 	%f327, %f325, %f326;
	mul.f32 	%f328, %f275, 0f40200000;
	sub.f32 	%f329, %f327, %f328;
	sub.f32 	%f330, %f329, %f278;
	sub.f32 	%f331, %f330, %f282;
	mul.f32 	%f332, %f285, 0f3F000000;
	add.f32 	%f333, %f331, %f332;
	mul.f32 	%f334, %f288, 0f40200000;
	add.f32 	%f335, %f333, %f334;
	add.f32 	%f336, %f335, %f291;
	sub.f32 	%f337, %f336, %f39;
	add.f32 	%f338, %f337, %f175;
	add.f32 	%f339, %f338, %f177;
	add.f32 	%f340, %f339, %f42;
	add.f32 	%f341, %f15, %f15;
	sub.f32 	%f342, %f153, %f341;
	sub.f32 	%f343, %f342, %f16;
	add.f32 	%f344, %f17, %f17;
	add.f32 	%f345, %f343, %f344;
	add.f32 	%f346, %f345, %f18;
	fma.rn.f32 	%f347, %f271, 0f40000000, %f346;
	add.f32 	%f348, %f347, %f273;
	add.f32 	%f349, %f275, %f275;
	sub.f32 	%f350, %f348, %f349;
	sub.f32 	%f351, %f350, %f278;
	add.f32 	%f352, %f282, %f282;
	sub.f32 	%f353, %f351, %f352;
	sub.f32 	%f354, %f353, %f285;
	add.f32 	%f355, %f288, %f288;
	add.f32 	%f356, %f354, %f355;
	add.f32 	%f357, %f356, %f291;
	sub.f32 	%f358, %f357, %f202;
	sub.f32 	%f359, %f358, %f40;
	add.f32 	%f360, %f359, %f205;
	add.f32 	%f361, %f360, %f42;
	mul.f32 	%f362, %f15, 0f3F000000;
	add.f32 	%f363, %f362, 0f00000000;
	sub.f32 	%f364, %f363, %f16;
	sub.f32 	%f365, %f364, %f301;
	add.f32 	%f366, %f365, %f18;
	mul.f32 	%f367, %f271, 0f3F000000;
	sub.f32 	%f368, %f366, %f367;
	add.f32 	%f369, %f368, %f273;
	add.f32 	%f370, %f369, %f306;
	sub.f32 	%f371, %f370, %f278;
	mul.f32 	%f372, %f282, 0f3F000000;
	add.f32 	%f373, %f371, %f372;
	sub.f32 	%f374, %f373, %f285;
	sub.f32 	%f375, %f374, %f312;
	add.f32 	%f376, %f375, %f291;
	add.f32 	%f377, %f376, %f226;
	sub.f32 	%f378, %f377, %f40;
	sub.f32 	%f379, %f378, %f150;
	add.f32 	%f380, %f379, %f42;
	sub.f32 	%f381, %f298, %f88;
	sub.f32 	%f382, %f381, %f344;
	add.f32 	%f383, %f382, %f93;
	add.f32 	%f384, %f383, %f904;
	sub.f32 	%f385, %f384, %f271;
	fma.rn.f32 	%f386, %f273, 0f3FC00000, %f385;
	add.f32 	%f387, %f386, %f349;
	mul.f32 	%f388, %f278, 0f3FC00000;
	sub.f32 	%f389, %f387, %f388;
	mul.f32 	%f390, %f906, 0f40200000;
	sub.f32 	%f391, %f389, %f390;
	add.f32 	%f392, %f391, %f282;
	mul.f32 	%f393, %f285, 0f3FC00000;
	sub.f32 	%f394, %f392, %f393;
	sub.f32 	%f395, %f394, %f355;
	mul.f32 	%f396, %f291, 0f3FC00000;
	add.f32 	%f397, %f395, %f396;
	mul.f32 	%f398, %f908, 0f3F000000;
	add.f32 	%f399, %f397, %f398;
	add.f32 	%f400, %f399, %f39;
	sub.f32 	%f401, %f400, %f257;
	sub.f32 	%f402, %f401, %f205;
	add.f32 	%f403, %f402, %f260;
	add.f32 	%f404, %f403, %f910;
	sub.f32 	%f405, %f153, %f903;
	add.f32 	%f406, %f405, %f86;
	add.f32 	%f407, %f406, %f265;
	sub.f32 	%f408, %f407, %f90;
	sub.f32 	%f409, %f408, %f18;
	fma.rn.f32 	%f410, %f905, 0f3F000000, %f409;
	mul.f32 	%f411, %f23, 0f3F000000;
	mul.f32 	%f412, %f411, 0f3FC00000;
	sub.f32 	%f413, %f410, %f412;
	mul.f32 	%f414, %f24, 0f3F000000;
	add.f32 	%f415, %f414, %f414;
	sub.f32 	%f416, %f413, %f415;
	mul.f32 	%f417, %f25, 0f3F000000;
	fma.rn.f32 	%f418, %f417, 0f3FC00000, %f416;
	mul.f32 	%f419, %f26, 0f3F000000;
	add.f32 	%f420, %f418, %f419;
	fma.rn.f32 	%f421, %f907, 0f40200000, %f420;
	mul.f32 	%f422, %f31, 0f40200000;
	mul.f32 	%f423, %f422, 0f3FC00000;
	sub.f32 	%f424, %f421, %f423;
	mul.f32 	%f425, %f32, 0f40200000;
	add.f32 	%f426, %f425, %f425;
	sub.f32 	%f427, %f424, %f426;
	mul.f32 	%f428, %f33, 0f40200000;
	fma.rn.f32 	%f429, %f428, 0f3FC00000, %f427;
	mul.f32 	%f430, %f34, 0f40200000;
	add.f32 	%f431, %f429, %f430;
	add.f32 	%f432, %f431, %f909;
	sub.f32 	%f433, %f432, %f118;
	sub.f32 	%f434, %f433, %f120;
	add.f32 	%f435, %f434, %f122;
	add.f32 	%f436, %f435, %f42;
	add.f32 	%f437, %f319, %f299;
	sub.f32 	%f438, %f437, %f301;
	sub.f32 	%f439, %f438, %f18;
	add.f32 	%f440, %f439, %f411;
	mul.f32 	%f441, %f414, 0f40200000;
	sub.f32 	%f442, %f440, %f441;
	mul.f32 	%f443, %f417, 0f3F000000;
	add.f32 	%f444, %f442, %f443;
	add.f32 	%f445, %f444, %f419;
	add.f32 	%f446, %f445, %f422;
	mul.f32 	%f447, %f425, 0f40200000;
	sub.f32 	%f448, %f446, %f447;
	mul.f32 	%f449, %f428, 0f3F000000;
	add.f32 	%f450, %f448, %f449;
	add.f32 	%f451, %f450, %f430;
	add.f32 	%f452, %f451, %f39;
	sub.f32 	%f453, %f452, %f148;
	add.f32 	%f454, %f453, %f150;
	add.f32 	%f455, %f454, %f42;
	sub.f32 	%f456, %f298, %f320;
	sub.f32 	%f457, %f456, %f322;
	sub.f32 	%f458, %f457, %f18;
	sub.f32 	%f459, %f458, %f411;
	fma.rn.f32 	%f460, %f414, 0f3F000000, %f459;
	fma.rn.f32 	%f461, %f417, 0f40200000, %f460;
	add.f32 	%f462, %f461, %f419;
	sub.f32 	%f463, %f462, %f422;
	fma.rn.f32 	%f464, %f425, 0f3F000000, %f463;
	fma.rn.f32 	%f465, %f428, 0f40200000, %f464;
	add.f32 	%f466, %f465, %f430;
	sub.f32 	%f467, %f466, %f39;
	add.f32 	%f468, %f467, %f175;
	add.f32 	%f469, %f468, %f177;
	add.f32 	%f470, %f469, %f42;
	add.f32 	%f471, %f341, 0f00000000;
	add.f32 	%f472, %f471, %f16;
	sub.f32 	%f473, %f472, %f344;
	sub.f32 	%f474, %f473, %f18;
	add.f32 	%f475, %f411, %f411;
	sub.f32 	%f476, %f474, %f475;
	sub.f32 	%f477, %f476, %f414;
	add.f32 	%f478, %f417, %f417;
	add.f32 	%f479, %f477, %f478;
	add.f32 	%f480, %f479, %f419;
	add.f32 	%f481, %f422, %f422;
	sub.f32 	%f482, %f480, %f481;
	sub.f32 	%f483, %f482, %f425;
	add.f32 	%f484, %f428, %f428;
	add.f32 	%f485, %f483, %f484;
	add.f32 	%f486, %f485, %f430;
	sub.f32 	%f487, %f486, %f202;
	sub.f32 	%f488, %f487, %f40;
	add.f32 	%f489, %f488, %f205;
	add.f32 	%f490, %f489, %f42;
	sub.f32 	%f491, %f153, %f362;
	add.f32 	%f492, %f491, %f16;
	add.f32 	%f493, %f492, %f301;
	sub.f32 	%f494, %f493, %f18;
	fma.rn.f32 	%f495, %f411, 0f3F000000, %f494;
	sub.f32 	%f496, %f495, %f414;
	sub.f32 	%f497, %f496, %f443;
	add.f32 	%f498, %f497, %f419;
	fma.rn.f32 	%f499, %f422, 0f3F000000, %f498;
	sub.f32 	%f500, %f499, %f425;
	sub.f32 	%f501, %f500, %f449;
	add.f32 	%f502, %f501, %f430;
	add.f32 	%f503, %f502, %f226;
	sub.f32 	%f504, %f503, %f40;
	sub.f32 	%f505, %f504, %f150;
	add.f32 	%f506, %f505, %f42;
	add.f32 	%f507, %f319, %f88;
	add.f32 	%f508, %f507, %f344;
	sub.f32 	%f509, %f508, %f93;
	sub.f32 	%f510, %f509, %f904;
	add.f32 	%f511, %f510, %f411;
	mul.f32 	%f512, %f414, 0f3FC00000;
	sub.f32 	%f513, %f511, %f512;
	sub.f32 	%f514, %f513, %f478;
	fma.rn.f32 	%f515, %f419, 0f3FC00000, %f514;
	fma.rn.f32 	%f516, %f906, 0f3F000000, %f515;
	add.f32 	%f517, %f516, %f422;
	mul.f32 	%f518, %f425, 0f3FC00000;
	sub.f32 	%f519, %f517, %f518;
	sub.f32 	%f520, %f519, %f484;
	fma.rn.f32 	%f521, %f430, 0f3FC00000, %f520;
	fma.rn.f32 	%f522, %f908, 0f40200000, %f521;
	add.f32 	%f523, %f522, %f39;
	sub.f32 	%f524, %f523, %f257;
	sub.f32 	%f525, %f524, %f205;
	add.f32 	%f526, %f525, %f260;
	add.f32 	%f527, %f526, %f910;
	add.f32 	%f528, %f903, %f903;
	sub.f32 	%f529, %f153, %f528;
	fma.rn.f32 	%f530, %f341, 0f3FC00000, %f529;
	fma.rn.f32 	%f531, %f265, 0f40000000, %f530;
	mul.f32 	%f532, %f344, 0f3FC00000;
	sub.f32 	%f533, %f531, %f532;
	add.f32 	%f534, %f18, %f18;
	sub.f32 	%f535, %f533, %f534;
	sub.f32 	%f536, %f535, %f905;
	mul.f32 	%f537, %f23, 0f3FC00000;
	add.f32 	%f538, %f536, %f537;
	add.f32 	%f539, %f538, %f99;
	mul.f32 	%f540, %f25, 0f3FC00000;
	sub.f32 	%f541, %f539, %f540;
	sub.f32 	%f542, %f541, %f26;
	add.f32 	%f543, %f907, %f907;
	add.f32 	%f544, %f542, %f543;
	add.f32 	%f545, %f31, %f31;
	mul.f32 	%f546, %f545, 0f3FC00000;
	sub.f32 	%f547, %f544, %f546;
	add.f32 	%f548, %f32, %f32;
	add.f32 	%f549, %f548, %f548;
	sub.f32 	%f550, %f547, %f549;
	add.f32 	%f551, %f33, %f33;
	mul.f32 	%f552, %f551, 0f3FC00000;
	add.f32 	%f553, %f550, %f552;
	add.f32 	%f554, %f34, %f34;
	add.f32 	%f555, %f553, %f554;
	add.f32 	%f556, %f555, %f909;
	sub.f32 	%f557, %f556, %f118;
	sub.f32 	%f558, %f557, %f120;
	add.f32 	%f559, %f558, %f122;
	add.f32 	%f560, %f559, %f42;
	fma.rn.f32 	%f561, %f265, 0f40200000, %f342;
	mul.f32 	%f562, %f344, 0f3F000000;
	sub.f32 	%f563, %f561, %f562;
	sub.f32 	%f564, %f563, %f534;
	sub.f32 	%f565, %f564, %f23;
	add.f32 	%f566, %f565, %f273;
	sub.f32 	%f567, %f566, %f417;
	sub.f32 	%f568, %f567, %f26;
	add.f32 	%f569, %f568, %f545;
	mul.f32 	%f570, %f548, 0f40200000;
	sub.f32 	%f571, %f569, %f570;
	mul.f32 	%f572, %f551, 0f3F000000;
	add.f32 	%f573, %f571, %f572;
	add.f32 	%f574, %f573, %f554;
	add.f32 	%f575, %f574, %f39;
	sub.f32 	%f576, %f575, %f148;
	add.f32 	%f577, %f576, %f150;
	add.f32 	%f578, %f577, %f42;
	mul.f32 	%f579, %f265, 0f3F000000;
	sub.f32 	%f580, %f471, %f579;
	mul.f32 	%f581, %f344, 0f40200000;
	sub.f32 	%f582, %f580, %f581;
	sub.f32 	%f583, %f582, %f534;
	add.f32 	%f584, %f583, %f23;
	sub.f32 	%f585, %f584, %f414;
	sub.f32 	%f586, %f585, %f275;
	sub.f32 	%f587, %f586, %f26;
	sub.f32 	%f588, %f587, %f545;
	mul.f32 	%f589, %f548, 0f3F000000;
	add.f32 	%f590, %f588, %f589;
	mul.f32 	%f591, %f551, 0f40200000;
	add.f32 	%f592, %f590, %f591;
	add.f32 	%f593, %f592, %f554;
	sub.f32 	%f594, %f593, %f39;
	add.f32 	%f595, %f594, %f175;
	add.f32 	%f596, %f595, %f177;
	add.f32 	%f597, %f596, %f42;
	fma.rn.f32 	%f598, %f341, 0f40000000, 0f00000000;
	add.f32 	%f599, %f598, %f265;
	add.f32 	%f600, %f344, %f344;
	sub.f32 	%f601, %f599, %f600;
	sub.f32 	%f602, %f601, %f534;
	add.f32 	%f603, %f602, %f97;
	add.f32 	%f604, %f603, %f24;
	sub.f32 	%f605, %f604, %f101;
	sub.f32 	%f606, %f605, %f26;
	add.f32 	%f607, %f545, %f545;
	sub.f32 	%f608, %f606, %f607;
	sub.f32 	%f609, %f608, %f548;
	add.f32 	%f610, %f551, %f551;
	add.f32 	%f611, %f609, %f610;
	add.f32 	%f612, %f611, %f554;
	sub.f32 	%f613, %f612, %f202;
	sub.f32 	%f614, %f613, %f40;
	add.f32 	%f615, %f614, %f205;
	add.f32 	%f616, %f615, %f42;
	mul.f32 	%f617, %f341, 0f3F000000;
	sub.f32 	%f618, %f153, %f617;
	add.f32 	%f619, %f618, %f265;
	add.f32 	%f620, %f619, %f562;
	sub.f32 	%f621, %f620, %f534;
	sub.f32 	%f622, %f621, %f411;
	add.f32 	%f623, %f622, %f24;
	add.f32 	%f624, %f623, %f417;
	sub.f32 	%f625, %f624, %f26;
	mul.f32 	%f626, %f545, 0f3F000000;
	add.f32 	%f627, %f625, %f626;
	sub.f32 	%f628, %f627, %f548;
	sub.f32 	%f629, %f628, %f572;
	add.f32 	%f630, %f629, %f554;
	add.f32 	%f631, %f630, %f226;
	sub.f32 	%f632, %f631, %f40;
	sub.f32 	%f633, %f632, %f150;
	add.f32 	%f634, %f633, %f42;
	fma.rn.f32 	%f635, %f265, 0f3FC00000, %f342;
	add.f32 	%f636, %f635, %f600;
	mul.f32 	%f637, %f534, 0f3FC00000;
	sub.f32 	%f638, %f636, %f637;
	add.f32 	%f639, %f904, %f904;
	sub.f32 	%f640, %f638, %f639;
	sub.f32 	%f641, %f640, %f23;
	mul.f32 	%f642, %f24, 0f3FC00000;
	add.f32 	%f643, %f641, %f642;
	add.f32 	%f644, %f643, %f101;
	mul.f32 	%f645, %f26, 0f3FC00000;
	sub.f32 	%f646, %f644, %f645;
	sub.f32 	%f647, %f646, %f906;
	add.f32 	%f648, %f647, %f545;
	mul.f32 	%f649, %f548, 0f3FC00000;
	sub.f32 	%f650, %f648, %f649;
	sub.f32 	%f651, %f650, %f610;
	mul.f32 	%f652, %f554, 0f3FC00000;
	add.f32 	%f653, %f651, %f652;
	add.f32 	%f654, %f908, %f908;
	add.f32 	%f655, %f653, %f654;
	add.f32 	%f656, %f655, %f39;
	sub.f32 	%f657, %f656, %f257;
	sub.f32 	%f658, %f657, %f205;
	add.f32 	%f659, %f658, %f260;
	add.f32 	%f660, %f659, %f910;
	fma.rn.f32 	%f661, %f903, 0f3F000000, 0f00000000;
	mul.f32 	%f662, %f362, 0f3FC00000;
	sub.f32 	%f663, %f661, %f662;
	add.f32 	%f664, %f320, %f320;
	sub.f32 	%f665, %f663, %f664;
	fma.rn.f32 	%f666, %f301, 0f3FC00000, %f665;
	mul.f32 	%f667, %f18, 0f3F000000;
	add.f32 	%f668, %f666, %f667;
	sub.f32 	%f669, %f668, %f905;
	add.f32 	%f670, %f669, %f537;
	add.f32 	%f671, %f670, %f99;
	sub.f32 	%f672, %f671, %f540;
	sub.f32 	%f673, %f672, %f26;
	sub.f32 	%f674, %f673, %f280;
	add.f32 	%f675, %f674, %f283;
	add.f32 	%f676, %f675, %f286;
	sub.f32 	%f677, %f676, %f289;
	sub.f32 	%f678, %f677, %f291;
	add.f32 	%f679, %f678, %f909;
	sub.f32 	%f680, %f679, %f118;
	sub.f32 	%f681, %f680, %f120;
	add.f32 	%f682, %f681, %f122;
	add.f32 	%f683, %f682, %f42;
	mul.f32 	%f684, %f320, 0f40200000;
	sub.f32 	%f685, %f363, %f684;
	mul.f32 	%f686, %f301, 0f3F000000;
	add.f32 	%f687, %f685, %f686;
	add.f32 	%f688, %f687, %f667;
	sub.f32 	%f689, %f688, %f23;
	add.f32 	%f690, %f689, %f273;
	sub.f32 	%f691, %f690, %f417;
	sub.f32 	%f692, %f691, %f26;
	sub.f32 	%f693, %f692, %f282;
	add.f32 	%f694, %f693, %f310;
	sub.f32 	%f695, %f694, %f312;
	sub.f32 	%f696, %f695, %f291;
	add.f32 	%f697, %f696, %f39;
	sub.f32 	%f698, %f697, %f148;
	add.f32 	%f699, %f698, %f150;
	add.f32 	%f700, %f699, %f42;
	fma.rn.f32 	%f701, %f320, 0f3F000000, %f491;
	fma.rn.f32 	%f702, %f301, 0f40200000, %f701;
	add.f32 	%f703, %f702, %f667;
	add.f32 	%f704, %f703, %f23;
	sub.f32 	%f705, %f704, %f414;
	sub.f32 	%f706, %f705, %f275;
	sub.f32 	%f707, %f706, %f26;
	add.f32 	%f708, %f707, %f282;
	sub.f32 	%f709, %f708, %f332;
	sub.f32 	%f710, %f709, %f334;
	sub.f32 	%f711, %f710, %f291;
	sub.f32 	%f712, %f711, %f39;
	add.f32 	%f713, %f712, %f175;
	add.f32 	%f714, %f713, %f177;
	add.f32 	%f715, %f714, %f42;
	add.f32 	%f716, %f362, %f362;
	sub.f32 	%f717, %f153, %f716;
	sub.f32 	%f718, %f717, %f320;
	add.f32 	%f719, %f301, %f301;
	add.f32 	%f720, %f718, %f719;
	add.f32 	%f721, %f720, %f667;
	add.f32 	%f722, %f721, %f97;
	add.f32 	%f723, %f722, %f24;
	sub.f32 	%f724, %f723, %f101;
	sub.f32 	%f725, %f724, %f26;
	add.f32 	%f726, %f725, %f352;
	add.f32 	%f727, %f726, %f285;
	sub.f32 	%f728, %f727, %f355;
	sub.f32 	%f729, %f728, %f291;
	sub.f32 	%f730, %f729, %f202;
	sub.f32 	%f731, %f730, %f40;
	add.f32 	%f732, %f731, %f205;
	add.f32 	%f733, %f732, %f42;
	fma.rn.f32 	%f734, %f362, 0f3F000000, 0f00000000;
	sub.f32 	%f735, %f734, %f320;
	sub.f32 	%f736, %f735, %f686;
	add.f32 	%f737, %f736, %f667;
	sub.f32 	%f738, %f737, %f411;
	add.f32 	%f739, %f738, %f24;
	add.f32 	%f740, %f739, %f417;
	sub.f32 	%f741, %f740, %f26;
	sub.f32 	%f742, %f741, %f372;
	add.f32 	%f743, %f742, %f285;
	add.f32 	%f744, %f743, %f312;
	sub.f32 	%f745, %f744, %f291;
	add.f32 	%f746, %f745, %f226;
	sub.f32 	%f747, %f746, %f40;
	sub.f32 	%f748, %f747, %f150;
	add.f32 	%f749, %f748, %f42;
	mul.f32 	%f750, %f320, 0f3FC00000;
	sub.f32 	%f751, %f363, %f750;
	sub.f32 	%f752, %f751, %f719;
	fma.rn.f32 	%f753, %f667, 0f3FC00000, %f752;
	fma.rn.f32 	%f754, %f904, 0f3F000000, %f753;
	sub.f32 	%f755, %f754, %f23;
	add.f32 	%f756, %f755, %f642;
	add.f32 	%f757, %f756, %f101;
	sub.f32 	%f758, %f757, %f645;
	sub.f32 	%f759, %f758, %f906;
	sub.f32 	%f760, %f759, %f282;
	add.f32 	%f761, %f760, %f393;
	add.f32 	%f762, %f761, %f355;
	sub.f32 	%f763, %f762, %f396;
	sub.f32 	%f764, %f763, %f398;
	add.f32 	%f765, %f764, %f39;
	sub.f32 	%f766, %f765, %f257;
	sub.f32 	%f767, %f766, %f205;
	add.f32 	%f768, %f767, %f260;
	add.f32 	%f769, %f768, %f910;
	mul.f32 	%f770, %f905, 0f3FC00000;
	sub.f32 	%f771, %f268, %f770;
	fma.rn.f32 	%f772, %f537, 0f3FC00000, %f771;
	fma.rn.f32 	%f773, %f642, 0f40000000, %f772;
	mul.f32 	%f774, %f540, 0f3FC00000;
	sub.f32 	%f775, %f773, %f774;
	sub.f32 	%f776, %f775, %f645;
	sub.f32 	%f777, %f776, %f543;
	add.f32 	%f778, %f777, %f546;
	add.f32 	%f779, %f778, %f549;
	sub.f32 	%f780, %f779, %f552;
	sub.f32 	%f781, %f780, %f554;
	fma.rn.f32 	%f782, %f909, 0f3FC00000, %f781;
	mul.f32 	%f783, %f118, 0f3FC00000;
	sub.f32 	%f784, %f782, %f783;
	add.f32 	%f785, %f257, %f257;
	sub.f32 	%f786, %f784, %f785;
	fma.rn.f32 	%f787, %f122, 0f3FC00000, %f786;
	add.f32 	%f788, %f787, %f260;
	add.f32 	%f789, %f788, %f911;
	mul.f32 	%f790, %f912, 0f3FC00000;
	sub.f32 	%f791, %f789, %f790;
	add.f32 	%f792, %f913, %f913;
	sub.f32 	%f793, %f791, %f792;
	fma.rn.f32 	%f794, %f914, 0f3FC00000, %f793;
	add.f32 	%f795, %f794, %f915;
	sub.f32 	%f796, %f303, %f537;
	fma.rn.f32 	%f797, %f642, 0f40200000, %f796;
	mul.f32 	%f798, %f540, 0f3F000000;
	sub.f32 	%f799, %f797, %f798;
	sub.f32 	%f800, %f799, %f645;
	sub.f32 	%f801, %f800, %f545;
	add.f32 	%f802, %f801, %f570;
	sub.f32 	%f803, %f802, %f572;
	sub.f32 	%f804, %f803, %f554;
	add.f32 	%f805, %f804, %f118;
	mul.f32 	%f806, %f257, 0f40200000;
	sub.f32 	%f807, %f805, %f806;
	mul.f32 	%f808, %f122, 0f3F000000;
	add.f32 	%f809, %f807, %f808;
	add.f32 	%f810, %f809, %f260;
	add.f32 	%f811, %f810, %f912;
	mul.f32 	%f812, %f913, 0f40200000;
	sub.f32 	%f813, %f811, %f812;
	mul.f32 	%f814, %f914, 0f3F000000;
	add.f32 	%f815, %f813, %f814;
	add.f32 	%f816, %f815, %f915;
	add.f32 	%f817, %f324, %f537;
	mul.f32 	%f818, %f642, 0f3F000000;
	sub.f32 	%f819, %f817, %f818;
	mul.f32 	%f820, %f540, 0f40200000;
	sub.f32 	%f821, %f819, %f820;
	sub.f32 	%f822, %f821, %f645;
	add.f32 	%f823, %f822, %f545;
	sub.f32 	%f824, %f823, %f589;
	sub.f32 	%f825, %f824, %f591;
	sub.f32 	%f826, %f825, %f554;
	sub.f32 	%f827, %f826, %f118;
	fma.rn.f32 	%f828, %f257, 0f3F000000, %f827;
	fma.rn.f32 	%f829, %f122, 0f40200000, %f828;
	add.f32 	%f830, %f829, %f260;
	sub.f32 	%f831, %f830, %f912;
	fma.rn.f32 	%f832, %f913, 0f3F000000, %f831;
	fma.rn.f32 	%f833, %f914, 0f40200000, %f832;
	add.f32 	%f834, %f833, %f915;
	fma.rn.f32 	%f835, %f537, 0f40000000, %f346;
	add.f32 	%f836, %f835, %f642;
	add.f32 	%f837, %f540, %f540;
	sub.f32 	%f838, %f836, %f837;
	sub.f32 	%f839, %f838, %f645;
	add.f32 	%f840, %f839, %f607;
	add.f32 	%f841, %f840, %f548;
	sub.f32 	%f842, %f841, %f610;
	sub.f32 	%f843, %f842, %f554;
	add.f32 	%f844, %f118, %f118;
	sub.f32 	%f845, %f843, %f844;
	sub.f32 	%f846, %f845, %f257;
	add.f32 	%f847, %f122, %f122;
	add.f32 	%f848, %f846, %f847;
	add.f32 	%f849, %f848, %f260;
	add.f32 	%f850, %f912, %f912;
	sub.f32 	%f851, %f849, %f850;
	sub.f32 	%f852, %f851, %f913;
	add.f32 	%f853, %f914, %f914;
	add.f32 	%f854, %f852, %f853;
	add.f32 	%f855, %f854, %f915;
	mul.f32 	%f856, %f537, 0f3F000000;
	sub.f32 	%f857, %f366, %f856;
	add.f32 	%f858, %f857, %f642;
	add.f32 	%f859, %f858, %f798;
	sub.f32 	%f860, %f859, %f645;
	sub.f32 	%f861, %f860, %f626;
	add.f32 	%f862, %f861, %f548;
	add.f32 	%f863, %f862, %f572;
	sub.f32 	%f864, %f863, %f554;
	fma.rn.f32 	%f865, %f118, 0f3F000000, %f864;
	sub.f32 	%f866, %f865, %f257;
	sub.f32 	%f867, %f866, %f808;
	add.f32 	%f868, %f867, %f260;
	fma.rn.f32 	%f869, %f912, 0f3F000000, %f868;
	sub.f32 	%f870, %f869, %f913;
	sub.f32 	%f871, %f870, %f814;
	add.f32 	%f872, %f871, %f915;
	sub.f32 	%f873, %f384, %f537;
	fma.rn.f32 	%f874, %f642, 0f3FC00000, %f873;
	add.f32 	%f875, %f874, %f837;
	mul.f32 	%f876, %f645, 0f3FC00000;
	sub.f32 	%f877, %f875, %f876;
	mul.f32 	%f878, %f906, 0f3FC00000;
	sub.f32 	%f879, %f877, %f878;
	sub.f32 	%f880, %f879, %f545;
	add.f32 	%f881, %f880, %f649;
	add.f32 	%f882, %f881, %f610;
	sub.f32 	%f883, %f882, %f652;
	sub.f32 	%f884, %f883, %f654;
	add.f32 	%f885, %f884, %f118;
	mul.f32 	%f886, %f257, 0f3FC00000;
	sub.f32 	%f887, %f885, %f886;
	sub.f32 	%f888, %f887, %f847;
	fma.rn.f32 	%f889, %f260, 0f3FC00000, %f888;
	fma.rn.f32 	%f890, %f910, 0f3FC00000, %f889;
	add.f32 	%f891, %f890, %f912;
	mul.f32 	%f892, %f913, 0f3FC00000;
	sub.f32 	%f893, %f891, %f892;
	sub.f32 	%f894, %f893, %f853;
	fma.rn.f32 	%f895, %f915, 0f3FC00000, %f894;
	add.f32 	%f896, %f895, %f916;
	mov.u32 	%r15, %ctaid.x;
	shl.b32 	%r16, %r15, 7;
	mov.u32 	%r17, %tid.x;
	add.s32 	%r18, %r16, %r17;
	mul.wide.u32 	%rd9, %r18, 4;
	add.s64 	%rd10, %rd8, %rd9;
	st.global.f32 	[%rd10], %f124;
	st.global.f32 	[%rd10+50176], %f152;
	st.global.f32 	[%rd10+100352], %f179;
	st.global.f32 	[%rd10+150528], %f207;
	st.global.f32 	[%rd10+200704], %f230;
	st.global.f32 	[%rd10+250880], %f262;
	st.global.f32 	[%rd10+301056], %f297;
	st.global.f32 	[%rd10+351232], %f318;
	st.global.f32 	[%rd10+401408], %f340;
	st.global.f32 	[%rd10+451584], %f361;
	st.global.f32 	[%rd10+501760], %f380;
	st.global.f32 	[%rd10+551936], %f404;
	st.global.f32 	[%rd10+602112], %f436;
	st.global.f32 	[%rd10+652288], %f455;
	st.global.f32 	[%rd10+702464], %f470;
	st.global.f32 	[%rd10+752640], %f490;
	st.global.f32 	[%rd10+802816], %f506;
	st.global.f32 	[%rd10+852992], %f527;
	st.global.f32 	[%rd10+903168], %f560;
	st.global.f32 	[%rd10+953344], %f578;
	st.global.f32 	[%rd10+1003520], %f597;
	st.global.f32 	[%rd10+1053696], %f616;
	st.global.f32 	[%rd10+1103872], %f634;
	st.global.f32 	[%rd10+1154048], %f660;
	st.global.f32 	[%rd10+1204224], %f683;
	st.global.f32 	[%rd10+1254400], %f700;
	st.global.f32 	[%rd10+1304576], %f715;
	st.global.f32 	[%rd10+1354752], %f733;
	st.global.f32 	[%rd10+1404928], %f749;
	st.global.f32 	[%rd10+1455104], %f769;
	st.global.f32 	[%rd10+1505280], %f795;
	st.global.f32 	[%rd10+1555456], %f816;
	st.global.f32 	[%rd10+1605632], %f834;
	st.global.f32 	[%rd10+1655808], %f855;
	st.global.f32 	[%rd10+1705984], %f872;
	st.global.f32 	[%rd10+1756160], %f896;
	ret;

}
	// .globl	fused_nn_conv2d_kernel0
.visible .entry fused_nn_conv2d_kernel0(
	.param .u64 .ptr .align 1 fused_nn_conv2d_kernel0_param_0,
	.param .u64 .ptr .align 1 fused_nn_conv2d_kernel0_param_1,
	.param .u64 .ptr .align 1 fused_nn_conv2d_kernel0_param_2
)
{
	.reg .pred 	%p<28>;
	.reg .b16 	%rs<22>;
	.reg .b32 	%r<120>;
	.reg .b32 	%f<127>;
	.reg .b64 	%rd<28>;
	// demoted variable
	.shared .align 4 .b8 _ZZ23fused_nn_conv2d_kernel0E15pad_temp_shared[3584];
	// demoted variable
	.shared .align 4 .b8 _ZZ23fused_nn_conv2d_kernel0E18placeholder_shared[4096];
	ld.param.u64 	%rd4, [fused_nn_conv2d_kernel0_param_0];
	ld.param.u64 	%rd5, [fused_nn_conv2d_kernel0_param_1];
	cvta.to.global.u64 	%rd1, %rd4;
	cvta.to.global.u64 	%rd2, %rd5;
	mov.u32 	%r1, %tid.z;
	mov.u32 	%r2, %tid.x;
	mov.u32 	%r27, %ctaid.y;
	mul.lo.s32 	%r3, %r27, 56;
	shl.b32 	%r28, %r1, 3;
	mul.lo.s32 	%r29, %r2, 5;
	shl.b32 	%r30, %r1, 7;
	add.s32 	%r4, %r30, %r29;
	cvt.u16.u32 	%rs1, %r2;
	shl.b16 	%rs2, %rs1, 2;
	mul.hi.u16 	%rs3, %rs2, 2341;
	shr.u16 	%rs4, %rs3, 1;
	mul.wide.u16 	%r31, %rs4, 3136;
	mul.lo.s16 	%rs5, %rs4, 56;
	sub.s16 	%rs6, %rs2, %rs5;
	cvt.u32.u16 	%r32, %rs6;
	or.b32  	%r5, %r31, %r32;
	or.b16  	%rs7, %rs2, 1;
	mul.hi.u16 	%rs8, %rs7, 2341;
	shr.u16 	%rs9, %rs8, 1;
	mul.wide.u16 	%r33, %rs9, 3136;
	mul.lo.s16 	%rs10, %rs9, 56;
	sub.s16 	%rs11, %rs7, %rs10;
	cvt.u32.u16 	%r34, %rs11;
	or.b32  	%r6, %r33, %r34;
	or.b16  	%rs12, %rs2, 2;
	mul.hi.u16 	%rs13, %rs12, 2341;
	shr.u16 	%rs14, %rs13, 1;
	mul.wide.u16 	%r35, %rs14, 3136;
	mul.lo.s16 	%rs15, %rs14, 56;
	sub.s16 	%rs16, %rs12, %rs15;
	cvt.u32.u16 	%r36, %rs16;
	or.b32  	%r7, %r35, %r36;
	or.b16  	%rs17, %rs2, 3;
	mul.hi.u16 	%rs18, %rs17, 2341;
	shr.u16 	%rs19, %rs18, 1;
	mul.wide.u16 	%r37, %rs19, 3136;
	mul.lo.s16 	%rs20, %rs19, 56;
	sub.s16 	%rs21, %rs17, %rs20;
	cvt.u32.u16 	%r38, %rs21;
	or.b32  	%r8, %r37, %r38;
	shl.b32 	%r39, %r4, 2;
	mov.u32 	%r40, _ZZ23fused_nn_conv2d_kernel0E18placeholder_shared;
	add.s32 	%r9, %r40, %r39;
	add.s32 	%r41, %r29, 1;
	shr.u32 	%r42, %r41, 4;
	add.s32 	%r10, %r28, %r42;
	shl.b32 	%r43, %r41, 2;
	and.b32  	%r44, %r43, 448;
	and.b32  	%r45, %r41, 15;
	or.b32  	%r11, %r45, %r44;
	add.s32 	%r46, %r29, 2;
	shl.b32 	%r47, %r46, 2;
	and.b32  	%r48, %r47, 448;
	and.b32  	%r49, %r46, 15;
	or.b32  	%r12, %r49, %r48;
	add.s32 	%r50, %r29, 3;
	shl.b32 	%r51, %r50, 2;
	and.b32  	%r52, %r51, 448;
	and.b32  	%r53, %r50, 15;
	or.b32  	%r13, %r53, %r52;
	add.s32 	%r54, %r29, 4;
	shl.b32 	%r55, %r54, 2;
	and.b32  	%r56, %r55, 448;
	and.b32  	%r57, %r54, 15;
	or.b32  	%r14, %r57, %r56;
	mov.f32 	%f111, 0f00000000;
	mov.b32 	%r116, 0;
	mov.f32 	%f112, %f111;
	mov.f32 	%f113, %f111;
	mov.f32 	%f114, %f111;
	mov.f32 	%f115, %f111;
	mov.f32 	%f116, %f111;
	mov.f32 	%f117, %f111;
	mov.f32 	%f118, %f111;
	mov.f32 	%f119, %f111;
	mov.f32 	%f120, %f111;
	mov.f32 	%f121, %f111;
	mov.f32 	%f122, %f111;
	mov.f32 	%f123, %f111;
	mov.f32 	%f124, %f111;
	mov.f32 	%f125, %f111;
	mov.f32 	%f126, %f111;
$L__BB9_1:
	setp.gt.u32 	%p1, %r2, 25;
	setp.gt.u32 	%p2, %r4, 1023;
	shl.b32 	%r60, %r1, 3;
	mul.lo.s32 	%r61, %r2, 5;
	shr.u32 	%r62, %r61, 4;
	add.s32 	%r63, %r60, %r62;
	setp.gt.u32 	%p3, %r63, 63;
	bar.sync 	0;
	mad.lo.s32 	%r64, %r1, 6272, %r3;
	mad.lo.s32 	%r65, %r116, 50176, %r64;
	add.s32 	%r66, %r65, %r5;
	mul.wide.u32 	%rd6, %r66, 4;
	add.s64 	%rd7, %rd1, %rd6;
	ld.global.nc.f32 	%f50, [%rd7];
	shl.b32 	%r67, %r2, 2;
	mad.lo.s32 	%r68, %r1, 112, %r67;
	shl.b32 	%r69, %r68, 2;
	mov.u32 	%r70, _ZZ23fused_nn_conv2d_kernel0E15pad_temp_shared;
	add.s32 	%r71, %r70, %r69;
	st.shared.f32 	[%r71], %f50;
	add.s32 	%r72, %r65, %r6;
	mul.wide.u32 	%rd8, %r72, 4;
	add.s64 	%rd9, %rd1, %rd8;
	ld.global.nc.f32 	%f51, [%rd9];
	st.shared.f32 	[%r71+4], %f51;
	add.s32 	%r73, %r65, %r7;
	mul.wide.u32 	%rd10, %r73, 4;
	add.s64 	%rd11, %rd1, %rd10;
	ld.global.nc.f32 	%f52, [%rd11];
	st.shared.f32 	[%r71+8], %f52;
	add.s32 	%r74, %r65, %r8;
	mul.wide.u32 	%rd12, %r74, 4;
	add.s64 	%rd13, %rd1, %rd12;
	ld.global.nc.f32 	%f53, [%rd13];
	st.shared.f32 	[%r71+12], %f53;
	shl.b32 	%r75, %r116, 4;
	shl.b32 	%r76, %r1, 9;
	add.s32 	%r16, %r75, %r76;
	or.pred  	%p4, %p3, %p2;
	or.pred  	%p5, %p4, %p1;
	@%p5 bra 	$L__BB9_3;
	mul.lo.s32 	%r77, %r2, 5;
	and.b32  	%r78, %r77, 15;
	mul.lo.s32 	%r79, %r2, 20;
	and.b32  	%r80, %r79, 448;
	or.b32  	%r81, %r78, %r80;
	add.s32 	%r82, %r16, %r81;
	mul.wide.u32 	%rd14, %r82, 4;
	add.s64 	%rd15, %rd2, %rd14;
	ld.global.nc.f32 	%f54, [%rd15];
	st.shared.f32 	[%r9], %f54;
$L__BB9_3:
	setp.gt.u32 	%p6, %r4, 1022;
	setp.gt.u32 	%p7, %r10, 63;
	or.pred  	%p9, %p7, %p6;
	or.pred  	%p10, %p9, %p1;
	@%p10 bra 	$L__BB9_5;
	add.s32 	%r85, %r16, %r11;
	mul.wide.u32 	%rd16, %r85, 4;
	add.s64 	%rd17, %rd2, %rd16;
	ld.global.nc.f32 	%f55, [%rd17];
	st.shared.f32 	[%r9+4], %f55;
$L__BB9_5:
	setp.gt.u32 	%p11, %r4, 1021;
	shl.b32 	%r87, %r1, 3;
	mad.lo.s32 	%r89, %r2, 5, 2;
	shr.u32 	%r90, %r89, 4;
	add.s32 	%r91, %r87, %r90;
	setp.gt.u32 	%p12, %r91, 63;
	or.pred  	%p14, %p12, %p11;
	or.pred  	%p15, %p14, %p1;
	@%p15 bra 	$L__BB9_7;
	add.s32 	%r92, %r16, %r12;
	mul.wide.u32 	%rd18, %r92, 4;
	add.s64 	%rd19, %rd2, %rd18;
	ld.global.nc.f32 	%f56, [%rd19];
	st.shared.f32 	[%r9+8], %f56;
$L__BB9_7:
	setp.gt.u32 	%p16, %r2, 24;
	setp.gt.u32 	%p17, %r4, 1020;
	shl.b32 	%r95, %r1, 3;
	mad.lo.s32 	%r96, %r2, 5, 3;
	shr.u32 	%r97, %r96, 4;
	add.s32 	%r98, %r95, %r97;
	setp.gt.u32 	%p18, %r98, 63;
	or.pred  	%p19, %p18, %p17;
	or.pred  	%p20, %p19, %p16;
	@%p20 bra 	$L__BB9_9;
	add.s32 	%r99, %r16, %r13;
	mul.wide.u32 	%rd20, %r99, 4;
	add.s64 	%rd21, %rd2, %rd20;
	ld.global.nc.f32 	%f57, [%rd21];
	st.shared.f32 	[%r9+12], %f57;
$L__BB9_9:
	setp.gt.u32 	%p21, %r4, 1019;
	shl.b32 	%r101, %r1, 3;
	mad.lo.s32 	%r103, %r2, 5, 4;
	shr.u32 	%r104, %r103, 4;
	add.s32 	%r105, %r101, %r104;
	setp.gt.u32 	%p22, %r105, 63;
	or.pred  	%p24, %p22, %p21;
	or.pred  	%p25, %p24, %p16;
	@%p25 bra 	$L__BB9_11;
	add.s32 	%r106, %r16, %r14;
	mul.wide.u32 	%rd22, %r106, 4;
	add.s64 	%rd23, %rd2, %rd22;
	ld.global.nc.f32 	%f58, [%rd23];
	st.shared.f32 	[%r9+16], %f58;
$L__BB9_11:
	shl.b32 	%r108, %r2, 2;
	mov.u32 	%r109, _ZZ23fused_nn_conv2d_kernel0E15pad_temp_shared;
	add.s32 	%r110, %r108, %r109;
	add.s32 	%r118, %r110, 224;
	shl.b32 	%r111, %r1, 6;
	mov.u32 	%r112, _ZZ23fused_nn_conv2d_kernel0E18placeholder_shared;
	add.s32 	%r113, %r111, %r112;
	add.s32 	%r117, %r113, 2048;
	bar.sync 	0;
	mov.b32 	%r119, 224;
$L__BB9_12:
	ld.shared.f32 	%f59, [%r118+-224];
	ld.shared.f32 	%f60, [%r117+-2048];
	fma.rn.f32 	%f61, %f59, %f60, %f111;
	ld.shared.f32 	%f62, [%r117+-1536];
	fma.rn.f32 	%f63, %f59, %f62, %f113;
	ld.shared.f32 	%f64, [%r117+-1024];
	fma.rn.f32 	%f65, %f59, %f64, %f115;
	ld.shared.f32 	%f66, [%r117+-512];
	fma.rn.f32 	%f67, %f59, %f66, %f117;
	ld.shared.f32 	%f68, [%r117];
	fma.rn.f32 	%f69, %f59, %f68, %f119;
	ld.shared.f32 	%f70, [%r117+512];
	fma.rn.f32 	%f71, %f59, %f70, %f121;
	ld.shared.f32 	%f72, [%r117+1024];
	fma.rn.f32 	%f73, %f59, %f72, %f123;
	ld.shared.f32 	%f74, [%r117+1536];
	fma.rn.f32 	%f75, %f59, %f74, %f125;
	ld.shared.f32 	%f76, [%r118+-112];
	fma.rn.f32 	%f77, %f76, %f60, %f112;
	fma.rn.f32 	%f78, %f76, %f62, %f114;
	fma.rn.f32 	%f79, %f76, %f64, %f116;
	fma.rn.f32 	%f80, %f76, %f66, %f118;
	fma.rn.f32 	%f81, %f76, %f68, %f120;
	fma.rn.f32 	%f82, %f76, %f70, %f122;
	fma.rn.f32 	%f83, %f76, %f72, %f124;
	fma.rn.f32 	%f84, %f76, %f74, %f126;
	ld.shared.f32 	%f85, [%r118];
	ld.shared.f32 	%f86, [%r117+-2044];
	fma.rn.f32 	%f111, %f85, %f86, %f61;
	ld.shared.f32 	%f87, [%r117+-1532];
	fma.rn.f32 	%f113, %f85, %f87, %f63;
	ld.shared.f32 	%f88, [%r117+-1020];
	fma.rn.f32 	%f115, %f85, %f88, %f65;
	ld.shared.f32 	%f89, [%r117+-508];
	fma.rn.f32 	%f117, %f85, %f89, %f67;
	ld.shared.f32 	%f90, [%r117+4];
	fma.rn.f32 	%f119, %f85, %f90, %f69;
	ld.shared.f32 	%f91, [%r117+516];
	fma.rn.f32 	%f121, %f85, %f91, %f71;
	ld.shared.f32 	%f92, [%r117+1028];
	fma.rn.f32 	%f123, %f85, %f92, %f73;
	ld.shared.f32 	%f93, [%r117+1540];
	fma.rn.f32 	%f125, %f85, %f93, %f75;
	ld.shared.f32 	%f94, [%r118+112];
	fma.rn.f32 	%f112, %f94, %f86, %f77;
	fma.rn.f32 	%f114, %f94, %f87, %f78;
	fma.rn.f32 	%f116, %f94, %f88, %f79;
	fma.rn.f32 	%f118, %f94, %f89, %f80;
	fma.rn.f32 	%f120, %f94, %f90, %f81;
	fma.rn.f32 	%f122, %f94, %f91, %f82;
	fma.rn.f32 	%f124, %f94, %f92, %f83;
	fma.rn.f32 	%f126, %f94, %f93, %f84;
	add.s32 	%r119, %r119, 448;
	add.s32 	%r118, %r118, 448;
	add.s32 	%r117, %r117, 8;
	setp.ne.s32 	%p26, %r119, 3808;
	@%p26 bra 	$L__BB9_12;
	add.s32 	%r116, %r116, 1;
	setp.ne.s32 	%p27, %r116, 4;
	@%p27 bra 	$L__BB9_1;
	ld.param.u64 	%rd27, [fused_nn_conv2d_kernel0_param_2];
	cvta.to.global.u64 	%rd24, %rd27;
	add.s32 	%r114, %r3, %r2;
	mad.lo.s32 	%r115, %r1, 3136, %r114;
	mul.wide.u32 	%rd25, %r115, 4;
	add.s64 	%rd26, %rd24, %rd25;
	st.global.f32 	[%rd26], %f111;
	st.global.f32 	[%rd26+100352], %f113;
	st.global.f32 	[%rd26+200704], %f115;
	st.global.f32 	[%rd26+301056], %f117;
	st.global.f32 	[%rd26+401408], %f119;
	st.global.f32 	[%rd26+501760], %f121;
	st.global.f32 	[%rd26+602112], %f123;
	st.global.f32 	[%rd26+702464], %f125;
	st.global.f32 	[%rd26+112], %f112;
	st.global.f32 	[%rd26+100464], %f114;
	st.global.f32 	[%rd26+200816], %f116;
	st.global.f32 	[%rd26+301168], %f118;
	st.global.f32 	[%rd26+401520], %f120;
	st.global.f32 	[%rd26+501872], %f122;
	st.global.f32 	[%rd26+602224], %f124;
	st.global.f32 	[%rd26+702576], %f126;
	ret;

}
	// .globl	fused_nn_contrib_conv2d_winograd_without_weight_transform_add_add_nn_relu_kernel1
.visible .entry fused_nn_contrib_conv2d_winograd_without_weight_transform_add_add_nn_relu_kernel1(
	.param .u64 .ptr .align 1 fused_nn_contrib_conv2d_winograd_without_weight_transform_add_add_nn_relu_kernel1_param_0,
	.param .u64 .ptr .align 1 fused_nn_contrib_conv2d_winograd_without_weight_transform_add_add_nn_relu_kernel1_param_1,
	.param .u64 .ptr .align 1 fused_nn_contrib_conv2d_winograd_without_weight_transform_add_add_nn_relu_kernel1_param_2
)
{
	.reg .pred 	%p<5>;
	.reg .b32 	%r<59>;
	.reg .b32 	%f<309>;
	.reg .b64 	%rd<27>;
	// demoted variable
	.shared .align 4 .b8 _ZZ81fused_nn_contrib_conv2d_winograd_without_weight_transform_add_add_nn_relu_kernel1E18placeholder_shared[512];
	// demoted variable
	.shared .align 4 .b8 _ZZ81fused_nn_contrib_conv2d_winograd_without_weight_transform_add_add_nn_relu_kernel1E16data_pack_shared[1568];
	ld.param.u64 	%rd6, [fused_nn_contrib_conv2d_winograd_without_weight_transform_add_add_nn_relu_kernel1_param_1];
	cvta.to.global.u64 	%rd7, %rd6;
	mov.u32 	%r14, %tid.x;
	mov.u32 	%r15, %ctaid.z;
	shl.b32 	%r16, %r15, 16;
	mov.u32 	%r17, %ctaid.y;
	shl.b32 	%r18, %r17, 4;
	mad.lo.s32 	%r19, %r15, 12544, %r14;
	shl.b32 	%r20, %r14, 4;
	and.b32  	%r21, %r20, 1792;
	and.b32  	%r22, %r14, 15;
	add.s32 	%r23, %r20, 784;
	and.b32  	%r24, %r23, 1792;
	add.s32 	%r25, %r14, 1;
	and.b32  	%r26, %r25, 15;
	add.s32 	%r27, %r20, 1568;
	and.b32  	%r28, %r27, 1792;
	add.s32 	%r29, %r14, 2;
	and.b32  	%r30, %r29, 15;
	or.b32  	%r31, %r16, %r21;
	add.s32 	%r32, %r31, %r18;
	or.b32  	%r57, %r32, %r22;
	or.b32  	%r33, %r16, %r24;
	add.s32 	%r34, %r33, %r18;
	or.b32  	%r56, %r34, %r26;
	or.b32  	%r35, %r16, %r28;
	add.s32 	%r36, %r35, %r18;
	or.b32  	%r55, %r36, %r30;
	mul.wide.u32 	%rd8, %r19, 4;
	add.s64 	%rd9, %rd8, %rd7;
	add.s64 	%rd26, %rd9, 784;
	mov.b32 	%r58, 0;
	mov.f32 	%f293, 0f00000000;
	mov.f32 	%f294, %f293;
	mov.f32 	%f295, %f293;
	mov.f32 	%f296, %f293;
	mov.f32 	%f297, %f293;
	mov.f32 	%f298, %f293;
	mov.f32 	%f299, %f293;
	mov.f32 	%f300, %f293;
	mov.f32 	%f301, %f293;
	mov.f32 	%f302, %f293;
	mov.f32 	%f303, %f293;
	mov.f32 	%f304, %f293;
	mov.f32 	%f305, %f293;
	mov.f32 	%f306, %f293;
	mov.f32 	%f307, %f293;
	mov.f32 	%f308, %f293;
$L__BB10_1:
	setp.gt.u32 	%p1, %r14, 127;
	bar.sync 	0;
	@%p1 bra 	$L__BB10_3;
	ld.param.u64 	%rd22, [fused_nn_contrib_conv2d_winograd_without_weight_transform_add_add_nn_relu_kernel1_param_0];
	cvta.to.global.u64 	%rd10, %rd22;
	mul.wide.u32 	%rd11, %r57, 4;
	add.s64 	%rd12, %rd10, %rd11;
	ld.global.nc.f32 	%f34, [%rd12];
	shl.b32 	%r37, %r14, 2;
	mov.u32 	%r38, _ZZ81fused_nn_contrib_conv2d_winograd_without_weight_transform_add_add_nn_relu_kernel1E18placeholder_shared;
	add.s32 	%r39, %r38, %r37;
	st.shared.f32 	[%r39], %f34;
$L__BB10_3:
	setp.gt.u32 	%p2, %r14, 78;
	@%p2 bra 	$L__BB10_5;
	ld.param.u64 	%rd23, [fused_nn_contrib_conv2d_winograd_without_weight_transform_add_add_nn_relu_kernel1_param_0];
	cvta.to.global.u64 	%rd13, %rd23;
	mul.wide.u32 	%rd14, %r56, 4;
	add.s64 	%rd15, %rd13, %rd14;
	ld.global.nc.f32 	%f35, [%rd15];
	shl.b32 	%r40, %r14, 2;
	mov.u32 	%r41, _ZZ81fused_nn_contrib_conv2d_winograd_without_weight_transform_add_add_nn_relu_kernel1E18placeholder_shared;
	add.s32 	%r42, %r41, %r40;
	st.shared.f32 	[%r42+196], %f35;
$L__BB10_5:
	setp.gt.u32 	%p3, %r14, 29;
	@%p3 bra 	$L__BB10_7;
	ld.param.u64 	%rd24, [fused_nn_contrib_conv2d_winograd_without_weight_transform_add_add_nn_relu_kernel1_param_0];
	cvta.to.global.u64 	%rd16, %rd24;
	mul.wide.u32 	%rd17, %r55, 4;
	add.s64 	%rd18, %rd16, %rd17;
	ld.global.nc.f32 	%f36, [%rd18];
	shl.b32 	%r43, %r14, 2;
	mov.u32 	%r44, _ZZ81fused_nn_contrib_conv2d_winograd_without_weight_transform_add_add_nn_relu_kernel1E18placeholder_shared;
	add.s32 	%r45, %r44, %r43;
	st.shared.f32 	[%r45+392], %f36;
$L__BB10_7:
	ld.global.nc.f32 	%f37, [%rd26+-784];
	shl.b32 	%r47, %r14, 2;
	mov.u32 	%r48, _ZZ81fused_nn_contrib_conv2d_winograd_without_weight_transform_add_add_nn_relu_kernel1E16data_pack_shared;
	add.s32 	%r49, %r48, %r47;
	st.shared.f32 	[%r49], %f37;
	ld.global.nc.f32 	%f38, [%rd26+-588];
	st.shared.f32 	[%r49+196], %f38;
	ld.global.nc.f32 	%f39, [%rd26+-392];
	st.shared.f32 	[%r49+392], %f39;
	ld.global.nc.f32 	%f40, [%rd26+-196];
	st.shared.f32 	[%r49+588], %f40;
	ld.global.nc.f32 	%f41, [%rd26];
	st.shared.f32 	[%r49+784], %f41;
	ld.global.nc.f32 	%f42, [%rd26+196];
	st.shared.f32 	[%r49+980], %f42;
	ld.global.nc.f32 	%f43, [%rd26+392];
	st.shared.f32 	[%r49+1176], %f43;
	ld.global.nc.f32 	%f44, [%rd26+588];
	st.shared.f32 	[%r49+1372], %f44;
	bar.sync 	0;
	ld.shared.f32 	%f45, [%r49];
	ld.shared.f32 	%f46, [_ZZ81fused_nn_contrib_conv2d_winograd_without_weight_transform_add_add_nn_relu_kernel1E18placeholder_shared];
	fma.rn.f32 	%f47, %f46, %f45, %f308;
	ld.shared.f32 	%f48, [_ZZ81fused_nn_contrib_conv2d_winograd_without_weight_transform_add_add_nn_relu_kernel1E18placeholder_shared+32];
	fma.rn.f32 	%f49, %f48, %f45, %f300;
	ld.shared.f32 	%f50, [_ZZ81fused_nn_contrib_conv2d_winograd_without_weight_transform_add_add_nn_relu_kernel1E18placeholder_shared+4];
	fma.rn.f32 	%f51, %f50, %f45, %f307;
	ld.shared.f32 	%f52, [_ZZ81fused_nn_contrib_conv2d_winograd_without_weight_transform_add_add_nn_relu_kernel1E18placeholder_shared+36];
	fma.rn.f32 	%f53, %f52, %f45, %f299;
	ld.shared.f32 	%f54, [_ZZ81fused_nn_contrib_conv2d_winograd_without_weight_transform_add_add_nn_relu_kernel1E18placeholder_shared+8];
	fma.rn.f32 	%f55, %f54, %f45, %f306;
	ld.shared.f32 	%f56, [_ZZ81fused_nn_contrib_conv2d_winograd_without_weight_transform_add_add_nn_relu_kernel1E18placeholder_shared+40];
	fma.rn.f32 	%f57, %f56, %f45, %f298;
	ld.shared.f32 	%f58, [_ZZ81fused_nn_contrib_conv2d_winograd_without_weight_transform_add_add_nn_relu_kernel1E18placeholder_shared+12];
	fma.rn.f32 	%f59, %f58, %f45, %f305;
	ld.shared.f32 	%f60, [_ZZ81fused_nn_contrib_conv2d_winograd_without_weight_transform_add_add_nn_relu_kernel1E18placeholder_shared+44];
	fma.rn.f32 	%f61, %f60, %f45, %f297;
	ld.shared.f32 	%f62, [_ZZ81fused_nn_contrib_conv2d_winograd_without_weight_transform_add_add_nn_relu_kernel1E18placeholder_shared+16];
	fma.rn.f32 	%f63, %f62, %f45, %f304;
	ld.shared.f32 	%f64, [_ZZ81fused_nn_contrib_conv2d_winograd_without_weight_transform_add_add_nn_relu_kernel1E18placeholder_shared+48];
	fma.rn.f32 	%f65, %f64, %f45, %f296;
	ld.shared.f32 	%f66, [_ZZ81fused_nn_contrib_conv2d_winograd_without_weight_transform_add_add_nn_relu_kernel1E18placeholder_shared+20];
	fma.rn.f32 	%f67, %f66, %f45, %f303;
	ld.shared.f32 	%f68, [_ZZ81fused_nn_contrib_conv2d_winograd_without_weight_transform_add_add_nn_relu_kernel1E18placeholder_shared+52];
	fma.rn.f32 	%f69, %f68, %f45, %f295;
	ld.shared.f32 	%f70, [_ZZ81fused_nn_contrib_conv2d_winograd_without_weight_transform_add_add_nn_relu_kernel1E18placeholder_shared+24];
	fma.rn.f32 	%f71, %f70, %f45, %f302;
	ld.shared.f32 	%f72, [_ZZ81fused_nn_contrib_conv2d_winograd_without_weight_transform_add_add_nn_relu_kernel1E18placeholder_shared+56];
	fma.rn.f32 	%f73, %f72, %f45, %f294;
	ld.shared.f32 	%f74, [_ZZ81fused_nn_contrib_conv2d_winograd_without_weight_transform_add_add_nn_relu_kernel1E18placeholder_shared+28];
	fma.rn.f32 	%f75, %f74, %f45, %f301;
	ld.shared.f32 	%f76, [_ZZ81fused_nn_contrib_conv2d_winograd_without_weight_transform_add_add_nn_relu_kernel1E18placeholder_shared+60];
	fma.rn.f32 	%f77, %f76, %f45, %f293;
	ld.shared.f32 	%f78, [%r49+196];
	ld.shared.f32 	%f79, [_ZZ81fused_nn_contrib_conv2d_winograd_without_weight_transform_add_add_nn_relu_kernel1E18placeholder_shared+64];
	fma.rn.f32 	%f80, %f79, %f78, %f47;
	ld.shared.f32 	%f81, [_ZZ81fused_nn_contrib_conv2d_winograd_without_weight_transform_add_add_nn_relu_kernel1E18placeholder_shared+96];
	fma.rn.f32 	%f82, %f81, %f78, %f49;
	ld.shared.f32 	%f83, [_ZZ81fused_nn_contrib_conv2d_winograd_without_weight_transform_add_add_nn_relu_kernel1E18placeholder_shared+68];
	fma.rn.f32 	%f84, %f83, %f78, %f51;
	ld.shared.f32 	%f85, [_ZZ81fused_nn_contrib_conv2d_winograd_without_weight_transform_add_add_nn_relu_kernel1E18placeholder_shared+100];
	fma.rn.f32 	%f86, %f85, %f78, %f53;
	ld.shared.f32 	%f87, [_ZZ81fused_nn_contrib_conv2d_winograd_without_weight_transform_add_add_nn_relu_kernel1E18placeholder_shared+72];
	fma.rn.f32 	%f88, %f87, %f78, %f55;
	ld.shared.f32 	%f89, [_ZZ81fused_nn_contrib_conv2d_winograd_without_weight_transform_add_add_nn_relu_kernel1E18placeholder_shared+104];
	fma.rn.f32 	%f90, %f89, %f78, %f57;
	ld.shared.f32 	%f91, [_ZZ81fused_nn_contrib_conv2d_winograd_without_weight_transform_add_add_nn_relu_kernel1E18placeholder_shared+76];
	fma.rn.f32 	%f92, %f91, %f78, %f59;
	ld.shared.f32 	%f93, [_ZZ81fused_nn_contrib_conv2d_winograd_without_weight_transform_add_add_nn_relu_kernel1E18placeholder_shared+108];
	fma.rn.f32 	%f94, %f93, %f78, %f61;
	ld.shared.f32 	%f95, [_ZZ81fused_nn_contrib_conv2d_winograd_without_weight_transform_add_add_nn_relu_kernel1E18placeholder_shared+80];
	fma.rn.f32 	%f96, %f95, %f78, %f63;
	ld.shared.f32 	%f97, [_ZZ81fused_nn_contrib_conv2d_winograd_without_weight_transform_add_add_nn_relu_kernel1E18placeholder_shared+112];
	fma.rn.f32 	%f98, %f97, %f78, %f65;
	ld.shared.f32 	%f99, [_ZZ81fused_nn_contrib_conv2d_winograd_without_weight_transform_add_add_nn_relu_kernel1E18placeholder_shared+84];
	fma.rn.f32 	%f100, %f99, %f78, %f67;
	ld.shared.f32 	%f101, [_ZZ81fused_nn_contrib_conv2d_winograd_without_weight_transform_add_add_nn_relu_kernel1E18placeholder_shared+116];
	fma.rn.f32 	%f102, %f101, %f78, %f69;
	ld.shared.f32 	%f103, [_ZZ81fused_nn_contrib_conv2d_winograd_without_weight_transform_add_add_nn_relu_kernel1E18placeholder_shared+88];
	fma.rn.f32 	%f104, %f103, %f78, %f71;
	ld.shared.f32 	%f105, [_ZZ81fused_nn_contrib_conv2d_winograd_without_weight_transform_add_add_nn_relu_kernel1E18placeholder_shared+120];
	fma.rn.f32 	%f106, %f105, %f78, %f73;
	ld.shared.f32 	%f107, [_ZZ81fused_nn_contrib_conv2d_winograd_without_weight_transform_add_add_nn_relu_kernel1E18placeholder_shared+92];
	fma.rn.f32 	%f108, %f107, %f78, %f75;
	ld.shared.f32 	%f109, [_ZZ81fused_nn_contrib_conv2d_winograd_without_weight_transform_add_add_nn_relu_kernel1E18placeholder_shared+124];
	fma.rn.f32 	%f110, %f109, %f78, %f77;
	ld.shared.f32 	%f111, [%r49+392];
	ld.shared.f32 	%f112, [_ZZ81fused_nn_contrib_conv2d_winograd_without_weight_transform_add_add_nn_relu_kernel1E18placeholder_shared+128];
	fma.rn.f32 	%f113, %f112, %f111, %f80;
	ld.shared.f32 	%f114, [_ZZ81fused_nn_contrib_conv2d_winograd_without_weight_transform_add_add_nn_relu_kernel1E18placeholder_shared+160];
	fma.rn.f32 	%f115, %f114, %f111, %f82;
	ld.shared.f32 	%f116, [_ZZ81fused_nn_contrib_conv2d_winograd_without_weight_transform_add_add_nn_relu_kernel1E18placeholder_shared+132];
	fma.rn.f32 	%f117, %f116, %f111, %f84;
	ld.shared.f32 	%f118, [_ZZ81fused_nn_contrib_conv2d_winograd_without_weight_transform_add_add_nn_relu_kernel1E18placeholder_shared+164];
	fma.rn.f32 	%f119, %f118, %f111, %f86;
	ld.shared.f32 	%f120, [_ZZ81fused_nn_contrib_conv2d_winograd_without_weight_transform_add_add_nn_relu_kernel1E18placeholder_shared+136];
	fma.rn.f32 	%f121, %f120, %f111, %f88;
	ld.shared.f32 	%f122, [_ZZ81fused_nn_contrib_conv2d_winograd_without_weight_transform_add_add_nn_relu_kernel1E18placeholder_shared+168];
	fma.rn.f32 	%f123, %f122, %f111, %f90;
	ld.shared.f32 	%f124, [_ZZ81fused_nn_contrib_conv2d_winograd_without_weight_transform_add_add_nn_relu_kernel1E18placeholder_shared+140];
	fma.rn.f32 	%f125, %f124, %f111, %f92;
	ld.shared.f32 	%f126, [_ZZ81fused_nn_contrib_conv2d_winograd_without_weight_transform_add_add_nn_relu_kernel1E18placeholder_shared+172];
	fma.rn.f32 	%f127, %f126, %f111, %f94;
	ld.shared.f32 	%f128, [_ZZ81fused_nn_contrib_conv2d_winograd_without_weight_transform_add_add_nn_relu_kernel1E18placeholder_shared+144];
	fma.rn.f32 	%f129, %f128, %f111, %f96;
	ld.shared.f32 	%f130, [_ZZ81fused_nn_contrib_conv2d_winograd_without_weight_transform_add_add_nn_relu_kernel1E18placeholder_shared+176];
	fma.rn.f32 	%f131, %f130, %f111, %f98;
	ld.shared.f32 	%f132, [_ZZ81fused_nn_contrib_conv2d_winograd_without_weight_transform_add_add_nn_relu_kernel1E18placeholder_shared+148];
	fma.rn.f32 	%f133, %f132, %f111, %f100;
	ld.shared.f32 	%f134, [_ZZ81fused_nn_contrib_conv2d_winograd_without_weight_transform_add_add_nn_relu_kernel1E18placeholder_shared+180];
	fma.rn.f32 	%f135, %f134, %f111, %f102;
	ld.shared.f32 	%f136, [_ZZ81fused_nn_contrib_conv2d_winograd_without_weight_transform_add_add_nn_relu_kernel1E18placeholder_shared+152];
	fma.rn.f32 	%f137, %f136, %f111, %f104;
	ld.shared.f32 	%f138, [_ZZ81fused_nn_contrib_conv2d_winograd_without_weight_transform_add_add_nn_relu_kernel1E18placeholder_shared+184];
	fma.rn.f32 	%f139, %f138, %f111, %f106;
	ld.shared.f32 	%f140, [_ZZ81fused_nn_contrib_conv2d_winograd_without_weight_transform_add_add_nn_relu_kernel1E18placeholder_shared+156];
	fma.rn.f32 	%f141, %f140, %f111, %f108;
	ld.shared.f32 	%f142, [_ZZ81fused_nn_contrib_conv2d_winograd_without_weight_transform_add_add_nn_relu_kernel1E18placeholder_shared+188];
	fma.rn.f32 	%f143, %f142, %f111, %f110;
	ld.shared.f32 	%f144, [%r49+588];
	ld.shared.f32 	%f145, [_ZZ81fused_nn_contrib_conv2d_winograd_without_weight_transform_add_add_nn_relu_kernel1E18placeholder_shared+192];
	fma.rn.f32 	%f146, %f145, %f144, %f113;
	ld.shared.f32 	%f147, [_ZZ81fused_nn_contrib_conv2d_winograd_without_weight_transform_add_add_nn_relu_kernel1E18placeholder_shared+224];
	fma.rn.f32 	%f148, %f147, %f144, %f115;
	ld.shared.f32 	%f149, [_ZZ81fused_nn_contrib_conv2d_winograd_without_weight_transform_add_add_nn_relu_kernel1E18placeholder_shared+196];
	fma.rn.f32 	%f150, %f149, %f144, %f117;
	ld.shared.f32 	%f151, [_ZZ81fused_nn_contrib_conv2d_winograd_without_weight_transform_add_add_nn_relu_kernel1E18placeholder_shared+228];
	fma.rn.f32 	%f152, %f151, %f144, %f119;
	ld.shared.f32 	%f153, [_ZZ81fused_nn_contrib_conv2d_winograd_without_weight_transform_add_add_nn_relu_kernel1E18placeholder_shared+200];
	fma.rn.f32 	%f154, %f153, %f144, %f121;
	ld.shared.f32 	%f155, [_ZZ81fused_nn_contrib_conv2d_winograd_without_weight_transform_add_add_nn_relu_kernel1E18placeholder_shared+232];
	fma.rn.f32 	%f156, %f155, %f144, %f123;
	ld.shared.f32 	%f157, [_ZZ81fused_nn_contrib_conv2d_winograd_without_weight_transform_add_add_nn_relu_kernel1E18placeholder_shared+204];
	fma.rn.f32 	%f158, %f157, %f144, %f125;
	ld.shared.f32 	%f159, [_ZZ81fused_nn_contrib_conv2d_winograd_without_weight_transform_add_add_nn_relu_kernel1E18placeholder_shared+236];
	fma.rn.f32 	%f160, %f159, %f144, %f127;
	ld.shared.f32 	%f161, [_ZZ81fused_nn_contrib_conv2d_winograd_without_weight_transform_add_add_nn_relu_kernel1E18placeholder_shared+208];
	fma.rn.f32 	%f162, %f161, %f144, %f129;
	ld.shared.f32 	%f163, [_ZZ81fused_nn_contrib_conv2d_winograd_without_weight_transform_add_add_nn_relu_kernel1E18placeholder_shared+240];
	fma.rn.f32 	%f164, %f163, %f144, %f131;
	ld.shared.f32 	%f165, [_ZZ81fused_nn_contrib_conv2d_winograd_without_weight_transform_add_add_nn_relu_kernel1E18placeholder_shared+212];
	fma.rn.f32 	%f166, %f165, %f144, %f133;
	ld.shared.f32 	%f167, [_ZZ81fused_nn_contrib_conv2d_winograd_without_weight_transform_add_add_nn_relu_kernel1E18placeholder_shared+244];
	fma.rn.f32 	%f168, %f167, %f144, %f135;
	ld.shared.f32 	%f169, [_ZZ81fused_nn_contrib_conv2d_winograd_without_weight_transform_add_add_nn_relu_kernel1E18placeholder_shared+216];
	fma.rn.f32 	%f170, %f169, %f144, %f137;
	ld.shared.f32 	%f171, [_ZZ81fused_nn_contrib_conv2d_winograd_without_weight_transform_add_add_nn_relu_kernel1E18placeholder_shared+248];
	fma.rn.f32 	%f172, %f171, %f144, %f139;
	ld.shared.f32 	%f173, [_ZZ81fused_nn_contrib_conv2d_winograd_without_weight_transform_add_add_nn_relu_kernel1E18placeholder_shared+220];
	fma.rn.f32 	%f174, %f173, %f144, %f141;
	ld.shared.f32 	%f175, [_ZZ81fused_nn_contrib_conv2d_winograd_without_weight_transform_add_add_nn_relu_kernel1E18placeholder_shared+252];
	fma.rn.f32 	%f176, %f175, %f144, %f143;
	ld.shared.f32 	%f177, [%r49+784];
	ld.shared.f32 	%f178, [_ZZ81fused_nn_contrib_conv2d_winograd_without_weight_transform_add_add_nn_relu_kernel1E18placeholder_shared+256];
	fma.rn.f32 	%f179, %f178, %f177, %f146;
	ld.shared.f32 	%f180, [_ZZ81fused_nn_contrib_conv2d_winograd_without_weight_transform_add_add_nn_relu_kernel1E18placeholder_shared+288];
	fma.rn.f32 	%f181, %f180, %f177, %f148;
	ld.shared.f32 	%f182, [_ZZ81fused_nn_contrib_conv2d_winograd_without_weight_transform_add_add_nn_relu_kernel1E18placeholder_shared+260];
	fma.rn.f32 	%f183, %f182, %f177, %f150;
	ld.shared.f32 	%f184, [_ZZ81fused_nn_contrib_conv2d_winograd_without_weight_transform_add_add_nn_relu_kernel1E18placeholder_shared+292];
	fma.rn.f32 	%f185, %f184, %f177, %f152;
	ld.shared.f32 	%f186, [_ZZ81fused_nn_contrib_conv2d_winograd_without_weight_transform_add_add_nn_relu_kernel1E18placeholder_shared+264];
	fma.rn.f32 	%f187, %f186, %f177, %f154;
	ld.shared.f32 	%f188, [_ZZ81fused_nn_contrib_conv2d_winograd_without_weight_transform_add_add_nn_relu_kernel1E18placeholder_shared+296];
	fma.rn.f32 	%f189, %f188, %f177, %f156;
	ld.shared.f32 	%f190, [_ZZ81fused_nn_contrib_conv2d_winograd_without_weight_transform_add_add_nn_relu_kernel1E18placeholder_shared+268];
	fma.rn.f32 	%f191, %f190, %f177, %f158;
	ld.shared.f32 	%f192, [_ZZ81fused_nn_contrib_conv2d_winograd_without_weight_transform_add_add_nn_relu_kernel1E18placeholder_shared+300];
	fma.rn.f32 	%f193, %f192, %f177, %f160;
	ld.shared.f32 	%f194, [_ZZ81fused_nn_contrib_conv2d_winograd_without_weight_transform_add_add_nn_relu_kernel1E18placeholder_shared+272];
	fma.rn.f32 	%f195, %f194, %f177, %f162;
	ld.shared.f32 	%f196, [_ZZ81fused_nn_contrib_conv2d_winograd_without_weight_transform_add_add_nn_relu_kernel1E18placeholder_shared+304];
	fma.rn.f32 	%f197, %f196, %f177, %f164;
	ld.shared.f32 	%f198, [_ZZ81fused_nn_contrib_conv2d_winograd_without_weight_transform_add_add_nn_relu_kernel1E18placeholder_shared+276];
	fma.rn.f32 	%f199, %f198, %f177, %f166;
	ld.shared.f32 	%f200, [_ZZ81fused_nn_contrib_conv2d_winograd_without_weight_transform_add_add_nn_relu_kernel1E18placeholder_shared+308];
	fma.rn.f32 	%f201, %f200, %f177, %f168;
	ld.shared.f32 	%f202, [_ZZ81fused_nn_contrib_conv2d_winograd_without_weight_transform_add_add_nn_relu_kernel1E18placeholder_shared+280];
	fma.rn.f32 	%f203, %f202, %f177, %f170;
	ld.shared.f32 	%f204, [_ZZ81fused_nn_contrib_conv2d_winograd_without_weight_transform_add_add_nn_relu_kernel1E18placeholder_shared+312];
	fma.rn.f32 	%f205, %f204, %f177, %f172;
	ld.shared.f32 	%f206, [_ZZ81fused_nn_contrib_conv2d_winograd_without_weight_transform_add_add_nn_relu_kernel1E18placeholder_shared+284];
	fma.rn.f32 	%f207, %f206, %f177, %f174;
	ld.shared.f32 	%f208, [_ZZ81fused_nn_contrib_conv2d_winograd_without_weight_transform_add_add_nn_relu_kernel1E18placeholder_shared+316];
	fma.rn.f32 	%f209, %f208, %f177, %f176;
	ld.shared.f32 	%f210, [%r49+980];
	ld.shared.f32 	%f211, [_ZZ81fused_nn_contrib_conv2d_winograd_without_weight_transform_add_add_nn_relu_kernel1E18placeholder_shared+320];
	fma.rn.f32 	%f212, %f211, %f210, %f179;
	ld.shared.f32 	%f213, [_ZZ81fused_nn_contrib_conv2d_winograd_without_weight_transform_add_add_nn_relu_kernel1E18placeholder_shared+352];
	fma.rn.f32 	%f214, %f213, %f210, %f181;
	ld.shared.f32 	%f215, [_ZZ81fused_nn_contrib_conv2d_winograd_without_weight_transform_add_add_nn_relu_kernel1E18placeholder_shared+324];
	fma.rn.f32 	%f216, %f215, %f210, %f183;
	ld.shared.f32 	%f217, [_ZZ81fused_nn_contrib_conv2d_winograd_without_weight_transform_add_add_nn_relu_kernel1E18placeholder_shared+356];
	fma.rn.f32 	%f218, %f217, %f210, %f185;
	ld.shared.f32 	%f219, [_ZZ81fused_nn_contrib_conv2d_winograd_without_weight_transform_add_add_nn_relu_kernel1E18placeholder_shared+328];
	fma.rn.f32 	%f220, %f219, %f210, %f187;
	ld.shared.f32 	%f221, [_ZZ81fused_nn_contrib_conv2d_winograd_without_weight_transform_add_add_nn_relu_kernel1E18placeholder_shared+360];
	fma.rn.f32 	%f222, %f221, %f210, %f189;
	ld.shared.f32 	%f223, [_ZZ81fused_nn_contrib_conv2d_winograd_without_weight_transform_add_add_nn_relu_kernel1E18placeholder_shared+332];
	fma.rn.f32 	%f224, %f223, %f210, %f191;
	ld.shared.f32 	%f225, [_ZZ81fused_nn_contrib_conv2d_winograd_without_weight_transform_add_add_nn_relu_kernel1E18placeholder_shared+364];
	fma.rn.f32 	%f226, %f225, %f210, %f193;
	ld.shared.f32 	%f227, [_ZZ81fused_nn_contrib_conv2d_winograd_without_weight_transform_add_add_nn_relu_kernel1E18placeholder_shared+336];
	fma.rn.f32 	%f228, %f227, %f210, %f195;
	ld.shared.f32 	%f229, [_ZZ81fused_nn_contrib_conv2d_winograd_without_weight_transform_add_add_nn_relu_kernel1E18placeholder_shared+368];
	fma.rn.f32 	%f230, %f229, %f210, %f197;
	ld.shared.f32 	%f231, [_ZZ81fused_nn_contrib_conv2d_winograd_without_weight_transform_add_add_nn_relu_kernel1E18placeholder_shared+340];
	fma.rn.f32 	%f232, %f231, %f210, %f199;
	ld.shared.f32 	%f233, [_ZZ81fused_nn_contrib_conv2d_winograd_without_weight_transform_add_add_nn_relu_kernel1E18placeholder_shared+372];
	fma.rn.f32 	%f234, %f233, %f210, %f201;
	ld.shared.f32 	%f235, [_ZZ81fused_nn_contrib_conv2d_winograd_without_weight_transform_add_add_nn_relu_kernel1E18placeholder_shared+344];
	fma.rn.f32 	%f236, %f235, %f210, %f203;
	ld.shared.f32 	%f237, [_ZZ81fused_nn_contrib_conv2d_winograd_without_weight_transform_add_add_nn_relu_kernel1E18placeholder_shared+376];
	fma.rn.f32 	%f238, %f237, %f210, %f205;
	ld.shared.f32 	%f239, [_ZZ81fused_nn_contrib_conv2d_winograd_without_weight_transform_add_add_nn_relu_kernel1E18placeholder_shared+348];
	fma.rn.f32 	%f240, %f239, %f210, %f207;
	ld.shared.f32 	%f241, [_ZZ81fused_nn_contrib_conv2d_winograd_without_weight_transform_add_add_nn_relu_kernel1E18placeholder_shared+380];
	fma.rn.f32 	%f242, %f241, %f210, %f209;
	ld.shared.f32 	%f243, [%r49+1176];
	ld.shared.f32 	%f244, [_ZZ81fused_nn_contrib_conv2d_winograd_without_weight_transform_add_add_nn_relu_kernel1E18placeholder_shared+384];
	fma.rn.f32 	%f245, %f244, %f243, %f212;
	ld.shared.f32 	%f246, [_ZZ81fused_nn_contrib_conv2d_winograd_without_weight_transform_add_add_nn_relu_kernel1E18placeholder_shared+416];
	fma.rn.f32 	%f247, %f246, %f243, %f214;
	ld.shared.f32 	%f248, [_ZZ81fused_nn_contrib_conv2d_winograd_without_weight_transform_add_add_nn_relu_kernel1E18placeholder_shared+388];
	fma.rn.f32 	%f249, %f248, %f243, %f216;
	ld.shared.f32 	%f250, [_ZZ81fused_nn_contrib_conv2d_winograd_without_weight_transform_add_add_nn_relu_kernel1E18placeholder_shared+420];
	fma.rn.f32 	%f251, %f250, %f243, %f218;
	ld.shared.f32 	%f252, [_ZZ81fused_nn_contrib_conv2d_winograd_without_weight_transform_add_add_nn_relu_kernel1E18placeholder_shared+392];
	fma.rn.f32 	%f253, %f252, %f243, %f220;
	ld.shared.f32 	%f254, [_ZZ81fused_nn_contrib_conv2d_winograd_without_weight_transform_add_add_nn_relu_kernel1E18placeholder_shared+424];
	fma.rn.f32 	%f255, %f254, %f243, %f222;
	ld.shared.f32 	%f256, [_ZZ81fused_nn_contrib_conv2d_winograd_without_weight_transform_add_add_nn_relu_kernel1E18placeholder_shared+396];
	fma.rn.f32 	%f257, %f256, %f243, %f224;
	ld.shared.f32 	%f258, [_ZZ81fused_nn_contrib_conv2d_winograd_without_weight_transform_add_add_nn_relu_kernel1E18placeholder_shared+428];
	fma.rn.f32 	%f259, %f258, %f243, %f226;
	ld.shared.f32 	%f260, [_ZZ81fused_nn_contrib_conv2d_winograd_without_weight_transform_add_add_nn_relu_kernel1E18placeholder_shared+400];
	fma.rn.f32 	%f261, %f260, %f243, %f228;
	ld.shared.f32 	%f262, [_ZZ81fused_nn_contrib_conv2d_winograd_without_weight_transform_add_add_nn_relu_kernel1E18placeholder_shared+432];
	fma.rn.f32 	%f263, %f262, %f243, %f230;
	ld.shared.f32 	%f264, [_ZZ81fused_nn_contrib_conv2d_winograd_without_weight_transform_add_add_nn_relu_kernel1E18placeholder_shared+404];
	fma.rn.f32 	%f265, %f264, %f243, %f232;
	ld.shared.f32 	%f266, [_ZZ81fused_nn_contrib_conv2d_winograd_without_weight_transform_add_add_nn_relu_kernel1E18placeholder_shared+436];
	fma.rn.f32 	%f267, %f266, %f243, %f234;
	ld.shared.f32 	%f268, [_ZZ81fused_nn_contrib_conv2d_winograd_without_weight_transform_add_add_nn_relu_kernel1E18placeholder_shared+408];
	fma.rn.f32 	%f269, %f268, %f243, %f236;
	ld.shared.f32 	%f270, [_ZZ81fused_nn_contrib_conv2d_winograd_without_weight_transform_add_add_nn_relu_kernel1E18placeholder_shared+440];
	fma.rn.f32 	%f271, %f270, %f243, %f238;
	ld.shared.f32 	%f272, [_ZZ81fused_nn_contrib_conv2d_winograd_without_weight_transform_add_add_nn_relu_kernel1E18placeholder_shared+412];
	fma.rn.f32 	%f273, %f272, %f243, %f240;
	ld.shared.f32 	%f274, [_ZZ81fused_nn_contrib_conv2d_winograd_without_weight_transform_add_add_nn_relu_kernel1E18placeholder_shared+444];
	fma.rn.f32 	%f275, %f274, %f243, %f242;
	ld.shared.f32 	%f276, [%r49+1372];
	ld.shared.f32 	%f277, [_ZZ81fused_nn_contrib_conv2d_winograd_without_weight_transform_add_add_nn_relu_kernel1E18placeholder_shared+448];
	fma.rn.f32 	%f308, %f277, %f276, %f245;
	ld.shared.f32 	%f278, [_ZZ81fused_nn_contrib_conv2d_winograd_without_weight_transform_add_add_nn_relu_kernel1E18placeholder_shared+480];
	fma.rn.f32 	%f300, %f278, %f276, %f247;
	ld.shared.f32 	%f279, [_ZZ81fused_nn_contrib_conv2d_winograd_without_weight_transform_add_add_nn_relu_kernel1E18placeholder_shared+452];
	fma.rn.f32 	%f307, %f279, %f276, %f249;
	ld.shared.f32 	%f280, [_ZZ81fused_nn_contrib_conv2d_winograd_without_weight_transform_add_add_nn_relu_kernel1E18placeholder_shared+484];
	fma.rn.f32 	%f299, %f280, %f276, %f251;
	ld.shared.f32 	%f281, [_ZZ81fused_nn_contrib_conv2d_winograd_without_weight_transform_add_add_nn_relu_kernel1E18placeholder_shared+456];
	fma.rn.f32 	%f306, %f281, %f276, %f253;
	ld.shared.f32 	%f282, [_ZZ81fused_nn_contrib_conv2d_winograd_without_weight_transform_add_add_nn_relu_kernel1E18placeholder_shared+488];
	fma.rn.f32 	%f298, %f282, %f276, %f255;
	ld.shared.f32 	%f283, [_ZZ81fused_nn_contrib_conv2d_winograd_without_weight_transform_add_add_nn_relu_kernel1E18placeholder_shared+460];
	fma.rn.f32 	%f305, %f283, %f276, %f257;
	ld.shared.f32 	%f284, [_ZZ81fused_nn_contrib_conv2d_winograd_without_weight_transform_add_add_nn_relu_kernel1E18placeholder_shared+492];
	fma.rn.f32 	%f297, %f284, %f276, %f259;
	ld.shared.f32 	%f285, [_ZZ81fused_nn_contrib_conv2d_winograd_without_weight_transform_add_add_nn_relu_kernel1E18placeholder_shared+464];
	fma.rn.f32 	%f304, %f285, %f276, %f261;
	ld.shared.f32 	%f286, [_ZZ81fused_nn_contrib_conv2d_winograd_without_weight_transform_add_add_nn_relu_kernel1E18placeholder_shared+496];
	fma.rn.f32 	%f296, %f286, %f276, %f263;
	ld.shared.f32 	%f287, [_ZZ81fused_nn_contrib_conv2d_winograd_without_weight_transform_add_add_nn_relu_kernel1E18placeholder_shared+468];
	fma.rn.f32 	%f303, %f287, %f276, %f265;
	ld.shared.f32 	%f288, [_ZZ81fused_nn_contrib_conv2d_winograd_without_weight_transform_add_add_nn_relu_kernel1E18placeholder_shared+500];
	fma.rn.f32 	%f295, %f288, %f276, %f267;
	ld.shared.f32 	%f289, [_ZZ81fused_nn_contrib_conv2d_winograd_without_weight_transform_add_add_nn_relu_kernel1E18placeholder_shared+472];
	fma.rn.f32 	%f302, %f289, %f276, %f269;
	ld.shared.f32 	%f290, [_ZZ81fused_nn_contrib_conv2d_winograd_without_weight_transform_add_add_nn_relu_kernel1E18placeholder_shared+504];
	fma.rn.f32 	%f294, %f290, %f276, %f271;
	ld.shared.f32 	%f291, [_ZZ81fused_nn_contrib_conv2d_winograd_without_weight_transform_add_add_nn_relu_kernel1E18placeholder_shared+476];
	fma.rn.f32 	%f301, %f291, %f276, %f273;
	ld.shared.f32 	%f292, [_ZZ81fused_nn_contrib_conv2d_winograd_without_weight_transform_add_add_nn_relu_kernel1E18placeholder_shared+508];
	fma.rn.f32 	%f293, %f292, %f276, %f275;
	add.s32 	%r58, %r58, 1;
	add.s32 	%r57, %r57, 2048;
	add.s32 	%r56, %r56, 2048;
	add.s32 	%r55, %r55, 2048;
	add.s64 	%rd26, %rd26, 1568;
	setp.ne.s32 	%p4, %r58, 32;
	@%p4 bra 	$L__BB10_1;
	ld.param.u64 	%rd25, [fused_nn_contrib_conv2d_winograd_without_weight_transform_add_add_nn_relu_kernel1_param_2];
	mad.lo.s32 	%r53, %r15, 12544, %r14;
	mad.lo.s32 	%r54, %r17, 784, %r53;
	cvta.to.global.u64 	%rd19, %rd25;
	mul.wide.u32 	%rd20, %r54, 4;
	add.s64 	%rd21, %rd19, %rd20;
	st.global.f32 	[%rd21], %f308;
	st.global.f32 	[%rd21+1568], %f300;
	st.global.f32 	[%rd21+196], %f307;
	st.global.f32 	[%rd21+1764], %f299;
	st.global.f32 	[%rd21+392], %f306;
	st.global.f32 	[%rd21+1960], %f298;
	st.global.f32 	[%rd21+588], %f305;
	st.global.f32 	[%rd21+2156], %f297;
	st.global.f32 	[%rd21+784], %f304;
	st.global.f32 	[%rd21+2352], %f296;
	st.global.f32 	[%rd21+980], %f303;
	st.global.f32 	[%rd21+2548], %f295;
	st.global.f32 	[%rd21+1176], %f302;
	st.global.f32 	[%rd21+2744], %f294;
	st.global.f32 	[%rd21+1372], %f301;
	st.global.f32 	[%rd21+2940], %f293;
	ret;

}
	// .globl	fused_nn_conv2d_add_nn_relu_kernel0
.visible .entry fused_nn_conv2d_add_nn_relu_kernel0(
	.param .u64 .ptr .align 1 fused_nn_conv2d_add_nn_relu_kernel0_param_0,
	.param .u64 .ptr .align 1 fused_nn_conv2d_add_nn_relu_kernel0_param_1,
	.param .u64 .ptr .align 1 fused_nn_conv2d_add_nn_relu_kernel0_param_2,
	.param .u64 .ptr .align 1 fused_nn_conv2d_add_nn_relu_kernel0_param_3
)
{
	.reg .pred 	%p<53>;
	.reg .b16 	%rs<46>;
	.reg .b32 	%r<57>;
	.reg .b32 	%f<129>;
	.reg .b64 	%rd<55>;
	// demoted variable
	.shared .align 4 .b8 _ZZ35fused_nn_conv2d_add_nn_relu_kernel0E15pad_temp_shared[720];
	// demoted variable
	.shared .align 4 .b8 _ZZ35fused_nn_conv2d_add_nn_relu_kernel0E18placeholder_shared[2304];
	ld.param.u64 	%rd15, [fused_nn_conv2d_add_nn_relu_kernel0_param_0];
	ld.param.u64 	%rd16, [fused_nn_conv2d_add_nn_relu_kernel0_param_1];
	cvta.to.global.u64 	%rd17, %rd16;
	cvta.to.global.u64 	%rd18, %rd15;
	mov.u32 	%r1, %tid.z;
	mov.u32 	%r2, %tid.x;
	shl.b32 	%r14, %r2, 1;
	mad.lo.s32 	%r15, %r1, 12, %r14;
	setp.lt.u32 	%p9, %r2, 6;
	mov.u32 	%r3, %ctaid.y;
	shl.b32 	%r17, %r3, 1;
	cvt.u16.u32 	%rs1, %r15;
	and.b16  	%rs2, %rs1, 255;
	mul.lo.s16 	%rs3, %rs2, 109;
	shr.u16 	%rs4, %rs3, 8;
	sub.s16 	%rs5, %rs1, %rs4;
	and.b16  	%rs6, %rs5, 254;
	shr.u16 	%rs7, %rs6, 1;
	add.s16 	%rs8, %rs7, %rs4;
	shr.u16 	%rs9, %rs8, 5;
	mul.lo.s16 	%rs10, %rs9, 45;
	sub.s16 	%rs11, %rs1, %rs10;
	and.b16  	%rs12, %rs11, 255;
	mul.lo.s16 	%rs13, %rs12, 137;
	shr.u16 	%rs14, %rs13, 11;
	cvt.u32.u16 	%r18, %rs14;
	or.b32  	%r19, %r17, %r18;
	setp.eq.s32 	%p10, %r19, 0;
	mul.lo.s16 	%rs15, %rs2, 137;
	shr.u16 	%rs16, %rs15, 11;
	mul.lo.s16 	%rs17, %rs16, 15;
	sub.s16 	%rs18, %rs1, %rs17;
	and.b16  	%rs19, %rs18, 255;
	setp.eq.s16 	%p11, %rs19, 0;
	cvt.u32.u16 	%r20, %rs9;
	mul.wide.u32 	%rd19, %r20, 196;
	shl.b32 	%r21, %r15, 2;
	mov.u32 	%r22, _ZZ35fused_nn_conv2d_add_nn_relu_kernel0E15pad_temp_shared;
	add.s32 	%r4, %r22, %r21;
	add.s16 	%rs20, %rs1, 1;
	and.b16  	%rs21, %rs20, 255;
	mul.lo.s16 	%rs22, %rs21, 109;
	shr.u16 	%rs23, %rs22, 8;
	sub.s16 	%rs24, %rs20, %rs23;
	and.b16  	%rs25, %rs24, 254;
	shr.u16 	%rs26, %rs25, 1;
	add.s16 	%rs27, %rs26, %rs23;
	shr.u16 	%rs28, %rs27, 5;
	mul.lo.s16 	%rs29, %rs28, 45;
	sub.s16 	%rs30, %rs20, %rs29;
	and.b16  	%rs31, %rs30, 255;
	mul.lo.s16 	%rs32, %rs31, 137;
	shr.u16 	%rs33, %rs32, 11;
	cvt.u32.u16 	%r23, %rs33;
	or.b32  	%r24, %r17, %r23;
	setp.eq.s32 	%p12, %r24, 0;
	mul.lo.s16 	%rs34, %rs21, 137;
	shr.u16 	%rs35, %rs34, 11;
	mul.lo.s16 	%rs36, %rs35, 15;
	sub.s16 	%rs37, %rs20, %rs36;
	and.b16  	%rs38, %rs37, 255;
	setp.eq.s16 	%p13, %rs38, 0;
	cvt.u32.u16 	%r25, %rs28;
	mul.wide.u32 	%rd20, %r25, 196;
	cvt.u16.u32 	%rs39, %r2;
	mul.hi.u16 	%rs40, %rs39, 10923;
	cvt.u32.u16 	%r26, %rs40;
	add.s32 	%r5, %r1, %r26;
	shl.b32 	%r27, %r1, 2;
	cvt.u16.u32 	%rs41, %r14;
	mul.hi.u16 	%rs42, %rs41, 21846;
	cvt.u32.u16 	%r28, %rs42;
	add.s32 	%r29, %r27, %r28;
	setp.lt.u32 	%p14, %r29, 64;
	setp.lt.u32 	%p15, %r15, 192;
	and.pred  	%p16, %p14, %p15;
	mul.lo.s32 	%r30, %r2, 6;
	mad.lo.s32 	%r31, %r1, 36, %r30;
	setp.lt.u32 	%p17, %r31, 576;
	and.pred  	%p18, %p9, %p17;
	mov.u32 	%r6, %ctaid.z;
	mul.lo.s32 	%r32, %r1, 2304;
	mad.lo.s32 	%r33, %r6, 36864, %r32;
	add.s32 	%r34, %r33, %r30;
	shl.b32 	%r35, %r31, 2;
	mov.u32 	%r36, _ZZ35fused_nn_conv2d_add_nn_relu_kernel0E18placeholder_shared;
	add.s32 	%r7, %r36, %r35;
	setp.lt.u32 	%p20, %r31, 575;
	and.pred  	%p21, %p9, %p20;
	setp.lt.u32 	%p23, %r31, 574;
	and.pred  	%p24, %p9, %p23;
	or.b16  	%rs43, %rs41, 1;
	mul.hi.u16 	%rs44, %rs43, 5462;
	cvt.u32.u16 	%r37, %rs44;
	add.s32 	%r8, %r1, %r37;
	mul.hi.u16 	%rs45, %rs43, 21846;
	cvt.u32.u16 	%r38, %rs45;
	add.s32 	%r39, %r27, %r38;
	setp.lt.u32 	%p26, %r39, 64;
	setp.lt.u32 	%p27, %r15, 191;
	and.pred  	%p28, %p26, %p27;
	setp.lt.u32 	%p29, %r31, 573;
	and.pred  	%p30, %p9, %p29;
	setp.lt.u32 	%p32, %r31, 572;
	and.pred  	%p33, %p9, %p32;
	setp.lt.u32 	%p35, %r31, 571;
	and.pred  	%p36, %p9, %p35;
	shl.b32 	%r40, %r2, 3;
	add.s32 	%r9, %r22, %r40;
	mad.lo.s32 	%r10, %r1, 144, %r36;
	or.pred  	%p1, %p10, %p11;
	or.pred  	%p2, %p12, %p13;
	and.pred  	%p3, %p16, %p18;
	and.pred  	%p4, %p16, %p21;
	and.pred  	%p5, %p16, %p24;
	and.pred  	%p6, %p28, %p30;
	and.pred  	%p7, %p28, %p33;
	and.pred  	%p8, %p28, %p36;
	mul.wide.u32 	%rd21, %r34, 4;
	add.s64 	%rd54, %rd17, %rd21;
	mul.wide.u32 	%rd22, %r3, 28;
	add.s64 	%rd23, %rd19, %rd22;
	cvt.u32.u16 	%r41, %rs11;
	and.b32  	%r42, %r41, 255;
	mul.hi.u32 	%r43, %r42, 286331154;
	mul.wide.u32 	%rd24, %r43, 14;
	add.s64 	%rd25, %rd23, %rd24;
	cvt.u64.u16 	%rd26, %rs18;
	and.b64  	%rd27, %rd26, 255;
	add.s64 	%rd28, %rd25, %rd27;
	shl.b64 	%rd29, %rd28, 2;
	add.s64 	%rd30, %rd29, %rd18;
	add.s64 	%rd53, %rd30, -60;
	add.s64 	%rd31, %rd20, %rd22;
	cvt.u32.u16 	%r44, %rs30;
	and.b32  	%r45, %r44, 255;
	mul.hi.u32 	%r46, %r45, 286331154;
	mul.wide.u32 	%rd32, %r46, 14;
	add.s64 	%rd33, %rd31, %rd32;
	cvt.u64.u16 	%rd34, %rs37;
	and.b64  	%rd35, %rd34, 255;
	add.s64 	%rd36, %rd33, %rd35;
	shl.b64 	%rd37, %rd36, 2;
	add.s64 	%rd38, %rd37, %rd18;
	add.s64 	%rd52, %rd38, -60;
	mul.wide.u32 	%rd39, %r2, 24;
	mul.wide.u32 	%rd40, %r33, 4;
	add.s64 	%rd41, %rd39, %rd40;
	add.s64 	%rd42, %rd41, %rd17;
	add.s64 	%rd51, %rd42, 12;
	mov.f32 	%f126, 0f00000000;
	mov.b32 	%r56, 0;
	not.pred 	%p45, %p3;
	not.pred 	%p46, %p4;
	not.pred 	%p47, %p5;
	not.pred 	%p49, %p6;
	not.pred 	%p50, %p7;
	not.pred 	%p51, %p8;
$L__BB11_1:
	bar.sync 	0;
	setp.gt.u32 	%p38, %r2, 5;
	shl.b32 	%r47, %r2, 1;
	mad.lo.s32 	%r48, %r1, 12, %r47;
	setp.gt.u32 	%p39, %r48, 179;
	or.pred  	%p40, %p38, %p39;
	@%p40 bra 	$L__BB11_5;
	mov.f32 	%f127, 0f00000000;
	@%p1 bra 	$L__BB11_4;
	ld.global.nc.f32 	%f127, [%rd53];
$L__BB11_4:
	st.shared.f32 	[%r4], %f127;
$L__BB11_5:
	setp.gt.u32 	%p41, %r2, 5;
	shl.b32 	%r49, %r2, 1;
	mad.lo.s32 	%r50, %r1, 12, %r49;
	setp.gt.u32 	%p42, %r50, 178;
	or.pred  	%p43, %p41, %p42;
	@%p43 bra 	$L__BB11_9;
	mov.f32 	%f128, 0f00000000;
	@%p2 bra 	$L__BB11_8;
	ld.global.nc.f32 	%f128, [%rd52];
$L__BB11_8:
	st.shared.f32 	[%r4+4], %f128;
$L__BB11_9:
	setp.gt.u32 	%p44, %r5, 15;
	@%p44 bra 	$L__BB11_16;
	@%p45 bra 	$L__BB11_12;
	ld.global.nc.f32 	%f10, [%rd54];
	st.shared.f32 	[%r7], %f10;
$L__BB11_12:
	@%p46 bra 	$L__BB11_14;
	ld.global.nc.f32 	%f11, [%rd51+-8];
	st.shared.f32 	[%r7+4], %f11;
$L__BB11_14:
	@%p47 bra 	$L__BB11_16;
	ld.global.nc.f32 	%f12, [%rd51+-4];
	st.shared.f32 	[%r7+8], %f12;
$L__BB11_16:
	setp.gt.u32 	%p48, %r8, 15;
	@%p48 bra 	$L__BB11_23;
	@%p49 bra 	$L__BB11_19;
	ld.global.nc.f32 	%f13, [%rd51];
	st.shared.f32 	[%r7+12], %f13;
$L__BB11_19:
	@%p50 bra 	$L__BB11_21;
	ld.global.nc.f32 	%f14, [%rd51+4];
	st.shared.f32 	[%r7+16], %f14;
$L__BB11_21:
	@%p51 bra 	$L__BB11_23;
	ld.global.nc.f32 	%f15, [%rd51+8];
	st.shared.f32 	[%r7+20], %f15;
$L__BB11_23:
	bar.sync 	0;
	ld.shared.f32 	%f16, [%r9];
	ld.shared.f32 	%f17, [%r10];
	fma.rn.f32 	%f18, %f16, %f17, %f126;
	ld.shared.f32 	%f19, [%r9+4];
	ld.shared.f32 	%f20, [%r10+4];
	fma.rn.f32 	%f21, %f19, %f20, %f18;
	ld.shared.f32 	%f22, [%r9+8];
	ld.shared.f32 	%f23, [%r10+8];
	fma.rn.f32 	%f24, %f22, %f23, %f21;
	ld.shared.f32 	%f25, [%r9+60];
	ld.shared.f32 	%f26, [%r10+12];
	fma.rn.f32 	%f27, %f25, %f26, %f24;
	ld.shared.f32 	%f28, [%r9+64];
	ld.shared.f32 	%f29, [%r10+16];
	fma.rn.f32 	%f30, %f28, %f29, %f27;
	ld.shared.f32 	%f31, [%r9+68];
	ld.shared.f32 	%f32, [%r10+20];
	fma.rn.f32 	%f33, %f31, %f32, %f30;
	ld.shared.f32 	%f34, [%r9+120];
	ld.shared.f32 	%f35, [%r10+24];
	fma.rn.f32 	%f36, %f34, %f35, %f33;
	ld.shared.f32 	%f37, [%r9+124];
	ld.shared.f32 	%f38, [%r10+28];
	fma.rn.f32 	%f39, %f37, %f38, %f36;
	ld.shared.f32 	%f40, [%r9+128];
	ld.shared.f32 	%f41, [%r10+32];
	fma.rn.f32 	%f42, %f40, %f41, %f39;
	ld.shared.f32 	%f43, [%r9+180];
	ld.shared.f32 	%f44, [%r10+36];
	fma.rn.f32 	%f45, %f43, %f44, %f42;
	ld.shared.f32 	%f46, [%r9+184];
	ld.shared.f32 	%f47, [%r10+40];
	fma.rn.f32 	%f48, %f46, %f47, %f45;
	ld.shared.f32 	%f49, [%r9+188];
	ld.shared.f32 	%f50, [%r10+44];
	fma.rn.f32 	%f51, %f49, %f50, %f48;
	ld.shared.f32 	%f52, [%r9+240];
	ld.shared.f32 	%f53, [%r10+48];
	fma.rn.f32 	%f54, %f52, %f53, %f51;
	ld.shared.f32 	%f55, [%r9+244];
	ld.shared.f32 	%f56, [%r10+52];
	fma.rn.f32 	%f57, %f55, %f56, %f54;
	ld.shared.f32 	%f58, [%r9+248];
	ld.shared.f32 	%f59, [%r10+56];
	fma.rn.f32 	%f60, %f58, %f59, %f57;
	ld.shared.f32 	%f61, [%r9+300];
	ld.shared.f32 	%f62, [%r10+60];
	fma.rn.f32 	%f63, %f61, %f62, %f60;
	ld.shared.f32 	%f64, [%r9+304];
	ld.shared.f32 	%f65, [%r10+64];
	fma.rn.f32 	%f66, %f64, %f65, %f63;
	ld.shared.f32 	%f67, [%r9+308];
	ld.shared.f32 	%f68, [%r10+68];
	fma.rn.f32 	%f69, %f67, %f68, %f66;
	ld.shared.f32 	%f70, [%r9+360];
	ld.shared.f32 	%f71, [%r10+72];
	fma.rn.f32 	%f72, %f70, %f71, %f69;
	ld.shared.f32 	%f73, [%r9+364];
	ld.shared.f32 	%f74, [%r10+76];
	fma.rn.f32 	%f75, %f73, %f74, %f72;
	ld.shared.f32 	%f76, [%r9+368];
	ld.shared.f32 	%f77, [%r10+80];
	fma.rn.f32 	%f78, %f76, %f77, %f75;
	ld.shared.f32 	%f79, [%r9+420];
	ld.shared.f32 	%f80, [%r10+84];
	fma.rn.f32 	%f81, %f79, %f80, %f78;
	ld.shared.f32 	%f82, [%r9+424];
	ld.shared.f32 	%f83, [%r10+88];
	fma.rn.f32 	%f84, %f82, %f83, %f81;
	ld.shared.f32 	%f85, [%r9+428];
	ld.shared.f32 	%f86, [%r10+92];
	fma.rn.f32 	%f87, %f85, %f86, %f84;
	ld.shared.f32 	%f88, [%r9+480];
	ld.shared.f32 	%f89, [%r10+96];
	fma.rn.f32 	%f90, %f88, %f89, %f87;
	ld.shared.f32 	%f91, [%r9+484];
	ld.shared.f32 	%f92, [%r10+100];
	fma.rn.f32 	%f93, %f91, %f92, %f90;
	ld.shared.f32 	%f94, [%r9+488];
	ld.shared.f32 	%f95, [%r10+104];
	fma.rn.f32 	%f96, %f94, %f95, %f93;
	ld.shared.f32 	%f97, [%r9+540];
	ld.shared.f32 	%f98, [%r10+108];
	fma.rn.f32 	%f99, %f97, %f98, %f96;
	ld.shared.f32 	%f100, [%r9+544];
	ld.shared.f32 	%f101, [%r10+112];
	fma.rn.f32 	%f102, %f100, %f101, %f99;
	ld.shared.f32 	%f103, [%r9+548];
	ld.shared.f32 	%f104, [%r10+116];
	fma.rn.f32 	%f105, %f103, %f104, %f102;
	ld.shared.f32 	%f106, [%r9+600];
	ld.shared.f32 	%f107, [%r10+120];
	fma.rn.f32 	%f108, %f106, %f107, %f105;
	ld.shared.f32 	%f109, [%r9+604];
	ld.shared.f32 	%f110, [%r10+124];
	fma.rn.f32 	%f111, %f109, %f110, %f108;
	ld.shared.f32 	%f112, [%r9+608];
	ld.shared.f32 	%f113, [%r10+128];
	fma.rn.f32 	%f114, %f112, %f113, %f111;
	ld.shared.f32 	%f115, [%r9+660];
	ld.shared.f32 	%f116, [%r10+132];
	fma.rn.f32 	%f117, %f115, %f116, %f114;
	ld.shared.f32 	%f118, [%r9+664];
	ld.shared.f32 	%f119, [%r10+136];
	fma.rn.f32 	%f120, %f118, %f119, %f117;
	ld.shared.f32 	%f121, [%r9+668];
	ld.shared.f32 	%f122, [%r10+140];
	fma.rn.f32 	%f126, %f121, %f122, %f120;
	add.s32 	%r56, %r56, 1;
	add.s64 	%rd54, %rd54, 144;
	add.s64 	%rd53, %rd53, 3136;
	add.s64 	%rd52, %rd52, 3136;
	add.s64 	%rd51, %rd51, 144;
	setp.ne.s32 	%p52, %r56, 64;
	@%p52 bra 	$L__BB11_1;
	ld.param.u64 	%rd50, [fused_nn_conv2d_add_nn_relu_kernel0_param_3];
	ld.param.u64 	%rd49, [fused_nn_conv2d_add_nn_relu_kernel0_param_2];
	cvta.to.global.u64 	%rd43, %rd50;
	cvta.to.global.u64 	%rd44, %rd49;
	shl.b32 	%r51, %r6, 4;
	add.s32 	%r52, %r51, %r1;
	mul.wide.u32 	%rd45, %r52, 4;
	add.s64 	%rd46, %rd43, %rd45;
	ld.global.nc.f32 	%f123, [%rd46];
	add.f32 	%f124, %f126, %f123;
	max.f32 	%f125, %f124, 0f00000000;
	mad.lo.s32 	%r53, %r1, 49, %r2;
	mad.lo.s32 	%r54, %r6, 784, %r53;
	mad.lo.s32 	%r55, %r3, 7, %r54;
	mul.wide.u32 	%rd47, %r55, 4;
	add.s64 	%rd48, %rd44, %rd47;
	st.global.f32 	[%rd48], %f125;
	ret;

}
	// .globl	fused_nn_contrib_conv2d_winograd_without_weight_transform_add_add_nn_relu_2_kernel1
.visible .entry fused_nn_contrib_conv2d_winograd_without_weight_transform_add_add_nn_relu_2_kernel1(
	.param .u64 .ptr .align 1 fused_nn_contrib_conv2d_winograd_without_weight_transform_add_add_nn_relu_2_kernel1_param_0,
	.param .u64 .ptr .align 1 fused_nn_contrib_conv2d_winograd_without_weight_transform_add_add_nn_relu_2_kernel1_param_1,
	.param .u64 .ptr .align 1 fused_nn_contrib_conv2d_winograd_without_weight_transform_add_add_nn_relu_2_kernel1_param_2
)
{
	.reg .pred 	%p<11>;
	.reg .b32 	%r<66>;
	.reg .b32 	%f<190>;
	.reg .b64 	%rd<20>;
	// demoted variable
	.shared .align 4 .b8 _ZZ83fused_nn_contrib_conv2d_winograd_without_weight_transform_add_add_nn_relu_2_kernel1E18placeholder_shared[1024];
	// demoted variable
	.shared .align 4 .b8 _ZZ83fused_nn_contrib_conv2d_winograd_without_weight_transform_add_add_nn_relu_2_kernel1E16data_pack_shared[6272];
	mov.u32 	%r14, %tid.y;
	mov.u32 	%r15, %tid.x;
	mad.lo.s32 	%r16, %r14, 98, %r15;
	mov.u32 	%r17, %ctaid.z;
	mov.u32 	%r2, %ctaid.y;
	mad.lo.s32 	%r3, %r17, 12544, %r16;
	setp.lt.u32 	%p3, %r16, 256;
	setp.lt.u32 	%p4, %r14, 3;
	and.pred  	%p1, %p3, %p4;
	shl.b32 	%r18, %r16, 2;
	mov.u32 	%r19, _ZZ83fused_nn_contrib_conv2d_winograd_without_weight_transform_add_add_nn_relu_2_kernel1E18placeholder_shared;
	add.s32 	%r4, %r19, %r18;
	setp.lt.u32 	%p5, %r16, 60;
	setp.eq.s32 	%p6, %r14, 0;
	and.pred  	%p2, %p5, %p6;
	shl.b32 	%r20, %r14, 5;
	add.s32 	%r5, %r19, %r20;
	mov.b32 	%r63, 0;
	mov.f32 	%f158, 0f00000000;
	not.pred 	%p7, %p1;
	not.pred 	%p8, %p2;
	mov.f32 	%f159, %f158;
	mov.f32 	%f160, %f158;
	mov.f32 	%f161, %f158;
	mov.f32 	%f162, %f158;
	mov.f32 	%f163, %f158;
	mov.f32 	%f164, %f158;
	mov.f32 	%f165, %f158;
	mov.f32 	%f166, %f158;
	mov.f32 	%f167, %f158;
	mov.f32 	%f168, %f158;
	mov.f32 	%f169, %f158;
	mov.f32 	%f170, %f158;
	mov.f32 	%f171, %f158;
	mov.f32 	%f172, %f158;
	mov.f32 	%f173, %f158;
	mov.f32 	%f174, %f158;
	mov.f32 	%f175, %f158;
	mov.f32 	%f176, %f158;
	mov.f32 	%f177, %f158;
	mov.f32 	%f178, %f158;
	mov.f32 	%f179, %f158;
	mov.f32 	%f180, %f158;
	mov.f32 	%f181, %f158;
	mov.f32 	%f182, %f158;
	mov.f32 	%f183, %f158;
	mov.f32 	%f184, %f158;
	mov.f32 	%f185, %f158;
	mov.f32 	%f186, %f158;
	mov.f32 	%f187, %f158;
	mov.f32 	%f188, %f158;
	mov.f32 	%f189, %f158;
$L__BB12_1:
	bar.sync 	0;
	@%p7 bra 	$L__BB12_3;
	ld.param.u64 	%rd16, [fused_nn_contrib_conv2d_winograd_without_weight_transform_add_add_nn_relu_2_kernel1_param_0];
	shl.b32 	%r21, %r63, 9;
	shl.b32 	%r22, %r2, 5;
	mov.u32 	%r23, %ctaid.z;
	shl.b32 	%r24, %r23, 12;
	add.s32 	%r25, %r22, %r24;
	add.s32 	%r26, %r25, %r21;
	mov.u32 	%r27, %tid.x;
	mad.lo.s32 	%r28, %r14, 98, %r27;
	and.b32  	%r29, %r28, 31;
	shl.b32 	%r30, %r28, 1;
	and.b32  	%r31, %r30, 448;
	or.b32  	%r32, %r29, %r31;
	add.s32 	%r33, %r26, %r32;
	cvta.to.global.u64 	%rd4, %rd16;
	mul.wide.u32 	%rd5, %r33, 4;
	add.s64 	%rd6, %rd4, %rd5;
	ld.global.nc.f32 	%f98, [%rd6];
	st.shared.f32 	[%r4], %f98;
$L__BB12_3:
	@%p8 bra 	$L__BB12_5;
	ld.param.u64 	%rd17, [fused_nn_contrib_conv2d_winograd_without_weight_transform_add_add_nn_relu_2_kernel1_param_0];
	shl.b32 	%r34, %r63, 9;
	shl.b32 	%r35, %r2, 5;
	mov.u32 	%r36, %ctaid.z;
	shl.b32 	%r37, %r36, 12;
	add.s32 	%r38, %r35, %r37;
	add.s32 	%r39, %r38, %r34;
	mov.u32 	%r40, %tid.x;
	add.s32 	%r41, %r40, 4;
	and.b32  	%r42, %r41, 31;
	mad.lo.s32 	%r43, %r14, 98, %r40;
	shl.b32 	%r44, %r43, 1;
	add.s32 	%r45, %r44, 392;
	and.b32  	%r46, %r45, 448;
	or.b32  	%r47, %r42, %r46;
	add.s32 	%r48, %r39, %r47;
	cvta.to.global.u64 	%rd7, %rd17;
	mul.wide.u32 	%rd8, %r48, 4;
	add.s64 	%rd9, %rd7, %rd8;
	ld.global.nc.f32 	%f99, [%rd9];
	st.shared.f32 	[%r4+784], %f99;
$L__BB12_5:
	ld.param.u64 	%rd18, [fused_nn_contrib_conv2d_winograd_without_weight_transform_add_add_nn_relu_2_kernel1_param_1];
	mov.u32 	%r50, %tid.x;
	shl.b32 	%r51, %r50, 2;
	mov.u32 	%r52, _ZZ83fused_nn_contrib_conv2d_winograd_without_weight_transform_add_add_nn_relu_2_kernel1E16data_pack_shared;
	add.s32 	%r64, %r52, %r51;
	mad.lo.s32 	%r53, %r63, 1568, %r3;
	cvta.to.global.u64 	%rd10, %rd18;
	mul.wide.u32 	%rd11, %r53, 4;
	add.s64 	%rd12, %rd10, %rd11;
	ld.global.nc.f32 	%f100, [%rd12];
	mad.lo.s32 	%r54, %r14, 98, %r50;
	shl.b32 	%r55, %r54, 2;
	add.s32 	%r56, %r52, %r55;
	st.shared.f32 	[%r56], %f100;
	ld.global.nc.f32 	%f101, [%rd12+784];
	st.shared.f32 	[%r56+784], %f101;
	ld.global.nc.f32 	%f102, [%rd12+1568];
	st.shared.f32 	[%r56+1568], %f102;
	ld.global.nc.f32 	%f103, [%rd12+2352];
	st.shared.f32 	[%r56+2352], %f103;
	ld.global.nc.f32 	%f104, [%rd12+3136];
	st.shared.f32 	[%r56+3136], %f104;
	ld.global.nc.f32 	%f105, [%rd12+3920];
	st.shared.f32 	[%r56+3920], %f105;
	ld.global.nc.f32 	%f106, [%rd12+4704];
	st.shared.f32 	[%r56+4704], %f106;
	ld.global.nc.f32 	%f107, [%rd12+5488];
	st.shared.f32 	[%r56+5488], %f107;
	bar.sync 	0;
	mov.b32 	%r65, 64;
$L__BB12_6:
	ld.shared.f32 	%f108, [%r64+392];
	ld.shared.f32 	%f109, [%r64];
	add.s32 	%r57, %r5, %r65;
	ld.shared.f32 	%f110, [%r57+-64];
	fma.rn.f32 	%f189, %f110, %f109, %f189;
	ld.shared.f32 	%f111, [%r57];
	fma.rn.f32 	%f173, %f111, %f109, %f173;
	fma.rn.f32 	%f181, %f110, %f108, %f181;
	fma.rn.f32 	%f165, %f111, %f108, %f165;
	ld.shared.f32 	%f112, [%r57+-60];
	fma.rn.f32 	%f188, %f112, %f109, %f188;
	ld.shared.f32 	%f113, [%r57+4];
	fma.rn.f32 	%f172, %f113, %f109, %f172;
	fma.rn.f32 	%f180, %f112, %f108, %f180;
	fma.rn.f32 	%f164, %f113, %f108, %f164;
	ld.shared.f32 	%f114, [%r57+-56];
	fma.rn.f32 	%f187, %f114, %f109, %f187;
	ld.shared.f32 	%f115, [%r57+8];
	fma.rn.f32 	%f171, %f115, %f109, %f171;
	fma.rn.f32 	%f179, %f114, %f108, %f179;
	fma.rn.f32 	%f163, %f115, %f108, %f163;
	ld.shared.f32 	%f116, [%r57+-52];
	fma.rn.f32 	%f186, %f116, %f109, %f186;
	ld.shared.f32 	%f117, [%r57+12];
	fma.rn.f32 	%f170, %f117, %f109, %f170;
	fma.rn.f32 	%f178, %f116, %f108, %f178;
	fma.rn.f32 	%f162, %f117, %f108, %f162;
	ld.shared.f32 	%f118, [%r57+-48];
	fma.rn.f32 	%f185, %f118, %f109, %f185;
	ld.shared.f32 	%f119, [%r57+16];
	fma.rn.f32 	%f169, %f119, %f109, %f169;
	fma.rn.f32 	%f177, %f118, %f108, %f177;
	fma.rn.f32 	%f161, %f119, %f108, %f161;
	ld.shared.f32 	%f120, [%r57+-44];
	fma.rn.f32 	%f184, %f120, %f109, %f184;
	ld.shared.f32 	%f121, [%r57+20];
	fma.rn.f32 	%f168, %f121, %f109, %f168;
	fma.rn.f32 	%f176, %f120, %f108, %f176;
	fma.rn.f32 	%f160, %f121, %f108, %f160;
	ld.shared.f32 	%f122, [%r57+-40];
	fma.rn.f32 	%f183, %f122, %f109, %f183;
	ld.shared.f32 	%f123, [%r57+24];
	fma.rn.f32 	%f167, %f123, %f109, %f167;
	fma.rn.f32 	%f175, %f122, %f108, %f175;
	fma.rn.f32 	%f159, %f123, %f108, %f159;
	ld.shared.f32 	%f124, [%r57+-36];
	fma.rn.f32 	%f182, %f124, %f109, %f182;
	ld.shared.f32 	%f125, [%r57+28];
	fma.rn.f32 	%f166, %f125, %f109, %f166;
	fma.rn.f32 	%f174, %f124, %f108, %f174;
	fma.rn.f32 	%f158, %f125, %f108, %f158;
	add.s32 	%r65, %r65, 128;
	add.s32 	%r64, %r64, 784;
	setp.ne.s32 	%p9, %r65, 1088;
	@%p9 bra 	$L__BB12_6;
	add.s32 	%r63, %r63, 1;
	setp.ne.s32 	%p10, %r63, 8;
	@%p10 bra 	$L__BB12_1;
	ld.param.u64 	%rd19, [fused_nn_contrib_conv2d_winograd_without_weight_transform_add_add_nn_relu_2_kernel1_param_2];
	mov.u32 	%r58, %ctaid.z;
	mov.u32 	%r59, %tid.x;
	mad.lo.s32 	%r60, %r58, 12544, %r59;
	mad.lo.s32 	%r61, %r2, 6272, %r60;
	mad.lo.s32 	%r62, %r14, 1568, %r61;
	cvta.to.global.u64 	%rd13, %rd19;
	mul.wide.u32 	%rd14, %r62, 4;
	add.s64 	%rd15, %rd13, %rd14;
	st.global.f32 	[%rd15], %f189;
	st.global.f32 	[%rd15+12544], %f173;
	st.global.f32 	[%rd15+392], %f181;
	st.global.f32 	[%rd15+12936], %f165;
	st.global.f32 	[%rd15+784], %f188;
	st.global.f32 	[%rd15+13328], %f172;
	st.global.f32 	[%rd15+1176], %f180;
	st.global.f32 	[%rd15+13720], %f164;
	st.global.f32 	[%rd15+1568], %f187;
	st.global.f32 	[%rd15+14112], %f171;
	st.global.f32 	[%rd15+1960], %f179;
	st.global.f32 	[%rd15+14504], %f163;
	st.global.f32 	[%rd15+2352], %f186;
	st.global.f32 	[%rd15+14896], %f170;
	st.global.f32 	[%rd15+2744], %f178;
	st.global.f32 	[%rd15+15288], %f162;
	st.global.f32 	[%rd15+3136], %f185;
	st.global.f32 	[%rd15+15680], %f169;
	st.global.f32 	[%rd15+3528], %f177;
	st.global.f32 	[%rd15+16072], %f161;
	st.global.f32 	[%rd15+3920], %f184;
	st.global.f32 	[%rd15+16464], %f168;
	st.global.f32 	[%rd15+4312], %f176;
	st.global.f32 	[%rd15+16856], %f160;
	st.global.f32 	[%rd15+4704], %f183;
	st.global.f32 	[%rd15+17248], %f167;
	st.global.f32 	[%rd15+5096], %f175;
	st.global.f32 	[%rd15+17640], %f159;
	st.global.f32 	[%rd15+5488], %f182;
	st.global.f32 	[%rd15+18032], %f166;
	st.global.f32 	[%rd15+5880], %f174;
	st.global.f32 	[%rd15+18424], %f158;
	ret;

}
	// .globl	fused_nn_contrib_conv2d_winograd_without_weight_transform_add_add_nn_relu_1_kernel1
.visible .entry fused_nn_contrib_conv2d_winograd_without_weight_transform_add_add_nn_relu_1_kernel1(
	.param .u64 .ptr .align 1 fused_nn_contrib_conv2d_winograd_without_weight_transform_add_add_nn_relu_1_kernel1_param_0,
	.param .u64 .ptr .align 1 fused_nn_contrib_conv2d_winograd_without_weight_transform_add_add_nn_relu_1_kernel1_param_1,
	.param .u64 .ptr .align 1 fused_nn_contrib_conv2d_winograd_without_weight_transform_add_add_nn_relu_1_kernel1_param_2
)
{
	.reg .pred 	%p<7>;
	.reg .b16 	%rs<7>;
	.reg .b32 	%r<70>;
	.reg .b32 	%f<129>;
	.reg .b64 	%rd<19>;
	// demoted variable
	.shared .align 4 .b8 _ZZ83fused_nn_contrib_conv2d_winograd_without_weight_transform_add_add_nn_relu_1_kernel1E18placeholder_shared[2048];
	// demoted variable
	.shared .align 4 .b8 _ZZ83fused_nn_contrib_conv2d_winograd_without_weight_transform_add_add_nn_relu_1_kernel1E16data_pack_shared[6272];
	ld.param.u64 	%rd4, [fused_nn_contrib_conv2d_winograd_without_weight_transform_add_add_nn_relu_1_kernel1_param_0];
	cvta.to.global.u64 	%rd1, %rd4;
	mov.u32 	%r24, %ctaid.z;
	shl.b32 	%r1, %r24, 14;
	mov.u32 	%r2, %tid.y;
	mov.u32 	%r3, %tid.x;
	mad.lo.s32 	%r25, %r2, 49, %r3;
	shl.b32 	%r26, %r25, 2;
	and.b32  	%r27, %r26, 524160;
	mov.u32 	%r4, %ctaid.y;
	shl.b32 	%r28, %r4, 5;
	and.b32  	%r29, %r25, 31;
	or.b32  	%r30, %r29, %r28;
	add.s32 	%r5, %r30, %r27;
	mov.u32 	%r31, _ZZ83fused_nn_contrib_conv2d_winograd_without_weight_transform_add_add_nn_relu_1_kernel1E18placeholder_shared;
	add.s32 	%r6, %r31, %r26;
	add.s32 	%r32, %r26, 784;
	and.b32  	%r33, %r32, 1048448;
	add.s32 	%r34, %r25, 4;
	and.b32  	%r35, %r34, 31;
	or.b32  	%r36, %r35, %r28;
	add.s32 	%r7, %r36, %r33;
	setp.lt.u32 	%p2, %r25, 120;
	setp.lt.u32 	%p3, %r2, 3;
	and.pred  	%p1, %p3, %p2;
	add.s32 	%r37, %r26, 1568;
	and.b32  	%r38, %r37, 3968;
	add.s32 	%r39, %r25, 8;
	and.b32  	%r40, %r39, 31;
	or.b32  	%r41, %r40, %r28;
	add.s32 	%r8, %r41, %r38;
	mul.lo.s32 	%r9, %r24, 25088;
	cvt.u16.u32 	%rs1, %r25;
	shr.u16 	%rs2, %rs1, 1;
	mul.hi.u16 	%rs3, %rs2, 2675;
	shr.u16 	%rs4, %rs3, 1;
	mul.wide.u16 	%r42, %rs4, 196;
	mov.u32 	%r43, %ctaid.x;
	mul.lo.s32 	%r10, %r43, 98;
	mul.lo.s16 	%rs5, %rs4, 98;
	sub.s16 	%rs6, %rs1, %rs5;
	cvt.u32.u16 	%r44, %rs6;
	add.s32 	%r45, %r10, %r9;
	add.s32 	%r46, %r45, %r44;
	add.s32 	%r11, %r46, %r42;
	mov.f32 	%f113, 0f00000000;
	mov.b32 	%r66, 0;
	not.pred 	%p4, %p1;
	mov.f32 	%f114, %f113;
	mov.f32 	%f115, %f113;
	mov.f32 	%f116, %f113;
	mov.f32 	%f117, %f113;
	mov.f32 	%f118, %f113;
	mov.f32 	%f119, %f113;
	mov.f32 	%f120, %f113;
	mov.f32 	%f121, %f113;
	mov.f32 	%f122, %f113;
	mov.f32 	%f123, %f113;
	mov.f32 	%f124, %f113;
	mov.f32 	%f125, %f113;
	mov.f32 	%f126, %f113;
	mov.f32 	%f127, %f113;
	mov.f32 	%f128, %f113;
$L__BB13_1:
	bar.sync 	0;
	shl.b32 	%r47, %r66, 11;
	add.s32 	%r13, %r47, %r1;
	add.s32 	%r48, %r5, %r13;
	mul.wide.u32 	%rd5, %r48, 4;
	add.s64 	%rd6, %rd1, %rd5;
	ld.global.nc.f32 	%f50, [%rd6];
	st.shared.f32 	[%r6], %f50;
	add.s32 	%r49, %r7, %r13;
	mul.wide.u32 	%rd7, %r49, 4;
	add.s64 	%rd8, %rd1, %rd7;
	ld.global.nc.f32 	%f51, [%rd8];
	st.shared.f32 	[%r6+784], %f51;
	@%p4 bra 	$L__BB13_3;
	add.s32 	%r50, %r8, %r13;
	mul.wide.u32 	%rd9, %r50, 4;
	add.s64 	%rd10, %rd1, %rd9;
	ld.global.nc.f32 	%f52, [%rd10];
	st.shared.f32 	[%r6+1568], %f52;
$L__BB13_3:
	ld.param.u64 	%rd17, [fused_nn_contrib_conv2d_winograd_without_weight_transform_add_add_nn_relu_1_kernel1_param_1];
	shl.b32 	%r52, %r3, 2;
	mov.u32 	%r53, _ZZ83fused_nn_contrib_conv2d_winograd_without_weight_transform_add_add_nn_relu_1_kernel1E16data_pack_shared;
	add.s32 	%r54, %r52, %r53;
	add.s32 	%r67, %r54, 392;
	shl.b32 	%r55, %r2, 3;
	mov.u32 	%r56, _ZZ83fused_nn_contrib_conv2d_winograd_without_weight_transform_add_add_nn_relu_1_kernel1E18placeholder_shared;
	add.s32 	%r57, %r55, %r56;
	add.s32 	%r68, %r57, 128;
	mad.lo.s32 	%r58, %r66, 3136, %r11;
	cvta.to.global.u64 	%rd11, %rd17;
	mul.wide.u32 	%rd12, %r58, 4;
	add.s64 	%rd13, %rd11, %rd12;
	ld.global.nc.f32 	%f53, [%rd13];
	mad.lo.s32 	%r59, %r2, 49, %r3;
	shl.b32 	%r60, %r59, 2;
	add.s32 	%r61, %r53, %r60;
	st.shared.f32 	[%r61], %f53;
	ld.global.nc.f32 	%f54, [%rd13+1568];
	st.shared.f32 	[%r61+784], %f54;
	ld.global.nc.f32 	%f55, [%rd13+3136];
	st.shared.f32 	[%r61+1568], %f55;
	ld.global.nc.f32 	%f56, [%rd13+4704];
	st.shared.f32 	[%r61+2352], %f56;
	ld.global.nc.f32 	%f57, [%rd13+6272];
	st.shared.f32 	[%r61+3136], %f57;
	ld.global.nc.f32 	%f58, [%rd13+7840];
	st.shared.f32 	[%r61+3920], %f58;
	ld.global.nc.f32 	%f59, [%rd13+9408];
	st.shared.f32 	[%r61+4704], %f59;
	ld.global.nc.f32 	%f60, [%rd13+10976];
	st.shared.f32 	[%r61+5488], %f60;
	bar.sync 	0;
	mov.b32 	%r69, 128;
$L__BB13_4:
	ld.shared.f32 	%f61, [%r68+-128];
	ld.shared.f32 	%f62, [%r67+-392];
	fma.rn.f32 	%f63, %f61, %f62, %f113;
	ld.shared.f32 	%f64, [%r68+-96];
	fma.rn.f32 	%f65, %f62, %f64, %f117;
	ld.shared.f32 	%f66, [%r68+-64];
	fma.rn.f32 	%f67, %f66, %f62, %f121;
	ld.shared.f32 	%f68, [%r68+-32];
	fma.rn.f32 	%f69, %f62, %f68, %f125;
	ld.shared.f32 	%f70, [%r67+-196];
	fma.rn.f32 	%f71, %f61, %f70, %f115;
	fma.rn.f32 	%f72, %f70, %f64, %f119;
	fma.rn.f32 	%f73, %f66, %f70, %f123;
	fma.rn.f32 	%f74, %f70, %f68, %f127;
	ld.shared.f32 	%f75, [%r68+-124];
	fma.rn.f32 	%f76, %f75, %f62, %f114;
	ld.shared.f32 	%f77, [%r68+-92];
	fma.rn.f32 	%f78, %f62, %f77, %f118;
	ld.shared.f32 	%f79, [%r68+-60];
	fma.rn.f32 	%f80, %f79, %f62, %f122;
	ld.shared.f32 	%f81, [%r68+-28];
	fma.rn.f32 	%f82, %f62, %f81, %f126;
	fma.rn.f32 	%f83, %f75, %f70, %f116;
	fma.rn.f32 	%f84, %f70, %f77, %f120;
	fma.rn.f32 	%f85, %f79, %f70, %f124;
	fma.rn.f32 	%f86, %f70, %f81, %f128;
	ld.shared.f32 	%f87, [%r68];
	ld.shared.f32 	%f88, [%r67];
	fma.rn.f32 	%f113, %f87, %f88, %f63;
	ld.shared.f32 	%f89, [%r68+32];
	fma.rn.f32 	%f117, %f88, %f89, %f65;
	ld.shared.f32 	%f90, [%r68+64];
	fma.rn.f32 	%f121, %f90, %f88, %f67;
	ld.shared.f32 	%f91, [%r68+96];
	fma.rn.f32 	%f125, %f88, %f91, %f69;
	ld.shared.f32 	%f92, [%r67+196];
	fma.rn.f32 	%f115, %f87, %f92, %f71;
	fma.rn.f32 	%f119, %f92, %f89, %f72;
	fma.rn.f32 	%f123, %f90, %f92, %f73;
	fma.rn.f32 	%f127, %f92, %f91, %f74;
	ld.shared.f32 	%f93, [%r68+4];
	fma.rn.f32 	%f114, %f93, %f88, %f76;
	ld.shared.f32 	%f94, [%r68+36];
	fma.rn.f32 	%f118, %f88, %f94, %f78;
	ld.shared.f32 	%f95, [%r68+68];
	fma.rn.f32 	%f122, %f95, %f88, %f80;
	ld.shared.f32 	%f96, [%r68+100];
	fma.rn.f32 	%f126, %f88, %f96, %f82;
	fma.rn.f32 	%f116, %f93, %f92, %f83;
	fma.rn.f32 	%f120, %f92, %f94, %f84;
	fma.rn.f32 	%f124, %f95, %f92, %f85;
	fma.rn.f32 	%f128, %f92, %f96, %f86;
	add.s32 	%r69, %r69, 256;
	add.s32 	%r68, %r68, 256;
	add.s32 	%r67, %r67, 784;
	setp.ne.s32 	%p5, %r69, 2176;
	@%p5 bra 	$L__BB13_4;
	add.s32 	%r66, %r66, 1;
	setp.ne.s32 	%p6, %r66, 8;
	@%p6 bra 	$L__BB13_1;
	ld.param.u64 	%rd18, [fused_nn_contrib_conv2d_winograd_without_weight_transform_add_add_nn_relu_1_kernel1_param_2];
	cvta.to.global.u64 	%rd14, %rd18;
	mad.lo.s32 	%r62, %r4, 6272, %r3;
	add.s32 	%r63, %r62, %r9;
	mad.lo.s32 	%r64, %r2, 392, %r63;
	add.s32 	%r65, %r64, %r10;
	mul.wide.u32 	%rd15, %r65, 4;
	add.s64 	%rd16, %rd14, %rd15;
	st.global.f32 	[%rd16], %f113;
	st.global.f32 	[%rd16+6272], %f117;
	st.global.f32 	[%rd16+12544], %f121;
	st.global.f32 	[%rd16+18816], %f125;
	st.global.f32 	[%rd16+196], %f115;
	st.global.f32 	[%rd16+6468], %f119;
	st.global.f32 	[%rd16+12740], %f123;
	st.global.f32 	[%rd16+19012], %f127;
	st.global.f32 	[%rd16+784], %f114;
	st.global.f32 	[%rd16+7056], %f118;
	st.global.f32 	[%rd16+13328], %f122;
	st.global.f32 	[%rd16+19600], %f126;
	st.global.f32 	[%rd16+980], %f116;
	st.global.f32 	[%rd16+7252], %f120;
	st.global.f32 	[%rd16+13524], %f124;
	st.global.f32 	[%rd16+19796], %f128;
	ret;

}
	// .globl	fused_nn_max_pool2d_add_nn_relu_kernel0
.visible .entry fused_nn_max_pool2d_add_nn_relu_kernel0(
	.param .u64 .ptr .align 1 fused_nn_max_pool2d_add_nn_relu_kernel0_param_0,
	.param .u64 .ptr .align 1 fused_nn_max_pool2d_add_nn_relu_kernel0_param_1,
	.param .u64 .ptr .align 1 fused_nn_max_pool2d_add_nn_relu_kernel0_param_2
)
{
	.reg .pred 	%p<8>;
	.reg .b32 	%r<17>;
	.reg .b32 	%f<37>;
	.reg .b64 	%rd<15>;

	ld.param.u64 	%rd5, [fused_nn_max_pool2d_add_nn_relu_kernel0_param_0];
	ld.param.u64 	%rd3, [fused_nn_max_pool2d_add_nn_relu_kernel0_param_1];
	ld.param.u64 	%rd4, [fused_nn_max_pool2d_add_nn_relu_kernel0_param_2];
	cvta.to.global.u64 	%rd1, %rd5;
	mov.u32 	%r5, %ctaid.x;
	shl.b32 	%r6, %r5, 10;
	mov.u32 	%r7, %tid.x;
	or.b32  	%r1, %r6, %r7;
	mul.hi.u32 	%r8, %r1, -1840700269;
	shr.u32 	%r9, %r8, 5;
	mul.lo.s32 	%r10, %r9, 56;
	sub.s32 	%r2, %r1, %r10;
	shl.b32 	%r11, %r2, 1;
	mul.hi.u32 	%r12, %r1, 1402438301;
	shr.u32 	%r13, %r12, 10;
	mul.lo.s32 	%r14, %r13, 3136;
	sub.s32 	%r3, %r1, %r14;
	setp.lt.u32 	%p1, %r3, 56;
	setp.eq.s32 	%p2, %r2, 0;
	or.pred  	%p3, %p1, %p2;
	mad.lo.s32 	%r4, %r9, 224, %r11;
	mul.wide.u32 	%rd6, %r4, 4;
	add.s64 	%rd2, %rd1, %rd6;
	mov.f32 	%f32, 0fFF7FFFFD;
	@%p3 bra 	$L__BB14_2;
	ld.global.nc.f32 	%f32, [%rd2+-452];
$L__BB14_2:
	setp.lt.u32 	%p4, %r3, 56;
	mov.f32 	%f33, 0fFF7FFFFD;
	@%p4 bra 	$L__BB14_4;
	ld.global.nc.f32 	%f33, [%rd2+-448];
$L__BB14_4:
	setp.lt.u32 	%p5, %r3, 56;
	max.f32 	%f17, %f32, 0fFF7FFFFD;
	max.f32 	%f5, %f17, %f33;
	mov.f32 	%f34, 0fFF7FFFFD;
	@%p5 bra 	$L__BB14_6;
	ld.global.nc.f32 	%f34, [%rd2+-444];
$L__BB14_6:
	setp.eq.s32 	%p6, %r2, 0;
	max.f32 	%f8, %f5, %f34;
	mov.f32 	%f35, 0fFF7FFFFD;
	@%p6 bra 	$L__BB14_8;
	ld.global.nc.f32 	%f35, [%rd2+-4];
$L__BB14_8:
	setp.eq.s32 	%p7, %r2, 0;
	max.f32 	%f20, %f8, %f35;
	mul.wide.s32 	%rd7, %r4, 4;
	add.s64 	%rd8, %rd1, %rd7;
	ld.global.nc.f32 	%f21, [%rd8];
	max.f32 	%f22, %f20, %f21;
	ld.global.nc.f32 	%f23, [%rd2+4];
	max.f32 	%f11, %f22, %f23;
	mov.f32 	%f36, 0fFF7FFFFD;
	@%p7 bra 	$L__BB14_10;
	ld.global.nc.f32 	%f36, [%rd2+444];
$L__BB14_10:
	max.f32 	%f24, %f11, %f36;
	ld.global.nc.f32 	%f25, [%rd2+448];
	max.f32 	%f26, %f24, %f25;
	ld.global.nc.f32 	%f27, [%rd2+452];
	max.f32 	%f28, %f26, %f27;
	cvta.to.global.u64 	%rd9, %rd4;
	cvta.to.global.u64 	%rd10, %rd3;
	mul.wide.u32 	%rd11, %r13, 4;
	add.s64 	%rd12, %rd9, %rd11;
	ld.global.nc.f32 	%f29, [%rd12];
	add.f32 	%f30, %f28, %f29;
	max.f32 	%f31, %f30, 0f00000000;
	mul.wide.u32 	%rd13, %r1, 4;
	add.s64 	%rd14, %rd10, %rd13;
	st.global.f32 	[%rd14], %f31;
	ret;

}
	// .globl	fused_nn_contrib_conv2d_winograd_without_weight_transform_add_add_nn_relu_1_kernel0
.visible .entry fused_nn_contrib_conv2d_winograd_without_weight_transform_add_add_nn_relu_1_kernel0(
	.param .u64 .ptr .align 1 fused_nn_contrib_conv2d_winograd_without_weight_transform_add_add_nn_relu_1_kernel0_param_0,
	.param .u64 .ptr .align 1 fused_nn_contrib_conv2d_winograd_without_weight_transform_add_add_nn_relu_1_kernel0_param_1
)
{
	.reg .pred 	%p<24>;
	.reg .b32 	%r<15>;
	.reg .b32 	%f<105>;
	.reg .b64 	%rd<11>;

	ld.param.u64 	%rd4, [fused_nn_contrib_conv2d_winograd_without_weight_transform_add_add_nn_relu_1_kernel0_param_0];
	ld.param.u64 	%rd3, [fused_nn_contrib_conv2d_winograd_without_weight_transform_add_add_nn_relu_1_kernel0_param_1];
	cvta.to.global.u64 	%rd1, %rd4;
	mov.u32 	%r5, %ctaid.x;
	shl.b32 	%r6, %r5, 7;
	mov.u32 	%r7, %tid.x;
	add.s32 	%r1, %r6, %r7;
	mul.hi.u32 	%r8, %r1, 1402438301;
	shr.u32 	%r9, %r8, 6;
	mul.lo.s32 	%r10, %r9, 196;
	sub.s32 	%r2, %r1, %r10;
	mul.hi.u32 	%r11, %r1, -1840700269;
	shr.u32 	%r12, %r11, 3;
	mul.lo.s32 	%r13, %r12, 14;
	sub.s32 	%r3, %r1, %r13;
	shl.b32 	%r14, %r3, 1;
	setp.lt.u32 	%p3, %r2, 14;
	setp.eq.s32 	%p4, %r3, 0;
	mad.lo.s32 	%r4, %r12, 56, %r14;
	mul.wide.u32 	%rd5, %r4, 4;
	add.s64 	%rd2, %rd1, %rd5;
	mov.f32 	%f93, 0f00000000;
	or.pred  	%p5, %p4, %p3;
	@%p5 bra 	$L__BB15_2;
	ld.global.nc.f32 	%f30, [%rd2+-116];
	add.f32 	%f93, %f30, 0f00000000;
$L__BB15_2:
	setp.lt.u32 	%p6, %r2, 14;
	mov.f32 	%f94, 0f00000000;
	@%p6 bra 	$L__BB15_4;
	ld.global.nc.f32 	%f94, [%rd2+-112];
$L__BB15_4:
	setp.lt.u32 	%p7, %r2, 14;
	mov.f32 	%f95, 0f00000000;
	@%p7 bra 	$L__BB15_6;
	ld.global.nc.f32 	%f95, [%rd2+-108];
$L__BB15_6:
	setp.lt.u32 	%p8, %r2, 14;
	setp.lt.u32 	%p1, %r3, 13;
	not.pred 	%p10, %p1;
	mov.f32 	%f96, 0f00000000;
	or.pred  	%p11, %p8, %p10;
	@%p11 bra 	$L__BB15_8;
	ld.global.nc.f32 	%f96, [%rd2+-104];
$L__BB15_8:
	setp.eq.s32 	%p12, %r3, 0;
	mov.f32 	%f97, 0f00000000;
	@%p12 bra 	$L__BB15_10;
	ld.global.nc.f32 	%f97, [%rd2+-4];
$L__BB15_10:
	setp.gt.u32 	%p13, %r3, 12;
	mul.wide.s32 	%rd6, %r4, 4;
	add.s64 	%rd7, %rd1, %rd6;
	ld.global.nc.f32 	%f11, [%rd7];
	ld.global.nc.f32 	%f12, [%rd2+4];
	mov.f32 	%f98, 0f00000000;
	@%p13 bra 	$L__BB15_12;
	ld.global.nc.f32 	%f98, [%rd2+8];
$L__BB15_12:
	setp.eq.s32 	%p14, %r3, 0;
	mov.f32 	%f99, 0f00000000;
	@%p14 bra 	$L__BB15_14;
	ld.global.nc.f32 	%f99, [%rd2+108];
$L__BB15_14:
	setp.gt.u32 	%p15, %r3, 12;
	ld.global.nc.f32 	%f17, [%rd2+112];
	ld.global.nc.f32 	%f18, [%rd2+116];
	mov.f32 	%f100, 0f00000000;
	@%p15 bra 	$L__BB15_16;
	ld.global.nc.f32 	%f100, [%rd2+120];
$L__BB15_16:
	setp.eq.s32 	%p16, %r3, 0;
	setp.gt.u32 	%p17, %r2, 181;
	mov.f32 	%f101, 0f00000000;
	or.pred  	%p18, %p16, %p17;
	@%p18 bra 	$L__BB15_18;
	ld.global.nc.f32 	%f101, [%rd2+220];
$L__BB15_18:
	setp.gt.u32 	%p19, %r2, 181;
	mov.f32 	%f102, 0f00000000;
	@%p19 bra 	$L__BB15_20;
	ld.global.nc.f32 	%f102, [%rd2+224];
$L__BB15_20:
	setp.gt.u32 	%p21, %r2, 181;
	mov.f32 	%f103, 0f00000000;
	mov.pred 	%p23, 0;
	@%p21 bra 	$L__BB15_22;
	ld.global.nc.f32 	%f103, [%rd2+228];
	mov.pred 	%p23, %p1;
$L__BB15_22:
	mov.f32 	%f104, 0f00000000;
	not.pred 	%p22, %p23;
	@%p22 bra 	$L__BB15_24;
	ld.global.nc.f32 	%f104, [%rd2+232];
$L__BB15_24:
	cvta.to.global.u64 	%rd8, %rd3;
	sub.f32 	%f42, %f93, %f95;
	sub.f32 	%f43, %f42, %f99;
	add.f32 	%f44, %f43, %f18;
	mov.f32 	%f45, 0f00000000;
	sub.f32 	%f46, %f45, %f94;
	add.f32 	%f47, %f46, %f95;
	add.f32 	%f48, %f47, %f17;
	sub.f32 	%f49, %f48, %f18;
	add.f32 	%f50, %f94, 0f00000000;
	add.f32 	%f51, %f50, %f95;
	sub.f32 	%f52, %f51, %f17;
	sub.f32 	%f53, %f52, %f18;
	add.f32 	%f54, %f46, %f96;
	add.f32 	%f55, %f54, %f17;
	sub.f32 	%f56, %f55, %f100;
	sub.f32 	%f57, %f45, %f97;
	add.f32 	%f58, %f57, %f12;
	add.f32 	%f59, %f58, %f99;
	sub.f32 	%f60, %f59, %f18;
	add.f32 	%f61, %f11, 0f00000000;
	sub.f32 	%f62, %f61, %f12;
	sub.f32 	%f63, %f62, %f17;
	add.f32 	%f64, %f63, %f18;
	sub.f32 	%f65, %f45, %f11;
	sub.f32 	%f66, %f65, %f12;
	add.f32 	%f67, %f66, %f17;
	add.f32 	%f68, %f67, %f18;
	sub.f32 	%f69, %f61, %f98;
	sub.f32 	%f70, %f69, %f17;
	add.f32 	%f71, %f70, %f100;
	add.f32 	%f72, %f97, 0f00000000;
	sub.f32 	%f73, %f72, %f12;
	add.f32 	%f74, %f73, %f99;
	sub.f32 	%f75, %f74, %f18;
	add.f32 	%f76, %f65, %f12;
	sub.f32 	%f77, %f76, %f17;
	add.f32 	%f78, %f77, %f18;
	add.f32 	%f79, %f61, %f12;
	add.f32 	%f80, %f79, %f17;
	add.f32 	%f81, %f80, %f18;
	add.f32 	%f82, %f65, %f98;
	sub.f32 	%f83, %f82, %f17;
	add.f32 	%f84, %f83, %f100;
	add.f32 	%f85, %f58, %f101;
	sub.f32 	%f86, %f85, %f103;
	sub.f32 	%f87, %f62, %f102;
	add.f32 	%f88, %f87, %f103;
	add.f32 	%f89, %f66, %f102;
	add.f32 	%f90, %f89, %f103;
	sub.f32 	%f91, %f69, %f102;
	add.f32 	%f92, %f91, %f104;
	mul.wide.u32 	%rd9, %r1, 4;
	add.s64 	%rd10, %rd8, %rd9;
	st.global.f32 	[%rd10], %f44;
	st.global.f32 	[%rd10+100352], %f49;
	st.global.f32 	[%rd10+200704], %f53;
	st.global.f32 	[%rd10+301056], %f56;
	st.global.f32 	[%rd10+401408], %f60;
	st.global.f32 	[%rd10+501760], %f64;
	st.global.f32 	[%rd10+602112], %f68;
	st.global.f32 	[%rd10+702464], %f71;
	st.global.f32 	[%rd10+802816], %f75;
	st.global.f32 	[%rd10+903168], %f78;
	st.global.f32 	[%rd10+1003520], %f81;
	st.global.f32 	[%rd10+1103872], %f84;
	st.global.f32 	[%rd10+1204224], %f86;
	st.global.f32 	[%rd10+1304576], %f88;
	st.global.f32 	[%rd10+1404928], %f90;
	st.global.f32 	[%rd10+1505280], %f92;
	ret;

}
	// .globl	fused_nn_contrib_conv2d_winograd_without_weight_transform_add_nn_relu_kernel2
.visible .entry fused_nn_contrib_conv2d_winograd_without_weight_transform_add_nn_relu_kernel2(
	.param .u64 .ptr .align 1 fused_nn_contrib_conv2d_winograd_without_weight_transform_add_nn_relu_kernel2_param_0,
	.param .u64 .ptr .align 1 fused_nn_contrib_conv2d_winograd_without_weight_transform_add_nn_relu_kernel2_param_1,
	.param .u64 .ptr .align 1 fused_nn_contrib_conv2d_winograd_without_weight_transform_add_nn_relu_kernel2_param_2
)
{
	.reg .pred 	%p<4>;
	.reg .b32 	%r<16>;
	.reg .b32 	%f<63>;
	.reg .b64 	%rd<13>;

	ld.param.u64 	%rd2, [fused_nn_contrib_conv2d_winograd_without_weight_transform_add_nn_relu_kernel2_param_0];
	ld.param.u64 	%rd3, [fused_nn_contrib_conv2d_winograd_without_weight_transform_add_nn_relu_kernel2_param_1];
	ld.param.u64 	%rd4, [fused_nn_contrib_conv2d_winograd_without_weight_transform_add_nn_relu_kernel2_param_2];
	cvta.to.global.u64 	%rd5, %rd3;
	cvta.to.global.u64 	%rd6, %rd4;
	cvta.to.global.u64 	%rd7, %rd2;
	mov.u32 	%r3, %ctaid.x;
	shl.b32 	%r4, %r3, 7;
	mov.u32 	%r5, %tid.x;
	add.s32 	%r6, %r4, %r5;
	mul.wide.u32 	%rd8, %r6, 4;
	add.s64 	%rd9, %rd7, %rd8;
	ld.global.nc.f32 	%f5, [%rd9];
	add.f32 	%f6, %f5, 0f00000000;
	ld.global.nc.f32 	%f7, [%rd9+32768];
	add.f32 	%f8, %f6, %f7;
	ld.global.nc.f32 	%f9, [%rd9+65536];
	add.f32 	%f10, %f8, %f9;
	ld.global.nc.f32 	%f11, [%rd9+131072];
	add.f32 	%f12, %f10, %f11;
	ld.global.nc.f32 	%f13, [%rd9+163840];
	add.f32 	%f14, %f12, %f13;
	ld.global.nc.f32 	%f15, [%rd9+196608];
	add.f32 	%f16, %f14, %f15;
	ld.global.nc.f32 	%f17, [%rd9+262144];
	add.f32 	%f18, %f16, %f17;
	ld.global.nc.f32 	%f19, [%rd9+294912];
	add.f32 	%f20, %f18, %f19;
	ld.global.nc.f32 	%f21, [%rd9+327680];
	add.f32 	%f22, %f20, %f21;
	mov.f32 	%f23, 0f00000000;
	sub.f32 	%f24, %f23, %f7;
	add.f32 	%f25, %f24, %f9;
	ld.global.nc.f32 	%f26, [%rd9+98304];
	add.f32 	%f27, %f25, %f26;
	sub.f32 	%f28, %f27, %f13;
	add.f32 	%f29, %f28, %f15;
	ld.global.nc.f32 	%f30, [%rd9+229376];
	add.f32 	%f31, %f29, %f30;
	sub.f32 	%f32, %f31, %f19;
	add.f32 	%f33, %f32, %f21;
	ld.global.nc.f32 	%f34, [%rd9+360448];
	add.f32 	%f1, %f33, %f34;
	sub.f32 	%f35, %f23, %f11;
	sub.f32 	%f36, %f35, %f13;
	sub.f32 	%f37, %f36, %f15;
	add.f32 	%f38, %f37, %f17;
	add.f32 	%f39, %f38, %f19;
	add.f32 	%f40, %f39, %f21;
	ld.global.nc.f32 	%f41, [%rd9+393216];
	add.f32 	%f42, %f40, %f41;
	ld.global.nc.f32 	%f43, [%rd9+425984];
	add.f32 	%f44, %f42, %f43;
	ld.global.nc.f32 	%f45, [%rd9+458752];
	add.f32 	%f2, %f44, %f45;
	add.f32 	%f46, %f13, 0f00000000;
	sub.f32 	%f47, %f46, %f15;
	sub.f32 	%f48, %f47, %f30;
	sub.f32 	%f49, %f48, %f19;
	add.f32 	%f50, %f49, %f21;
	add.f32 	%f51, %f50, %f34;
	sub.f32 	%f52, %f51, %f43;
	add.f32 	%f53, %f52, %f45;
	ld.global.nc.f32 	%f54, [%rd9+491520];
	add.f32 	%f3, %f53, %f54;
	shr.u32 	%r7, %r5, 2;
	and.b32  	%r1, %r7, 3;
	shl.b32 	%r8, %r5, 1;
	and.b32  	%r2, %r8, 6;
	shl.b32 	%r9, %r3, 3;
	shr.u32 	%r10, %r5, 4;
	add.s32 	%r11, %r9, %r10;
	mul.wide.u32 	%rd10, %r11, 4;
	add.s64 	%rd11, %rd6, %rd10;
	mul.lo.s32 	%r12, %r3, 392;
	mad.lo.s32 	%r13, %r10, 49, %r12;
	add.s32 	%r14, %r13, %r2;
	mad.lo.s32 	%r15, %r1, 14, %r14;
	ld.global.nc.f32 	%f4, [%rd11];
	add.f32 	%f55, %f22, %f4;
	max.f32 	%f56, %f55, 0f00000000;
	mul.wide.u32 	%rd12, %r15, 4;
	add.s64 	%rd1, %rd5, %rd12;
	st.global.f32 	[%rd1], %f56;
	setp.eq.s32 	%p1, %r2, 6;
	@%p1 bra 	$L__BB16_2;
	add.f32 	%f57, %f1, %f4;
	max.f32 	%f58, %f57, 0f00000000;
	st.global.f32 	[%rd1+4], %f58;
$L__BB16_2:
	setp.eq.s32 	%p2, %r1, 3;
	@%p2 bra 	$L__BB16_5;
	setp.eq.s32 	%p3, %r2, 6;
	add.f32 	%f59, %f2, %f4;
	max.f32 	%f60, %f59, 0f00000000;
	st.global.f32 	[%rd1+28], %f60;
	@%p3 bra 	$L__BB16_5;
	add.f32 	%f61, %f3, %f4;
	max.f32 	%f62, %f61, 0f00000000;
	st.global.f32 	[%rd1+32], %f62;
$L__BB16_5:
	ret;

}
	// .globl	fused_nn_contrib_conv2d_winograd_without_weight_transform_add_add_nn_relu_2_kernel2
.visible .entry fused_nn_contrib_conv2d_winograd_without_weight_transform_add_add_nn_relu_2_kernel2(
	.param .u64 .ptr .align 1 fused_nn_contrib_conv2d_winograd_without_weight_transform_add_add_nn_relu_2_kernel2_param_0,
	.param .u64 .ptr .align 1 fused_nn_contrib_conv2d_winograd_without_weight_transform_add_add_nn_relu_2_kernel2_param_1,
	.param .u64 .ptr .align 1 fused_nn_contrib_conv2d_winograd_without_weight_transform_add_add_nn_relu_2_kernel2_param_2,
	.param .u64 .ptr .align 1 fused_nn_contrib_conv2d_winograd_without_weight_transform_add_add_nn_relu_2_kernel2_param_3
)
{
	.reg .b32 	%r<11>;
	.reg .b32 	%f<437>;
	.reg .b64 	%rd<16>;

	ld.param.u64 	%rd1, [fused_nn_contrib_conv2d_winograd_without_weight_transform_add_add_nn_relu_2_kernel2_param_0];
	ld.param.u64 	%rd2, [fused_nn_contrib_conv2d_winograd_without_weight_transform_add_add_nn_relu_2_kernel2_param_1];
	ld.param.u64 	%rd3, [fused_nn_contrib_conv2d_winograd_without_weight_transform_add_add_nn_relu_2_kernel2_param_2];
	ld.param.u64 	%rd4, [fused_nn_contrib_conv2d_winograd_without_weight_transform_add_add_nn_relu_2_kernel2_param_3];
	cvta.to.global.u64 	%rd5, %rd2;
	cvta.to.global.u64 	%rd6, %rd4;
	cvta.to.global.u64 	%rd7, %rd3;
	cvta.to.global.u64 	%rd8, %rd1;
	mov.u32 	%r1, %ctaid.x;
	shl.b32 	%r2, %r1, 7;
	mov.u32 	%r3, %tid.x;
	add.s32 	%r4, %r2, %r3;
	mul.wide.u32 	%rd9, %r4, 4;
	add.s64 	%rd10, %rd8, %rd9;
	ld.global.nc.f32 	%f1, [%rd10];
	add.f32 	%f2, %f1, 0f00000000;
	ld.global.nc.f32 	%f3, [%rd10+50176];
	add.f32 	%f4, %f2, %f3;
	ld.global.nc.f32 	%f5, [%rd10+100352];
	add.f32 	%f6, %f4, %f5;
	ld.global.nc.f32 	%f7, [%rd10+150528];
	add.f32 	%f8, %f6, %f7;
	ld.global.nc.f32 	%f9, [%rd10+200704];
	add.f32 	%f10, %f8, %f9;
	ld.global.nc.f32 	%f11, [%rd10+301056];
	add.f32 	%f12, %f10, %f11;
	ld.global.nc.f32 	%f13, [%rd10+351232];
	add.f32 	%f14, %f12, %f13;
	ld.global.nc.f32 	%f15, [%rd10+401408];
	add.f32 	%f16, %f14, %f15;
	ld.global.nc.f32 	%f17, [%rd10+451584];
	add.f32 	%f18, %f16, %f17;
	ld.global.nc.f32 	%f19, [%rd10+501760];
	add.f32 	%f20, %f18, %f19;
	ld.global.nc.f32 	%f21, [%rd10+602112];
	add.f32 	%f22, %f20, %f21;
	ld.global.nc.f32 	%f23, [%rd10+652288];
	add.f32 	%f24, %f22, %f23;
	ld.global.nc.f32 	%f25, [%rd10+702464];
	add.f32 	%f26, %f24, %f25;
	ld.global.nc.f32 	%f27, [%rd10+752640];
	add.f32 	%f28, %f26, %f27;
	ld.global.nc.f32 	%f29, [%rd10+802816];
	add.f32 	%f30, %f28, %f29;
	ld.global.nc.f32 	%f31, [%rd10+903168];
	add.f32 	%f32, %f30, %f31;
	ld.global.nc.f32 	%f33, [%rd10+953344];
	add.f32 	%f34, %f32, %f33;
	ld.global.nc.f32 	%f35, [%rd10+1003520];
	add.f32 	%f36, %f34, %f35;
	ld.global.nc.f32 	%f37, [%rd10+1053696];
	add.f32 	%f38, %f36, %f37;
	ld.global.nc.f32 	%f39, [%rd10+1103872];
	add.f32 	%f40, %f38, %f39;
	ld.global.nc.f32 	%f41, [%rd10+1204224];
	add.f32 	%f42, %f40, %f41;
	ld.global.nc.f32 	%f43, [%rd10+1254400];
	add.f32 	%f44, %f42, %f43;
	ld.global.nc.f32 	%f45, [%rd10+1304576];
	add.f32 	%f46, %f44, %f45;
	ld.global.nc.f32 	%f47, [%rd10+1354752];
	add.f32 	%f48, %f46, %f47;
	ld.global.nc.f32 	%f49, [%rd10+1404928];
	add.f32 	%f50, %f48, %f49;
	mov.f32 	%f51, 0f00000000;
	sub.f32 	%f52, %f51, %f3;
	add.f32 	%f53, %f52, %f5;
	fma.rn.f32 	%f54, %f7, 0f3F000000, %f53;
	add.f32 	%f55, %f9, %f9;
	sub.f32 	%f56, %f54, %f55;
	sub.f32 	%f57, %f56, %f13;
	add.f32 	%f58, %f57, %f15;
	mul.f32 	%f59, %f17, 0f3F000000;
	add.f32 	%f60, %f58, %f59;
	add.f32 	%f61, %f19, %f19;
	sub.f32 	%f62, %f60, %f61;
	sub.f32 	%f63, %f62, %f23;
	add.f32 	%f64, %f63, %f25;
	fma.rn.f32 	%f65, %f27, 0f3F000000, %f64;
	add.f32 	%f66, %f29, %f29;
	sub.f32 	%f67, %f65, %f66;
	sub.f32 	%f68, %f67, %f33;
	add.f32 	%f69, %f68, %f35;
	mul.f32 	%f70, %f37, 0f3F000000;
	add.f32 	%f71, %f69, %f70;
	add.f32 	%f72, %f39, %f39;
	sub.f32 	%f73, %f71, %f72;
	sub.f32 	%f74, %f73, %f43;
	add.f32 	%f75, %f74, %f45;
	fma.rn.f32 	%f76, %f47, 0f3F000000, %f75;
	add.f32 	%f77, %f49, %f49;
	sub.f32 	%f78, %f76, %f77;
	add.f32 	%f79, %f3, 0f00000000;
	add.f32 	%f80, %f79, %f5;
	fma.rn.f32 	%f81, %f7, 0f3E800000, %f80;
	fma.rn.f32 	%f82, %f9, 0f40800000, %f81;
	add.f32 	%f83, %f82, %f13;
	add.f32 	%f84, %f83, %f15;
	mul.f32 	%f85, %f17, 0f3E800000;
	add.f32 	%f86, %f84, %f85;
	mul.f32 	%f87, %f19, 0f40800000;
	add.f32 	%f88, %f86, %f87;
	add.f32 	%f89, %f88, %f23;
	add.f32 	%f90, %f89, %f25;
	fma.rn.f32 	%f91, %f27, 0f3E800000, %f90;
	fma.rn.f32 	%f92, %f29, 0f40800000, %f91;
	add.f32 	%f93, %f92, %f33;
	add.f32 	%f94, %f93, %f35;
	mul.f32 	%f95, %f37, 0f3E800000;
	add.f32 	%f96, %f94, %f95;
	fma.rn.f32 	%f97, %f39, 0f40800000, %f96;
	add.f32 	%f98, %f97, %f43;
	add.f32 	%f99, %f98, %f45;
	fma.rn.f32 	%f100, %f47, 0f3E800000, %f99;
	mul.f32 	%f101, %f49, 0f40800000;
	add.f32 	%f102, %f100, %f101;
	fma.rn.f32 	%f103, %f7, 0f3E000000, %f53;
	mul.f32 	%f104, %f9, 0f41000000;
	sub.f32 	%f105, %f103, %f104;
	ld.global.nc.f32 	%f106, [%rd10+250880];
	add.f32 	%f107, %f105, %f106;
	sub.f32 	%f108, %f107, %f13;
	add.f32 	%f109, %f108, %f15;
	mul.f32 	%f110, %f17, 0f3E000000;
	add.f32 	%f111, %f109, %f110;
	mul.f32 	%f112, %f19, 0f41000000;
	sub.f32 	%f113, %f111, %f112;
	ld.global.nc.f32 	%f114, [%rd10+551936];
	add.f32 	%f115, %f113, %f114;
	sub.f32 	%f116, %f115, %f23;
	add.f32 	%f117, %f116, %f25;
	fma.rn.f32 	%f118, %f27, 0f3E000000, %f117;
	mul.f32 	%f119, %f29, 0f41000000;
	sub.f32 	%f120, %f118, %f119;
	ld.global.nc.f32 	%f121, [%rd10+852992];
	add.f32 	%f122, %f120, %f121;
	sub.f32 	%f123, %f122, %f33;
	add.f32 	%f124, %f123, %f35;
	mul.f32 	%f125, %f37, 0f3E000000;
	add.f32 	%f126, %f124, %f125;
	mul.f32 	%f127, %f39, 0f41000000;
	sub.f32 	%f128, %f126, %f127;
	ld.global.nc.f32 	%f129, [%rd10+1154048];
	add.f32 	%f130, %f128, %f129;
	sub.f32 	%f131, %f130, %f43;
	add.f32 	%f132, %f131, %f45;
	fma.rn.f32 	%f133, %f47, 0f3E000000, %f132;
	mul.f32 	%f134, %f49, 0f41000000;
	sub.f32 	%f135, %f133, %f134;
	ld.global.nc.f32 	%f136, [%rd10+1455104];
	add.f32 	%f137, %f135, %f136;
	sub.f32 	%f138, %f51, %f11;
	sub.f32 	%f139, %f138, %f13;
	sub.f32 	%f140, %f139, %f15;
	sub.f32 	%f141, %f140, %f17;
	sub.f32 	%f142, %f141, %f19;
	add.f32 	%f143, %f142, %f21;
	add.f32 	%f144, %f143, %f23;
	add.f32 	%f145, %f144, %f25;
	add.f32 	%f146, %f145, %f27;
	add.f32 	%f147, %f146, %f29;
	fma.rn.f32 	%f148, %f31, 0f3F000000, %f147;
	mul.f32 	%f149, %f33, 0f3F000000;
	add.f32 	%f150, %f148, %f149;
	fma.rn.f32 	%f151, %f35, 0f3F000000, %f150;
	add.f32 	%f152, %f151, %f70;
	mul.f32 	%f153, %f39, 0f3F000000;
	add.f32 	%f154, %f152, %f153;
	add.f32 	%f155, %f41, %f41;
	sub.f32 	%f156, %f154, %f155;
	add.f32 	%f157, %f43, %f43;
	sub.f32 	%f158, %f156, %f157;
	add.f32 	%f159, %f45, %f45;
	sub.f32 	%f160, %f158, %f159;
	add.f32 	%f161, %f47, %f47;
	sub.f32 	%f162, %f160, %f161;
	sub.f32 	%f163, %f162, %f77;
	add.f32 	%f164, %f13, 0f00000000;
	sub.f32 	%f165, %f164, %f15;
	sub.f32 	%f166, %f165, %f59;
	add.f32 	%f167, %f166, %f61;
	sub.f32 	%f168, %f167, %f23;
	add.f32 	%f169, %f168, %f25;
	fma.rn.f32 	%f170, %f27, 0f3F000000, %f169;
	sub.f32 	%f171, %f170, %f66;
	sub.f32 	%f172, %f171, %f149;
	fma.rn.f32 	%f173, %f35, 0f3F000000, %f172;
	fma.rn.f32 	%f174, %f70, 0f3F000000, %f173;
	add.f32 	%f175, %f153, %f153;
	sub.f32 	%f176, %f174, %f175;
	add.f32 	%f177, %f176, %f157;
	sub.f32 	%f178, %f177, %f159;
	mul.f32 	%f179, %f161, 0f3F000000;
	sub.f32 	%f180, %f178, %f179;
	fma.rn.f32 	%f181, %f77, 0f40000000, %f180;
	sub.f32 	%f182, %f51, %f13;
	sub.f32 	%f183, %f182, %f15;
	sub.f32 	%f184, %f183, %f85;
	sub.f32 	%f185, %f184, %f87;
	add.f32 	%f186, %f185, %f23;
	add.f32 	%f187, %f186, %f25;
	fma.rn.f32 	%f188, %f27, 0f3E800000, %f187;
	fma.rn.f32 	%f189, %f29, 0f40800000, %f188;
	add.f32 	%f190, %f189, %f149;
	fma.rn.f32 	%f191, %f35, 0f3F000000, %f190;
	fma.rn.f32 	%f192, %f70, 0f3E800000, %f191;
	fma.rn.f32 	%f193, %f153, 0f40800000, %f192;
	sub.f32 	%f194, %f193, %f157;
	sub.f32 	%f195, %f194, %f159;
	mul.f32 	%f196, %f161, 0f3E800000;
	sub.f32 	%f197, %f195, %f196;
	mul.f32 	%f198, %f77, 0f40800000;
	sub.f32 	%f199, %f197, %f198;
	sub.f32 	%f200, %f165, %f110;
	add.f32 	%f201, %f200, %f112;
	sub.f32 	%f202, %f201, %f114;
	sub.f32 	%f203, %f202, %f23;
	add.f32 	%f204, %f203, %f25;
	fma.rn.f32 	%f205, %f27, 0f3E000000, %f204;
	sub.f32 	%f206, %f205, %f119;
	add.f32 	%f207, %f206, %f121;
	sub.f32 	%f208, %f207, %f149;
	fma.rn.f32 	%f209, %f35, 0f3F000000, %f208;
	fma.rn.f32 	%f210, %f70, 0f3E000000, %f209;
	mul.f32 	%f211, %f153, 0f41000000;
	sub.f32 	%f212, %f210, %f211;
	fma.rn.f32 	%f213, %f129, 0f3F000000, %f212;
	add.f32 	%f214, %f213, %f157;
	sub.f32 	%f215, %f214, %f159;
	mul.f32 	%f216, %f161, 0f3E000000;
	sub.f32 	%f217, %f215, %f216;
	fma.rn.f32 	%f218, %f77, 0f41000000, %f217;
	add.f32 	%f219, %f136, %f136;
	sub.f32 	%f220, %f218, %f219;
	add.f32 	%f221, %f11, 0f00000000;
	add.f32 	%f222, %f221, %f13;
	add.f32 	%f223, %f222, %f15;
	add.f32 	%f224, %f223, %f17;
	add.f32 	%f225, %f224, %f19;
	add.f32 	%f226, %f225, %f21;
	add.f32 	%f227, %f226, %f23;
	add.f32 	%f228, %f227, %f25;
	add.f32 	%f229, %f228, %f27;
	add.f32 	%f230, %f229, %f29;
	fma.rn.f32 	%f231, %f31, 0f3E800000, %f230;
	mul.f32 	%f232, %f33, 0f3E800000;
	add.f32 	%f233, %f231, %f232;
	fma.rn.f32 	%f234, %f35, 0f3E800000, %f233;
	add.f32 	%f235, %f234, %f95;
	mul.f32 	%f236, %f39, 0f3E800000;
	add.f32 	%f237, %f235, %f236;
	fma.rn.f32 	%f238, %f41, 0f40800000, %f237;
	mul.f32 	%f239, %f43, 0f40800000;
	add.f32 	%f240, %f238, %f239;
	fma.rn.f32 	%f241, %f45, 0f40800000, %f240;
	mul.f32 	%f242, %f47, 0f40800000;
	add.f32 	%f243, %f241, %f242;
	add.f32 	%f244, %f243, %f101;
	add.f32 	%f245, %f182, %f15;
	add.f32 	%f246, %f245, %f59;
	sub.f32 	%f247, %f246, %f61;
	sub.f32 	%f248, %f247, %f23;
	add.f32 	%f249, %f248, %f25;
	fma.rn.f32 	%f250, %f27, 0f3F000000, %f249;
	sub.f32 	%f251, %f250, %f66;
	sub.f32 	%f252, %f251, %f232;
	fma.rn.f32 	%f253, %f35, 0f3E800000, %f252;
	fma.rn.f32 	%f254, %f95, 0f3F000000, %f253;
	add.f32 	%f255, %f236, %f236;
	sub.f32 	%f256, %f254, %f255;
	sub.f32 	%f257, %f256, %f239;
	fma.rn.f32 	%f258, %f45, 0f40800000, %f257;
	fma.rn.f32 	%f259, %f242, 0f3F000000, %f258;
	add.f32 	%f260, %f101, %f101;
	sub.f32 	%f261, %f259, %f260;
	add.f32 	%f262, %f164, %f15;
	add.f32 	%f263, %f262, %f85;
	add.f32 	%f264, %f263, %f87;
	add.f32 	%f265, %f264, %f23;
	add.f32 	%f266, %f265, %f25;
	fma.rn.f32 	%f267, %f27, 0f3E800000, %f266;
	fma.rn.f32 	%f268, %f29, 0f40800000, %f267;
	add.f32 	%f269, %f268, %f232;
	fma.rn.f32 	%f270, %f35, 0f3E800000, %f269;
	fma.rn.f32 	%f271, %f95, 0f3E800000, %f270;
	fma.rn.f32 	%f272, %f236, 0f40800000, %f271;
	add.f32 	%f273, %f272, %f239;
	fma.rn.f32 	%f274, %f45, 0f40800000, %f273;
	fma.rn.f32 	%f275, %f242, 0f3E800000, %f274;
	fma.rn.f32 	%f276, %f101, 0f40800000, %f275;
	add.f32 	%f277, %f245, %f110;
	sub.f32 	%f278, %f277, %f112;
	add.f32 	%f279, %f278, %f114;
	sub.f32 	%f280, %f279, %f23;
	add.f32 	%f281, %f280, %f25;
	fma.rn.f32 	%f282, %f27, 0f3E000000, %f281;
	sub.f32 	%f283, %f282, %f119;
	add.f32 	%f284, %f283, %f121;
	sub.f32 	%f285, %f284, %f232;
	fma.rn.f32 	%f286, %f35, 0f3E800000, %f285;
	fma.rn.f32 	%f287, %f95, 0f3E000000, %f286;
	mul.f32 	%f288, %f236, 0f41000000;
	sub.f32 	%f289, %f287, %f288;
	fma.rn.f32 	%f290, %f129, 0f3E800000, %f289;
	sub.f32 	%f291, %f290, %f239;
	fma.rn.f32 	%f292, %f45, 0f40800000, %f291;
	fma.rn.f32 	%f293, %f242, 0f3E000000, %f292;
	mul.f32 	%f294, %f101, 0f41000000;
	sub.f32 	%f295, %f293, %f294;
	fma.rn.f32 	%f296, %f136, 0f40800000, %f295;
	fma.rn.f32 	%f297, %f31, 0f3E000000, %f147;
	mul.f32 	%f298, %f33, 0f3E000000;
	add.f32 	%f299, %f297, %f298;
	fma.rn.f32 	%f300, %f35, 0f3E000000, %f299;
	add.f32 	%f301, %f300, %f125;
	mul.f32 	%f302, %f39, 0f3E000000;
	add.f32 	%f303, %f301, %f302;
	mul.f32 	%f304, %f41, 0f41000000;
	sub.f32 	%f305, %f303, %f304;
	mul.f32 	%f306, %f43, 0f41000000;
	sub.f32 	%f307, %f305, %f306;
	mul.f32 	%f308, %f45, 0f41000000;
	sub.f32 	%f309, %f307, %f308;
	mul.f32 	%f310, %f47, 0f41000000;
	sub.f32 	%f311, %f309, %f310;
	sub.f32 	%f312, %f311, %f134;
	ld.global.nc.f32 	%f313, [%rd10+1505280];
	add.f32 	%f314, %f312, %f313;
	ld.global.nc.f32 	%f315, [%rd10+1555456];
	add.f32 	%f316, %f314, %f315;
	ld.global.nc.f32 	%f317, [%rd10+1605632];
	add.f32 	%f318, %f316, %f317;
	ld.global.nc.f32 	%f319, [%rd10+1655808];
	add.f32 	%f320, %f318, %f319;
	ld.global.nc.f32 	%f321, [%rd10+1705984];
	add.f32 	%f322, %f320, %f321;
	sub.f32 	%f323, %f171, %f298;
	fma.rn.f32 	%f324, %f35, 0f3E000000, %f323;
	fma.rn.f32 	%f325, %f125, 0f3F000000, %f324;
	add.f32 	%f326, %f302, %f302;
	sub.f32 	%f327, %f325, %f326;
	add.f32 	%f328, %f327, %f306;
	sub.f32 	%f329, %f328, %f308;
	mul.f32 	%f330, %f310, 0f3F000000;
	sub.f32 	%f331, %f329, %f330;
	fma.rn.f32 	%f332, %f134, 0f40000000, %f331;
	sub.f32 	%f333, %f332, %f315;
	add.f32 	%f334, %f333, %f317;
	fma.rn.f32 	%f335, %f319, 0f3F000000, %f334;
	add.f32 	%f336, %f321, %f321;
	sub.f32 	%f337, %f335, %f336;
	add.f32 	%f338, %f189, %f298;
	fma.rn.f32 	%f339, %f35, 0f3E000000, %f338;
	fma.rn.f32 	%f340, %f125, 0f3E800000, %f339;
	fma.rn.f32 	%f341, %f302, 0f40800000, %f340;
	sub.f32 	%f342, %f341, %f306;
	sub.f32 	%f343, %f342, %f308;
	mul.f32 	%f344, %f310, 0f3E800000;
	sub.f32 	%f345, %f343, %f344;
	mul.f32 	%f346, %f134, 0f40800000;
	sub.f32 	%f347, %f345, %f346;
	add.f32 	%f348, %f315, %f347;
	add.f32 	%f349, %f348, %f317;
	fma.rn.f32 	%f350, %f319, 0f3E800000, %f349;
	fma.rn.f32 	%f351, %f321, 0f40800000, %f350;
	sub.f32 	%f352, %f207, %f298;
	fma.rn.f32 	%f353, %f35, 0f3E000000, %f352;
	fma.rn.f32 	%f354, %f125, 0f3E000000, %f353;
	mul.f32 	%f355, %f302, 0f41000000;
	sub.f32 	%f356, %f354, %f355;
	fma.rn.f32 	%f357, %f129, 0f3E000000, %f356;
	add.f32 	%f358, %f357, %f306;
	sub.f32 	%f359, %f358, %f308;
	mul.f32 	%f360, %f310, 0f3E000000;
	sub.f32 	%f361, %f359, %f360;
	fma.rn.f32 	%f362, %f134, 0f41000000, %f361;
	mul.f32 	%f363, %f136, 0f41000000;
	sub.f32 	%f364, %f362, %f363;
	sub.f32 	%f365, %f364, %f315;
	add.f32 	%f366, %f365, %f317;
	fma.rn.f32 	%f367, %f319, 0f3E000000, %f366;
	mul.f32 	%f368, %f321, 0f41000000;
	sub.f32 	%f369, %f367, %f368;
	ld.global.nc.f32 	%f370, [%rd10+1756160];
	add.f32 	%f371, %f369, %f370;
	mul.hi.u32 	%r5, %r4, -1840700269;
	shr.u32 	%r6, %r5, 3;
	shl.b32 	%r7, %r4, 2;
	mad.lo.s32 	%r8, %r6, 168, %r7;
	mul.hi.u32 	%r9, %r4, 1402438301;
	shr.u32 	%r10, %r9, 6;
	mul.wide.u32 	%rd11, %r10, 4;
	add.s64 	%rd12, %rd6, %rd11;
	ld.global.nc.f32 	%f372, [%rd12];
	mul.wide.u32 	%rd13, %r8, 4;
	add.s64 	%rd14, %rd7, %rd13;
	ld.global.nc.f32 	%f373, [%rd14];
	add.f32 	%f374, %f50, %f373;
	add.f32 	%f375, %f374, %f372;
	max.f32 	%f376, %f375, 0f00000000;
	add.s64 	%rd15, %rd5, %rd13;
	st.global.f32 	[%rd15], %f376;
	ld.global.nc.f32 	%f377, [%rd14+4];
	add.f32 	%f378, %f78, %f377;
	add.f32 	%f379, %f378, %f372;
	max.f32 	%f380, %f379, 0f00000000;
	st.global.f32 	[%rd15+4], %f380;
	ld.global.nc.f32 	%f381, [%rd14+8];
	add.f32 	%f382, %f102, %f381;
	add.f32 	%f383, %f382, %f372;
	max.f32 	%f384, %f383, 0f00000000;
	st.global.f32 	[%rd15+8], %f384;
	ld.global.nc.f32 	%f385, [%rd14+12];
	add.f32 	%f386, %f137, %f385;
	add.f32 	%f387, %f386, %f372;
	max.f32 	%f388, %f387, 0f00000000;
	st.global.f32 	[%rd15+12], %f388;
	ld.global.nc.f32 	%f389, [%rd14+224];
	add.f32 	%f390, %f163, %f389;
	add.f32 	%f391, %f390, %f372;
	max.f32 	%f392, %f391, 0f00000000;
	st.global.f32 	[%rd15+224], %f392;
	ld.global.nc.f32 	%f393, [%rd14+228];
	add.f32 	%f394, %f181, %f393;
	add.f32 	%f395, %f394, %f372;
	max.f32 	%f396, %f395, 0f00000000;
	st.global.f32 	[%rd15+228], %f396;
	ld.global.nc.f32 	%f397, [%rd14+232];
	add.f32 	%f398, %f199, %f397;
	add.f32 	%f399, %f398, %f372;
	max.f32 	%f400, %f399, 0f00000000;
	st.global.f32 	[%rd15+232], %f400;
	ld.global.nc.f32 	%f401, [%rd14+236];
	add.f32 	%f402, %f220, %f401;
	add.f32 	%f403, %f402, %f372;
	max.f32 	%f404, %f403, 0f00000000;
	st.global.f32 	[%rd15+236], %f404;
	ld.global.nc.f32 	%f405, [%rd14+448];
	add.f32 	%f406, %f244, %f405;
	add.f32 	%f407, %f406, %f372;
	max.f32 	%f408, %f407, 0f00000000;
	st.global.f32 	[%rd15+448], %f408;
	ld.global.nc.f32 	%f409, [%rd14+452];
	add.f32 	%f410, %f261, %f409;
	add.f32 	%f411, %f410, %f372;
	max.f32 	%f412, %f411, 0f00000000;
	st.global.f32 	[%rd15+452], %f412;
	ld.global.nc.f32 	%f413, [%rd14+456];
	add.f32 	%f414, %f276, %f413;
	add.f32 	%f415, %f414, %f372;
	max.f32 	%f416, %f415, 0f00000000;
	st.global.f32 	[%rd15+456], %f416;
	ld.global.nc.f32 	%f417, [%rd14+460];
	add.f32 	%f418, %f296, %f417;
	add.f32 	%f419, %f418, %f372;
	max.f32 	%f420, %f419, 0f00000000;
	st.global.f32 	[%rd15+460], %f420;
	ld.global.nc.f32 	%f421, [%rd14+672];
	add.f32 	%f422, %f322, %f421;
	add.f32 	%f423, %f422, %f372;
	max.f32 	%f424, %f423, 0f00000000;
	st.global.f32 	[%rd15+672], %f424;
	ld.global.nc.f32 	%f425, [%rd14+676];
	add.f32 	%f426, %f337, %f425;
	add.f32 	%f427, %f426, %f372;
	max.f32 	%f428, %f427, 0f00000000;
	st.global.f32 	[%rd15+676], %f428;
	ld.global.nc.f32 	%f429, [%rd14+680];
	add.f32 	%f430, %f351, %f429;
	add.f32 	%f431, %f430, %f372;
	max.f32 	%f432, %f431, 0f00000000;
	st.global.f32 	[%rd15+680], %f432;
	ld.global.nc.f32 	%f433, [%rd14+684];
	add.f32 	%f434, %f371, %f433;
	add.f32 	%f435, %f434, %f372;
	max.f32 	%f436, %f435, 0f00000000;
	st.global.f32 	[%rd15+684], %f436;
	ret;

}
	// .globl	fused_nn_conv2d_3_kernel0
.visible .entry fused_nn_conv2d_3_kernel0(
	.param .u64 .ptr .align 1 fused_nn_conv2d_3_kernel0_param_0,
	.param .u64 .ptr .align 1 fused_nn_conv2d_3_kernel0_param_1,
	.param .u64 .ptr .align 1 fused_nn_conv2d_3_kernel0_param_2
)
{
	.reg .pred 	%p<18>;
	.reg .b16 	%rs<7>;
	.reg .b32 	%r<49>;
	.reg .b32 	%f<56>;
	.reg .b64 	%rd<20>;
	// demoted variable
	.shared .align 4 .b8 _ZZ25fused_nn_conv2d_3_kernel0E15pad_temp_shared[832];
	// demoted variable
	.shared .align 4 .b8 _ZZ25fused_nn_conv2d_3_kernel0E18placeholder_shared[2048];
	ld.param.u64 	%rd8, [fused_nn_conv2d_3_kernel0_param_0];
	ld.param.u64 	%rd9, [fused_nn_conv2d_3_kernel0_param_1];
	ld.param.u64 	%rd7, [fused_nn_conv2d_3_kernel0_param_2];
	cvta.to.global.u64 	%rd10, %rd9;
	cvta.to.global.u64 	%rd11, %rd8;
	mov.u32 	%r1, %tid.z;
	mov.u32 	%r2, %tid.x;
	mad.lo.s32 	%r3, %r1, 7, %r2;
	cvt.u16.u32 	%rs1, %r3;
	and.b16  	%rs2, %rs1, 255;
	mul.lo.s16 	%rs3, %rs2, 79;
	shr.u16 	%rs4, %rs3, 10;
	mul.wide.u16 	%r17, %rs4, 196;
	mov.u32 	%r4, %ctaid.y;
	mul.lo.s16 	%rs5, %rs4, 13;
	sub.s16 	%rs6, %rs1, %rs5;
	cvt.u32.u16 	%r18, %rs6;
	and.b32  	%r19, %r18, 255;
	shl.b32 	%r20, %r3, 2;
	mov.u32 	%r21, _ZZ25fused_nn_conv2d_3_kernel0E15pad_temp_shared;
	add.s32 	%r5, %r21, %r20;
	mul.lo.s32 	%r22, %r2, 3;
	shl.b32 	%r23, %r1, 4;
	add.s32 	%r6, %r23, %r22;
	mov.u32 	%r7, %ctaid.z;
	shl.b32 	%r24, %r7, 13;
	shl.b32 	%r25, %r1, 8;
	shl.b32 	%r26, %r2, 3;
	add.s32 	%r8, %r21, %r26;
	shr.u32 	%r27, %r22, 4;
	add.s32 	%r9, %r27, %r1;
	shl.b32 	%r28, %r6, 2;
	mov.u32 	%r29, _ZZ25fused_nn_conv2d_3_kernel0E18placeholder_shared;
	add.s32 	%r10, %r29, %r28;
	add.s32 	%r30, %r22, 1;
	shr.u32 	%r31, %r30, 4;
	add.s32 	%r11, %r31, %r1;
	add.s32 	%r32, %r22, 2;
	shr.u32 	%r33, %r32, 4;
	add.s32 	%r12, %r33, %r1;
	shl.b32 	%r34, %r1, 6;
	add.s32 	%r13, %r29, %r34;
	add.s32 	%r35, %r24, %r25;
	add.s32 	%r36, %r35, %r22;
	mul.wide.u32 	%rd12, %r36, 4;
	add.s64 	%rd13, %rd12, %rd10;
	add.s64 	%rd19, %rd13, 4;
	mad.lo.s32 	%r37, %r4, 28, %r17;
	add.s32 	%r38, %r37, %r19;
	mul.wide.u32 	%rd14, %r38, 4;
	add.s64 	%rd18, %rd11, %rd14;
	mov.f32 	%f55, 0f00000000;
	mov.b32 	%r48, 0;
$L__BB18_1:
	setp.gt.u32 	%p1, %r3, 207;
	bar.sync 	0;
	@%p1 bra 	$L__BB18_3;
	ld.global.nc.f32 	%f4, [%rd18];
	st.shared.f32 	[%r5], %f4;
$L__BB18_3:
	setp.gt.u32 	%p2, %r2, 5;
	setp.gt.u32 	%p3, %r6, 511;
	setp.gt.u32 	%p4, %r9, 31;
	or.pred  	%p5, %p4, %p3;
	or.pred  	%p6, %p5, %p2;
	@%p6 bra 	$L__BB18_5;
	ld.global.nc.f32 	%f5, [%rd19+-4];
	st.shared.f32 	[%r10], %f5;
$L__BB18_5:
	setp.gt.u32 	%p7, %r2, 4;
	setp.gt.u32 	%p8, %r6, 510;
	setp.gt.u32 	%p9, %r11, 31;
	or.pred  	%p10, %p9, %p8;
	or.pred  	%p11, %p10, %p7;
	@%p11 bra 	$L__BB18_7;
	ld.global.nc.f32 	%f6, [%rd19];
	st.shared.f32 	[%r10+4], %f6;
$L__BB18_7:
	setp.gt.u32 	%p12, %r6, 509;
	setp.gt.u32 	%p13, %r12, 31;
	setp.gt.u32 	%p14, %r2, 4;
	or.pred  	%p15, %p13, %p12;
	or.pred  	%p16, %p15, %p14;
	@%p16 bra 	$L__BB18_9;
	ld.global.nc.f32 	%f7, [%rd19+4];
	st.shared.f32 	[%r10+8], %f7;
$L__BB18_9:
	bar.sync 	0;
	ld.shared.f32 	%f8, [%r8];
	ld.shared.f32 	%f9, [%r13];
	fma.rn.f32 	%f10, %f8, %f9, %f55;
	ld.shared.f32 	%f11, [%r8+52];
	ld.shared.f32 	%f12, [%r13+4];
	fma.rn.f32 	%f13, %f11, %f12, %f10;
	ld.shared.f32 	%f14, [%r8+104];
	ld.shared.f32 	%f15, [%r13+8];
	fma.rn.f32 	%f16, %f14, %f15, %f13;
	ld.shared.f32 	%f17, [%r8+156];
	ld.shared.f32 	%f18, [%r13+12];
	fma.rn.f32 	%f19, %f17, %f18, %f16;
	ld.shared.f32 	%f20, [%r8+208];
	ld.shared.f32 	%f21, [%r13+16];
	fma.rn.f32 	%f22, %f20, %f21, %f19;
	ld.shared.f32 	%f23, [%r8+260];
	ld.shared.f32 	%f24, [%r13+20];
	fma.rn.f32 	%f25, %f23, %f24, %f22;
	ld.shared.f32 	%f26, [%r8+312];
	ld.shared.f32 	%f27, [%r13+24];
	fma.rn.f32 	%f28, %f26, %f27, %f25;
	ld.shared.f32 	%f29, [%r8+364];
	ld.shared.f32 	%f30, [%r13+28];
	fma.rn.f32 	%f31, %f29, %f30, %f28;
	ld.shared.f32 	%f32, [%r8+416];
	ld.shared.f32 	%f33, [%r13+32];
	fma.rn.f32 	%f34, %f32, %f33, %f31;
	ld.shared.f32 	%f35, [%r8+468];
	ld.shared.f32 	%f36, [%r13+36];
	fma.rn.f32 	%f37, %f35, %f36, %f34;
	ld.shared.f32 	%f38, [%r8+520];
	ld.shared.f32 	%f39, [%r13+40];
	fma.rn.f32 	%f40, %f38, %f39, %f37;
	ld.shared.f32 	%f41, [%r8+572];
	ld.shared.f32 	%f42, [%r13+44];
	fma.rn.f32 	%f43, %f41, %f42, %f40;
	ld.shared.f32 	%f44, [%r8+624];
	ld.shared.f32 	%f45, [%r13+48];
	fma.rn.f32 	%f46, %f44, %f45, %f43;
	ld.shared.f32 	%f47, [%r8+676];
	ld.shared.f32 	%f48, [%r13+52];
	fma.rn.f32 	%f49, %f47, %f48, %f46;
	ld.shared.f32 	%f50, [%r8+728];
	ld.shared.f32 	%f51, [%r13+56];
	fma.rn.f32 	%f52, %f50, %f51, %f49;
	ld.shared.f32 	%f53, [%r8+780];
	ld.shared.f32 	%f54, [%r13+60];
	fma.rn.f32 	%f55, %f53, %f54, %f52;
	add.s32 	%r48, %r48, 1;
	add.s64 	%rd19, %rd19, 64;
	add.s64 	%rd18, %rd18, 12544;
	setp.ne.s32 	%p17, %r48, 16;
	@%p17 bra 	$L__BB18_1;
	cvta.to.global.u64 	%rd15, %rd7;
	mad.lo.s32 	%r45, %r1, 42, %r3;
	mad.lo.s32 	%r46, %r7, 1568, %r45;
	mad.lo.s32 	%r47, %r4, 7, %r46;
	mul.wide.u32 	%rd16, %r47, 4;
	add.s64 	%rd17, %rd15, %rd16;
	st.global.f32 	[%rd17], %f55;
	ret;

}
	// .globl	fused_nn_contrib_conv2d_winograd_without_weight_transform_add_add_nn_relu_1_kernel2
.visible .entry fused_nn_contrib_conv2d_winograd_without_weight_transform_add_add_nn_relu_1_kernel2(
	.param .u64 .ptr .align 1 fused_nn_contrib_conv2d_winograd_without_weight_transform_add_add_nn_relu_1_kernel2_param_0,
	.param .u64 .ptr .align 1 fused_nn_contrib_conv2d_winograd_without_weight_transform_add_add_nn_relu_1_kernel2_param_1,
	.param .u64 .ptr .align 1 fused_nn_contrib_conv2d_winograd_without_weight_transform_add_add_nn_relu_1_kernel2_param_2,
	.param .u64 .ptr .align 1 fused_nn_contrib_conv2d_winograd_without_weight_transform_add_add_nn_relu_1_kernel2_param_3
)
{
	.reg .b32 	%r<11>;
	.reg .b32 	%f<71>;
	.reg .b64 	%rd<16>;

	ld.param.u64 	%rd1, [fused_nn_contrib_conv2d_winograd_without_weight_transform_add_add_nn_relu_1_kernel2_param_0];
	ld.param.u64 	%rd2, [fused_nn_contrib_conv2d_winograd_without_weight_transform_add_add_nn_relu_1_kernel2_param_1];
	ld.param.u64 	%rd3, [fused_nn_contrib_conv2d_winograd_without_weight_transform_add_add_nn_relu_1_kernel2_param_2];
	ld.param.u64 	%rd4, [fused_nn_contrib_conv2d_winograd_without_weight_transform_add_add_nn_relu_1_kernel2_param_3];
	cvta.to.global.u64 	%rd5, %rd2;
	cvta.to.global.u64 	%rd6, %rd4;
	cvta.to.global.u64 	%rd7, %rd3;
	cvta.to.global.u64 	%rd8, %rd1;
	mov.u32 	%r1, %ctaid.x;
	shl.b32 	%r2, %r1, 7;
	mov.u32 	%r3, %tid.x;
	add.s32 	%r4, %r2, %r3;
	mul.wide.u32 	%rd9, %r4, 4;
	add.s64 	%rd10, %rd8, %rd9;
	ld.global.nc.f32 	%f1, [%rd10];
	add.f32 	%f2, %f1, 0f00000000;
	ld.global.nc.f32 	%f3, [%rd10+100352];
	add.f32 	%f4, %f2, %f3;
	ld.global.nc.f32 	%f5, [%rd10+200704];
	add.f32 	%f6, %f4, %f5;
	ld.global.nc.f32 	%f7, [%rd10+401408];
	add.f32 	%f8, %f6, %f7;
	ld.global.nc.f32 	%f9, [%rd10+501760];
	add.f32 	%f10, %f8, %f9;
	ld.global.nc.f32 	%f11, [%rd10+602112];
	add.f32 	%f12, %f10, %f11;
	ld.global.nc.f32 	%f13, [%rd10+802816];
	add.f32 	%f14, %f12, %f13;
	ld.global.nc.f32 	%f15, [%rd10+903168];
	add.f32 	%f16, %f14, %f15;
	ld.global.nc.f32 	%f17, [%rd10+1003520];
	add.f32 	%f18, %f16, %f17;
	mov.f32 	%f19, 0f00000000;
	sub.f32 	%f20, %f19, %f3;
	add.f32 	%f21, %f20, %f5;
	ld.global.nc.f32 	%f22, [%rd10+301056];
	add.f32 	%f23, %f21, %f22;
	sub.f32 	%f24, %f23, %f9;
	add.f32 	%f25, %f24, %f11;
	ld.global.nc.f32 	%f26, [%rd10+702464];
	add.f32 	%f27, %f25, %f26;
	sub.f32 	%f28, %f27, %f15;
	add.f32 	%f29, %f28, %f17;
	ld.global.nc.f32 	%f30, [%rd10+1103872];
	add.f32 	%f31, %f29, %f30;
	sub.f32 	%f32, %f19, %f7;
	sub.f32 	%f33, %f32, %f9;
	sub.f32 	%f34, %f33, %f11;
	add.f32 	%f35, %f34, %f13;
	add.f32 	%f36, %f35, %f15;
	add.f32 	%f37, %f36, %f17;
	ld.global.nc.f32 	%f38, [%rd10+1204224];
	add.f32 	%f39, %f37, %f38;
	ld.global.nc.f32 	%f40, [%rd10+1304576];
	add.f32 	%f41, %f39, %f40;
	ld.global.nc.f32 	%f42, [%rd10+1404928];
	add.f32 	%f43, %f41, %f42;
	add.f32 	%f44, %f9, 0f00000000;
	sub.f32 	%f45, %f44, %f11;
	sub.f32 	%f46, %f45, %f26;
	sub.f32 	%f47, %f46, %f15;
	add.f32 	%f48, %f47, %f17;
	add.f32 	%f49, %f48, %f30;
	sub.f32 	%f50, %f49, %f40;
	add.f32 	%f51, %f50, %f42;
	ld.global.nc.f32 	%f52, [%rd10+1505280];
	add.f32 	%f53, %f51, %f52;
	mul.hi.u32 	%r5, %r4, -1840700269;
	shr.u32 	%r6, %r5, 3;
	shl.b32 	%r7, %r4, 1;
	mad.lo.s32 	%r8, %r6, 28, %r7;
	mul.hi.u32 	%r9, %r4, 1402438301;
	shr.u32 	%r10, %r9, 6;
	mul.wide.u32 	%rd11, %r10, 4;
	add.s64 	%rd12, %rd6, %rd11;
	ld.global.nc.f32 	%f54, [%rd12];
	mul.wide.u32 	%rd13, %r8, 4;
	add.s64 	%rd14, %rd7, %rd13;
	ld.global.nc.f32 	%f55, [%rd14];
	add.f32 	%f56, %f18, %f55;
	add.f32 	%f57, %f56, %f54;
	max.f32 	%f58, %f57, 0f00000000;
	add.s64 	%rd15, %rd5, %rd13;
	st.global.f32 	[%rd15], %f58;
	ld.global.nc.f32 	%f59, [%rd14+4];
	add.f32 	%f60, %f31, %f59;
	add.f32 	%f61, %f60, %f54;
	max.f32 	%f62, %f61, 0f00000000;
	st.global.f32 	[%rd15+4], %f62;
	ld.global.nc.f32 	%f63, [%rd14+112];
	add.f32 	%f64, %f43, %f63;
	add.f32 	%f65, %f64, %f54;
	max.f32 	%f66, %f65, 0f00000000;
	st.global.f32 	[%rd15+112], %f66;
	ld.global.nc.f32 	%f67, [%rd14+116];
	add.f32 	%f68, %f53, %f67;
	add.f32 	%f69, %f68, %f54;
	max.f32 	%f70, %f69, 0f00000000;
	st.global.f32 	[%rd15+116], %f70;
	ret;

}
	// .globl	fused_nn_contrib_conv2d_winograd_without_weight_transform_add_1_kernel0
.visible .entry fused_nn_contrib_conv2d_winograd_without_weight_transform_add_1_kernel0(
	.param .u64 .ptr .align 1 fused_nn_contrib_conv2d_winograd_without_weight_transform_add_1_kernel0_param_0,
	.param .u64 .ptr .align 1 fused_nn_contrib_conv2d_winograd_without_weight_transform_add_1_kernel0_param_1
)
{
	.reg .pred 	%p<24>;
	.reg .b32 	%r<16>;
	.reg .b32 	%f<105>;
	.reg .b64 	%rd<11>;

	ld.param.u64 	%rd4, [fused_nn_contrib_conv2d_winograd_without_weight_transform_add_1_kernel0_param_0];
	ld.param.u64 	%rd3, [fused_nn_contrib_conv2d_winograd_without_weight_transform_add_1_kernel0_param_1];
	cvta.to.global.u64 	%rd1, %rd4;
	mov.u32 	%r6, %ctaid.x;
	shl.b32 	%r7, %r6, 7;
	mov.u32 	%r8, %tid.x;
	add.s32 	%r1, %r7, %r8;
	mul.hi.u32 	%r9, %r1, 1402438301;
	shr.u32 	%r10, %r9, 4;
	mul.lo.s32 	%r11, %r10, 49;
	sub.s32 	%r2, %r1, %r11;
	mul.hi.u32 	%r12, %r1, -1840700269;
	shr.u32 	%r13, %r12, 2;
	mul.lo.s32 	%r14, %r13, 7;
	sub.s32 	%r3, %r1, %r14;
	shl.b32 	%r15, %r3, 1;
	xor.b32  	%r4, %r15, 12;
	setp.lt.u32 	%p3, %r2, 7;
	setp.eq.s32 	%p4, %r3, 0;
	mad.lo.s32 	%r5, %r13, 28, %r15;
	mul.wide.u32 	%rd5, %r5, 4;
	add.s64 	%rd2, %rd1, %rd5;
	mov.f32 	%f93, 0f00000000;
	or.pred  	%p5, %p4, %p3;
	@%p5 bra 	$L__BB20_2;
	ld.global.nc.f32 	%f30, [%rd2+-60];
	add.f32 	%f93, %f30, 0f00000000;
$L__BB20_2:
	setp.lt.u32 	%p6, %r2, 7;
	mov.f32 	%f94, 0f00000000;
	@%p6 bra 	$L__BB20_4;
	ld.global.nc.f32 	%f94, [%rd2+-56];
$L__BB20_4:
	setp.lt.u32 	%p7, %r2, 7;
	mov.f32 	%f95, 0f00000000;
	@%p7 bra 	$L__BB20_6;
	ld.global.nc.f32 	%f95, [%rd2+-52];
$L__BB20_6:
	setp.lt.u32 	%p8, %r2, 7;
	setp.gt.u32 	%p1, %r4, 3;
	not.pred 	%p10, %p1;
	mov.f32 	%f96, 0f00000000;
	or.pred  	%p11, %p8, %p10;
	@%p11 bra 	$L__BB20_8;
	ld.global.nc.f32 	%f96, [%rd2+-48];
$L__BB20_8:
	setp.eq.s32 	%p12, %r3, 0;
	mov.f32 	%f97, 0f00000000;
	@%p12 bra 	$L__BB20_10;
	ld.global.nc.f32 	%f97, [%rd2+-4];
$L__BB20_10:
	setp.lt.u32 	%p13, %r4, 4;
	mul.wide.s32 	%rd6, %r5, 4;
	add.s64 	%rd7, %rd1, %rd6;
	ld.global.nc.f32 	%f11, [%rd7];
	ld.global.nc.f32 	%f12, [%rd2+4];
	mov.f32 	%f98, 0f00000000;
	@%p13 bra 	$L__BB20_12;
	ld.global.nc.f32 	%f98, [%rd2+8];
$L__BB20_12:
	setp.eq.s32 	%p14, %r3, 0;
	mov.f32 	%f99, 0f00000000;
	@%p14 bra 	$L__BB20_14;
	ld.global.nc.f32 	%f99, [%rd2+52];
$L__BB20_14:
	setp.lt.u32 	%p15, %r4, 4;
	ld.global.nc.f32 	%f17, [%rd2+56];
	ld.global.nc.f32 	%f18, [%rd2+60];
	mov.f32 	%f100, 0f00000000;
	@%p15 bra 	$L__BB20_16;
	ld.global.nc.f32 	%f100, [%rd2+64];
$L__BB20_16:
	setp.eq.s32 	%p16, %r3, 0;
	setp.gt.u32 	%p17, %r2, 41;
	mov.f32 	%f101, 0f00000000;
	or.pred  	%p18, %p16, %p17;
	@%p18 bra 	$L__BB20_18;
	ld.global.nc.f32 	%f101, [%rd2+108];
$L__BB20_18:
	setp.gt.u32 	%p19, %r2, 41;
	mov.f32 	%f102, 0f00000000;
	@%p19 bra 	$L__BB20_20;
	ld.global.nc.f32 	%f102, [%rd2+112];
$L__BB20_20:
	setp.gt.u32 	%p21, %r2, 41;
	mov.f32 	%f103, 0f00000000;
	mov.pred 	%p23, 0;
	@%p21 bra 	$L__BB20_22;
	ld.global.nc.f32 	%f103, [%rd2+116];
	mov.pred 	%p23, %p1;
$L__BB20_22:
	mov.f32 	%f104, 0f00000000;
	not.pred 	%p22, %p23;
	@%p22 bra 	$L__BB20_24;
	ld.global.nc.f32 	%f104, [%rd2+120];
$L__BB20_24:
	cvta.to.global.u64 	%rd8, %rd3;
	sub.f32 	%f42, %f93, %f95;
	sub.f32 	%f43, %f42, %f99;
	add.f32 	%f44, %f43, %f18;
	mov.f32 	%f45, 0f00000000;
	sub.f32 	%f46, %f45, %f94;
	add.f32 	%f47, %f46, %f95;
	add.f32 	%f48, %f47, %f17;
	sub.f32 	%f49, %f48, %f18;
	add.f32 	%f50, %f94, 0f00000000;
	add.f32 	%f51, %f50, %f95;
	sub.f32 	%f52, %f51, %f17;
	sub.f32 	%f53, %f52, %f18;
	add.f32 	%f54, %f46, %f96;
	add.f32 	%f55, %f54, %f17;
	sub.f32 	%f56, %f55, %f100;
	sub.f32 	%f57, %f45, %f97;
	add.f32 	%f58, %f57, %f12;
	add.f32 	%f59, %f58, %f99;
	sub.f32 	%f60, %f59, %f18;
	add.f32 	%f61, %f11, 0f00000000;
	sub.f32 	%f62, %f61, %f12;
	sub.f32 	%f63, %f62, %f17;
	add.f32 	%f64, %f63, %f18;
	sub.f32 	%f65, %f45, %f11;
	sub.f32 	%f66, %f65, %f12;
	add.f32 	%f67, %f66, %f17;
	add.f32 	%f68, %f67, %f18;
	sub.f32 	%f69, %f61, %f98;
	sub.f32 	%f70, %f69, %f17;
	add.f32 	%f71, %f70, %f100;
	add.f32 	%f72, %f97, 0f00000000;
	sub.f32 	%f73, %f72, %f12;
	add.f32 	%f74, %f73, %f99;
	sub.f32 	%f75, %f74, %f18;
	add.f32 	%f76, %f65, %f12;
	sub.f32 	%f77, %f76, %f17;
	add.f32 	%f78, %f77, %f18;
	add.f32 	%f79, %f61, %f12;
	add.f32 	%f80, %f79, %f17;
	add.f32 	%f81, %f80, %f18;
	add.f32 	%f82, %f65, %f98;
	sub.f32 	%f83, %f82, %f17;
	add.f32 	%f84, %f83, %f100;
	add.f32 	%f85, %f58, %f101;
	sub.f32 	%f86, %f85, %f103;
	sub.f32 	%f87, %f62, %f102;
	add.f32 	%f88, %f87, %f103;
	add.f32 	%f89, %f66, %f102;
	add.f32 	%f90, %f89, %f103;
	sub.f32 	%f91, %f69, %f102;
	add.f32 	%f92, %f91, %f104;
	mul.wide.u32 	%rd9, %r1, 4;
	add.s64 	%rd10, %rd8, %rd9;
	st.global.f32 	[%rd10], %f44;
	st.global.f32 	[%rd10+50176], %f49;
	st.global.f32 	[%rd10+100352], %f53;
	st.global.f32 	[%rd10+150528], %f56;
	st.global.f32 	[%rd10+200704], %f60;
	st.global.f32 	[%rd10+250880], %f64;
	st.global.f32 	[%rd10+301056], %f68;
	st.global.f32 	[%rd10+351232], %f71;
	st.global.f32 	[%rd10+401408], %f75;
	st.global.f32 	[%rd10+451584], %f78;
	st.global.f32 	[%rd10+501760], %f81;
	st.global.f32 	[%rd10+551936], %f84;
	st.global.f32 	[%rd10+602112], %f86;
	st.global.f32 	[%rd10+652288], %f88;
	st.global.f32 	[%rd10+702464], %f90;
	st.global.f32 	[%rd10+752640], %f92;
	ret;

}
	// .globl	fused_nn_contrib_conv2d_winograd_without_weight_transform_add_nn_relu_3_kernel2
.visible .entry fused_nn_contrib_conv2d_winograd_without_weight_transform_add_nn_relu_3_kernel2(
	.param .u64 .ptr .align 1 fused_nn_contrib_conv2d_winograd_without_weight_transform_add_nn_relu_3_kernel2_param_0,
	.param .u64 .ptr .align 1 fused_nn_contrib_conv2d_winograd_without_weight_transform_add_nn_relu_3_kernel2_param_1,
	.param .u64 .ptr .align 1 fused_nn_contrib_conv2d_winograd_without_weight_transform_add_nn_relu_3_kernel2_param_2
)
{
	.reg .b32 	%r<11>;
	.reg .b32 	%f<405>;
	.reg .b64 	%rd<13>;

	ld.param.u64 	%rd1, [fused_nn_contrib_conv2d_winograd_without_weight_transform_add_nn_relu_3_kernel2_param_0];
	ld.param.u64 	%rd2, [fused_nn_contrib_conv2d_winograd_without_weight_transform_add_nn_relu_3_kernel2_param_1];
	ld.param.u64 	%rd3, [fused_nn_contrib_conv2d_winograd_without_weight_transform_add_nn_relu_3_kernel2_param_2];
	cvta.to.global.u64 	%rd4, %rd2;
	cvta.to.global.u64 	%rd5, %rd3;
	cvta.to.global.u64 	%rd6, %rd1;
	mov.u32 	%r1, %ctaid.x;
	shl.b32 	%r2, %r1, 7;
	mov.u32 	%r3, %tid.x;
	add.s32 	%r4, %r2, %r3;
	mul.wide.u32 	%rd7, %r4, 4;
	add.s64 	%rd8, %rd6, %rd7;
	ld.global.nc.f32 	%f1, [%rd8];
	add.f32 	%f2, %f1, 0f00000000;
	ld.global.nc.f32 	%f3, [%rd8+50176];
	add.f32 	%f4, %f2, %f3;
	ld.global.nc.f32 	%f5, [%rd8+100352];
	add.f32 	%f6, %f4, %f5;
	ld.global.nc.f32 	%f7, [%rd8+150528];
	add.f32 	%f8, %f6, %f7;
	ld.global.nc.f32 	%f9, [%rd8+200704];
	add.f32 	%f10, %f8, %f9;
	ld.global.nc.f32 	%f11, [%rd8+301056];
	add.f32 	%f12, %f10, %f11;
	ld.global.nc.f32 	%f13, [%rd8+351232];
	add.f32 	%f14, %f12, %f13;
	ld.global.nc.f32 	%f15, [%rd8+401408];
	add.f32 	%f16, %f14, %f15;
	ld.global.nc.f32 	%f17, [%rd8+451584];
	add.f32 	%f18, %f16, %f17;
	ld.global.nc.f32 	%f19, [%rd8+501760];
	add.f32 	%f20, %f18, %f19;
	ld.global.nc.f32 	%f21, [%rd8+602112];
	add.f32 	%f22, %f20, %f21;
	ld.global.nc.f32 	%f23, [%rd8+652288];
	add.f32 	%f24, %f22, %f23;
	ld.global.nc.f32 	%f25, [%rd8+702464];
	add.f32 	%f26, %f24, %f25;
	ld.global.nc.f32 	%f27, [%rd8+752640];
	add.f32 	%f28, %f26, %f27;
	ld.global.nc.f32 	%f29, [%rd8+802816];
	add.f32 	%f30, %f28, %f29;
	ld.global.nc.f32 	%f31, [%rd8+903168];
	add.f32 	%f32, %f30, %f31;
	ld.global.nc.f32 	%f33, [%rd8+953344];
	add.f32 	%f34, %f32, %f33;
	ld.global.nc.f32 	%f35, [%rd8+1003520];
	add.f32 	%f36, %f34, %f35;
	ld.global.nc.f32 	%f37, [%rd8+1053696];
	add.f32 	%f38, %f36, %f37;
	ld.global.nc.f32 	%f39, [%rd8+1103872];
	add.f32 	%f40, %f38, %f39;
	ld.global.nc.f32 	%f41, [%rd8+1204224];
	add.f32 	%f42, %f40, %f41;
	ld.global.nc.f32 	%f43, [%rd8+1254400];
	add.f32 	%f44, %f42, %f43;
	ld.global.nc.f32 	%f45, [%rd8+1304576];
	add.f32 	%f46, %f44, %f45;
	ld.global.nc.f32 	%f47, [%rd8+1354752];
	add.f32 	%f48, %f46, %f47;
	ld.global.nc.f32 	%f49, [%rd8+1404928];
	add.f32 	%f50, %f48, %f49;
	mov.f32 	%f51, 0f00000000;
	sub.f32 	%f52, %f51, %f3;
	add.f32 	%f53, %f52, %f5;
	fma.rn.f32 	%f54, %f7, 0f3F000000, %f53;
	add.f32 	%f55, %f9, %f9;
	sub.f32 	%f56, %f54, %f55;
	sub.f32 	%f57, %f56, %f13;
	add.f32 	%f58, %f57, %f15;
	mul.f32 	%f59, %f17, 0f3F000000;
	add.f32 	%f60, %f58, %f59;
	add.f32 	%f61, %f19, %f19;
	sub.f32 	%f62, %f60, %f61;
	sub.f32 	%f63, %f62, %f23;
	add.f32 	%f64, %f63, %f25;
	fma.rn.f32 	%f65, %f27, 0f3F000000, %f64;
	add.f32 	%f66, %f29, %f29;
	sub.f32 	%f67, %f65, %f66;
	sub.f32 	%f68, %f67, %f33;
	add.f32 	%f69, %f68, %f35;
	mul.f32 	%f70, %f37, 0f3F000000;
	add.f32 	%f71, %f69, %f70;
	add.f32 	%f72, %f39, %f39;
	sub.f32 	%f73, %f71, %f72;
	sub.f32 	%f74, %f73, %f43;
	add.f32 	%f75, %f74, %f45;
	fma.rn.f32 	%f76, %f47, 0f3F000000, %f75;
	add.f32 	%f77, %f49, %f49;
	sub.f32 	%f78, %f76, %f77;
	add.f32 	%f79, %f3, 0f00000000;
	add.f32 	%f80, %f79, %f5;
	fma.rn.f32 	%f81, %f7, 0f3E800000, %f80;
	fma.rn.f32 	%f82, %f9, 0f40800000, %f81;
	add.f32 	%f83, %f82, %f13;
	add.f32 	%f84, %f83, %f15;
	mul.f32 	%f85, %f17, 0f3E800000;
	add.f32 	%f86, %f84, %f85;
	mul.f32 	%f87, %f19, 0f40800000;
	add.f32 	%f88, %f86, %f87;
	add.f32 	%f89, %f88, %f23;
	add.f32 	%f90, %f89, %f25;
	fma.rn.f32 	%f91, %f27, 0f3E800000, %f90;
	fma.rn.f32 	%f92, %f29, 0f40800000, %f91;
	add.f32 	%f93, %f92, %f33;
	add.f32 	%f94, %f93, %f35;
	mul.f32 	%f95, %f37, 0f3E800000;
	add.f32 	%f96, %f94, %f95;
	fma.rn.f32 	%f97, %f39, 0f40800000, %f96;
	add.f32 	%f98, %f97, %f43;
	add.f32 	%f99, %f98, %f45;
	fma.rn.f32 	%f100, %f47, 0f3E800000, %f99;
	mul.f32 	%f101, %f49, 0f40800000;
	add.f32 	%f102, %f100, %f101;
	fma.rn.f32 	%f103, %f7, 0f3E000000, %f53;
	mul.f32 	%f104, %f9, 0f41000000;
	sub.f32 	%f105, %f103, %f104;
	ld.global.nc.f32 	%f106, [%rd8+250880];
	add.f32 	%f107, %f105, %f106;
	sub.f32 	%f108, %f107, %f13;
	add.f32 	%f109, %f108, %f15;
	mul.f32 	%f110, %f17, 0f3E000000;
	add.f32 	%f111, %f109, %f110;
	mul.f32 	%f112, %f19, 0f41000000;
	sub.f32 	%f113, %f111, %f112;
	ld.global.nc.f32 	%f114, [%rd8+551936];
	add.f32 	%f115, %f113, %f114;
	sub.f32 	%f116, %f115, %f23;
	add.f32 	%f117, %f116, %f25;
	fma.rn.f32 	%f118, %f27, 0f3E000000, %f117;
	mul.f32 	%f119, %f29, 0f41000000;
	sub.f32 	%f120, %f118, %f119;
	ld.global.nc.f32 	%f121, [%rd8+852992];
	add.f32 	%f122, %f120, %f121;
	sub.f32 	%f123, %f122, %f33;
	add.f32 	%f124, %f123, %f35;
	mul.f32 	%f125, %f37, 0f3E000000;
	add.f32 	%f126, %f124, %f125;
	mul.f32 	%f127, %f39, 0f41000000;
	sub.f32 	%f128, %f126, %f127;
	ld.global.nc.f32 	%f129, [%rd8+1154048];
	add.f32 	%f130, %f128, %f129;
	sub.f32 	%f131, %f130, %f43;
	add.f32 	%f132, %f131, %f45;
	fma.rn.f32 	%f133, %f47, 0f3E000000, %f132;
	mul.f32 	%f134, %f49, 0f41000000;
	sub.f32 	%f135, %f133, %f134;
	ld.global.nc.f32 	%f136, [%rd8+1455104];
	add.f32 	%f137, %f135, %f136;
	sub.f32 	%f138, %f51, %f11;
	sub.f32 	%f139, %f138, %f13;
	sub.f32 	%f140, %f139, %f15;
	sub.f32 	%f141, %f140, %f17;
	sub.f32 	%f142, %f141, %f19;
	add.f32 	%f143, %f142, %f21;
	add.f32 	%f144, %f143, %f23;
	add.f32 	%f145, %f144, %f25;
	add.f32 	%f146, %f145, %f27;
	add.f32 	%f147, %f146, %f29;
	fma.rn.f32 	%f148, %f31, 0f3F000000, %f147;
	mul.f32 	%f149, %f33, 0f3F000000;
	add.f32 	%f150, %f148, %f149;
	fma.rn.f32 	%f151, %f35, 0f3F000000, %f150;
	add.f32 	%f152, %f151, %f70;
	mul.f32 	%f153, %f39, 0f3F000000;
	add.f32 	%f154, %f152, %f153;
	add.f32 	%f155, %f41, %f41;
	sub.f32 	%f156, %f154, %f155;
	add.f32 	%f157, %f43, %f43;
	sub.f32 	%f158, %f156, %f157;
	add.f32 	%f159, %f45, %f45;
	sub.f32 	%f160, %f158, %f159;
	add.f32 	%f161, %f47, %f47;
	sub.f32 	%f162, %f160, %f161;
	sub.f32 	%f163, %f162, %f77;
	add.f32 	%f164, %f13, 0f00000000;
	sub.f32 	%f165, %f164, %f15;
	sub.f32 	%f166, %f165, %f59;
	add.f32 	%f167, %f166, %f61;
	sub.f32 	%f168, %f167, %f23;
	add.f32 	%f169, %f168, %f25;
	fma.rn.f32 	%f170, %f27, 0f3F000000, %f169;
	sub.f32 	%f171, %f170, %f66;
	sub.f32 	%f172, %f171, %f149;
	fma.rn.f32 	%f173, %f35, 0f3F000000, %f172;
	fma.rn.f32 	%f174, %f70, 0f3F000000, %f173;
	add.f32 	%f175, %f153, %f153;
	sub.f32 	%f176, %f174, %f175;
	add.f32 	%f177, %f176, %f157;
	sub.f32 	%f178, %f177, %f159;
	mul.f32 	%f179, %f161, 0f3F000000;
	sub.f32 	%f180, %f178, %f179;
	fma.rn.f32 	%f181, %f77, 0f40000000, %f180;
	sub.f32 	%f182, %f51, %f13;
	sub.f32 	%f183, %f182, %f15;
	sub.f32 	%f184, %f183, %f85;
	sub.f32 	%f185, %f184, %f87;
	add.f32 	%f186, %f185, %f23;
	add.f32 	%f187, %f186, %f25;
	fma.rn.f32 	%f188, %f27, 0f3E800000, %f187;
	fma.rn.f32 	%f189, %f29, 0f40800000, %f188;
	add.f32 	%f190, %f189, %f149;
	fma.rn.f32 	%f191, %f35, 0f3F000000, %f190;
	fma.rn.f32 	%f192, %f70, 0f3E800000, %f191;
	fma.rn.f32 	%f193, %f153, 0f40800000, %f192;
	sub.f32 	%f194, %f193, %f157;
	sub.f32 	%f195, %f194, %f159;
	mul.f32 	%f196, %f161, 0f3E800000;
	sub.f32 	%f197, %f195, %f196;
	mul.f32 	%f198, %f77, 0f40800000;
	sub.f32 	%f199, %f197, %f198;
	sub.f32 	%f200, %f165, %f110;
	add.f32 	%f201, %f200, %f112;
	sub.f32 	%f202, %f201, %f114;
	sub.f32 	%f203, %f202, %f23;
	add.f32 	%f204, %f203, %f25;
	fma.rn.f32 	%f205, %f27, 0f3E000000, %f204;
	sub.f32 	%f206, %f205, %f119;
	add.f32 	%f207, %f206, %f121;
	sub.f32 	%f208, %f207, %f149;
	fma.rn.f32 	%f209, %f35, 0f3F000000, %f208;
	fma.rn.f32 	%f210, %f70, 0f3E000000, %f209;
	mul.f32 	%f211, %f153, 0f41000000;
	sub.f32 	%f212, %f210, %f211;
	fma.rn.f32 	%f213, %f129, 0f3F000000, %f212;
	add.f32 	%f214, %f213, %f157;
	sub.f32 	%f215, %f214, %f159;
	mul.f32 	%f216, %f161, 0f3E000000;
	sub.f32 	%f217, %f215, %f216;
	fma.rn.f32 	%f218, %f77, 0f41000000, %f217;
	add.f32 	%f219, %f136, %f136;
	sub.f32 	%f220, %f218, %f219;
	add.f32 	%f221, %f11, 0f00000000;
	add.f32 	%f222, %f221, %f13;
	add.f32 	%f223, %f222, %f15;
	add.f32 	%f224, %f223, %f17;
	add.f32 	%f225, %f224, %f19;
	add.f32 	%f226, %f225, %f21;
	add.f32 	%f227, %f226, %f23;
	add.f32 	%f228, %f227, %f25;
	add.f32 	%f229, %f228, %f27;
	add.f32 	%f230, %f229, %f29;
	fma.rn.f32 	%f231, %f31, 0f3E800000, %f230;
	mul.f32 	%f232, %f33, 0f3E800000;
	add.f32 	%f233, %f231, %f232;
	fma.rn.f32 	%f234, %f35, 0f3E800000, %f233;
	add.f32 	%f235, %f234, %f95;
	mul.f32 	%f236, %f39, 0f3E800000;
	add.f32 	%f237, %f235, %f236;
	fma.rn.f32 	%f238, %f41, 0f40800000, %f237;
	mul.f32 	%f239, %f43, 0f40800000;
	add.f32 	%f240, %f238, %f239;
	fma.rn.f32 	%f241, %f45, 0f40800000, %f240;
	mul.f32 	%f242, %f47, 0f40800000;
	add.f32 	%f243, %f241, %f242;
	add.f32 	%f244, %f243, %f101;
	add.f32 	%f245, %f182, %f15;
	add.f32 	%f246, %f245, %f59;
	sub.f32 	%f247, %f246, %f61;
	sub.f32 	%f248, %f247, %f23;
	add.f32 	%f249, %f248, %f25;
	fma.rn.f32 	%f250, %f27, 0f3F000000, %f249;
	sub.f32 	%f251, %f250, %f66;
	sub.f32 	%f252, %f251, %f232;
	fma.rn.f32 	%f253, %f35, 0f3E800000, %f252;
	fma.rn.f32 	%f254, %f95, 0f3F000000, %f253;
	add.f32 	%f255, %f236, %f236;
	sub.f32 	%f256, %f254, %f255;
	sub.f32 	%f257, %f256, %f239;
	fma.rn.f32 	%f258, %f45, 0f40800000, %f257;
	fma.rn.f32 	%f259, %f242, 0f3F000000, %f258;
	add.f32 	%f260, %f101, %f101;
	sub.f32 	%f261, %f259, %f260;
	add.f32 	%f262, %f164, %f15;
	add.f32 	%f263, %f262, %f85;
	add.f32 	%f264, %f263, %f87;
	add.f32 	%f265, %f264, %f23;
	add.f32 	%f266, %f265, %f25;
	fma.rn.f32 	%f267, %f27, 0f3E800000, %f266;
	fma.rn.f32 	%f268, %f29, 0f40800000, %f267;
	add.f32 	%f269, %f268, %f232;
	fma.rn.f32 	%f270, %f35, 0f3E800000, %f269;
	fma.rn.f32 	%f271, %f95, 0f3E800000, %f270;
	fma.rn.f32 	%f272, %f236, 0f40800000, %f271;
	add.f32 	%f273, %f272, %f239;
	fma.rn.f32 	%f274, %f45, 0f40800000, %f273;
	fma.rn.f32 	%f275, %f242, 0f3E800000, %f274;
	fma.rn.f32 	%f276, %f101, 0f40800000, %f275;
	add.f32 	%f277, %f245, %f110;
	sub.f32 	%f278, %f277, %f112;
	add.f32 	%f279, %f278, %f114;
	sub.f32 	%f280, %f279, %f23;
	add.f32 	%f281, %f280, %f25;
	fma.rn.f32 	%f282, %f27, 0f3E000000, %f281;
	sub.f32 	%f283, %f282, %f119;
	add.f32 	%f284, %f283, %f121;
	sub.f32 	%f285, %f284, %f232;
	fma.rn.f32 	%f286, %f35, 0f3E800000, %f285;
	fma.rn.f32 	%f287, %f95, 0f3E000000, %f286;
	mul.f32 	%f288, %f236, 0f41000000;
	sub.f32 	%f289, %f287, %f288;
	fma.rn.f32 	%f290, %f129, 0f3E800000, %f289;
	sub.f32 	%f291, %f290, %f239;
	fma.rn.f32 	%f292, %f45, 0f40800000, %f291;
	fma.rn.f32 	%f293, %f242, 0f3E000000, %f292;
	mul.f32 	%f294, %f101, 0f41000000;
	sub.f32 	%f295, %f293, %f294;
	fma.rn.f32 	%f296, %f136, 0f40800000, %f295;
	fma.rn.f32 	%f297, %f31, 0f3E000000, %f147;
	mul.f32 	%f298, %f33, 0f3E000000;
	add.f32 	%f299, %f297, %f298;
	fma.rn.f32 	%f300, %f35, 0f3E000000, %f299;
	add.f32 	%f301, %f300, %f125;
	mul.f32 	%f302, %f39, 0f3E000000;
	add.f32 	%f303, %f301, %f302;
	mul.f32 	%f304, %f41, 0f41000000;
	sub.f32 	%f305, %f303, %f304;
	mul.f32 	%f306, %f43, 0f41000000;
	sub.f32 	%f307, %f305, %f306;
	mul.f32 	%f308, %f45, 0f41000000;
	sub.f32 	%f309, %f307, %f308;
	mul.f32 	%f310, %f47, 0f41000000;
	sub.f32 	%f311, %f309, %f310;
	sub.f32 	%f312, %f311, %f134;
	ld.global.nc.f32 	%f313, [%rd8+1505280];
	add.f32 	%f314, %f312, %f313;
	ld.global.nc.f32 	%f315, [%rd8+1555456];
	add.f32 	%f316, %f314, %f315;
	ld.global.nc.f32 	%f317, [%rd8+1605632];
	add.f32 	%f318, %f316, %f317;
	ld.global.nc.f32 	%f319, [%rd8+1655808];
	add.f32 	%f320, %f318, %f319;
	ld.global.nc.f32 	%f321, [%rd8+1705984];
	add.f32 	%f322, %f320, %f321;
	sub.f32 	%f323, %f171, %f298;
	fma.rn.f32 	%f324, %f35, 0f3E000000, %f323;
	fma.rn.f32 	%f325, %f125, 0f3F000000, %f324;
	add.f32 	%f326, %f302, %f302;
	sub.f32 	%f327, %f325, %f326;
	add.f32 	%f328, %f327, %f306;
	sub.f32 	%f329, %f328, %f308;
	mul.f32 	%f330, %f310, 0f3F000000;
	sub.f32 	%f331, %f329, %f330;
	fma.rn.f32 	%f332, %f134, 0f40000000, %f331;
	sub.f32 	%f333, %f332, %f315;
	add.f32 	%f334, %f333, %f317;
	fma.rn.f32 	%f335, %f319, 0f3F000000, %f334;
	add.f32 	%f336, %f321, %f321;
	sub.f32 	%f337, %f335, %f336;
	add.f32 	%f338, %f189, %f298;
	fma.rn.f32 	%f339, %f35, 0f3E000000, %f338;
	fma.rn.f32 	%f340, %f125, 0f3E800000, %f339;
	fma.rn.f32 	%f341, %f302, 0f40800000, %f340;
	sub.f32 	%f342, %f341, %f306;
	sub.f32 	%f343, %f342, %f308;
	mul.f32 	%f344, %f310, 0f3E800000;
	sub.f32 	%f345, %f343, %f344;
	mul.f32 	%f346, %f134, 0f40800000;
	sub.f32 	%f347, %f345, %f346;
	add.f32 	%f348, %f315, %f347;
	add.f32 	%f349, %f348, %f317;
	fma.rn.f32 	%f350, %f319, 0f3E800000, %f349;
	fma.rn.f32 	%f351, %f321, 0f40800000, %f350;
	sub.f32 	%f352, %f207, %f298;
	fma.rn.f32 	%f353, %f35, 0f3E000000, %f352;
	fma.rn.f32 	%f354, %f125, 0f3E000000, %f353;
	mul.f32 	%f355, %f302, 0f41000000;
	sub.f32 	%f356, %f354, %f355;
	fma.rn.f32 	%f357, %f129, 0f3E000000, %f356;
	add.f32 	%f358, %f357, %f306;
	sub.f32 	%f359, %f358, %f308;
	mul.f32 	%f360, %f310, 0f3E000000;
	sub.f32 	%f361, %f359, %f360;
	fma.rn.f32 	%f362, %f134, 0f41000000, %f361;
	mul.f32 	%f363, %f136, 0f41000000;
	sub.f32 	%f364, %f362, %f363;
	sub.f32 	%f365, %f364, %f315;
	add.f32 	%f366, %f365, %f317;
	fma.rn.f32 	%f367, %f319, 0f3E000000, %f366;
	mul.f32 	%f368, %f321, 0f41000000;
	sub.f32 	%f369, %f367, %f368;
	ld.global.nc.f32 	%f370, [%rd8+1756160];
	add.f32 	%f371, %f369, %f370;
	mul.hi.u32 	%r5, %r4, 1402438301;
	shr.u32 	%r6, %r5, 6;
	mul.wide.u32 	%rd9, %r6, 4;
	add.s64 	%rd10, %rd5, %rd9;
	ld.global.nc.f32 	%f372, [%rd10];
	mul.hi.u32 	%r7, %r4, -1840700269;
	shr.u32 	%r8, %r7, 3;
	shl.b32 	%r9, %r4, 2;
	mad.lo.s32 	%r10, %r8, 168, %r9;
	add.f32 	%f373, %f50, %f372;
	max.f32 	%f374, %f373, 0f00000000;
	mul.wide.u32 	%rd11, %r10, 4;
	add.s64 	%rd12, %rd4, %rd11;
	st.global.f32 	[%rd12], %f374;
	add.f32 	%f375, %f78, %f372;
	max.f32 	%f376, %f375, 0f00000000;
	st.global.f32 	[%rd12+4], %f376;
	add.f32 	%f377, %f102, %f372;
	max.f32 	%f378, %f377, 0f00000000;
	st.global.f32 	[%rd12+8], %f378;
	add.f32 	%f379, %f137, %f372;
	max.f32 	%f380, %f379, 0f00000000;
	st.global.f32 	[%rd12+12], %f380;
	add.f32 	%f381, %f163, %f372;
	max.f32 	%f382, %f381, 0f00000000;
	st.global.f32 	[%rd12+224], %f382;
	add.f32 	%f383, %f181, %f372;
	max.f32 	%f384, %f383, 0f00000000;
	st.global.f32 	[%rd12+228], %f384;
	add.f32 	%f385, %f199, %f372;
	max.f32 	%f386, %f385, 0f00000000;
	st.global.f32 	[%rd12+232], %f386;
	add.f32 	%f387, %f220, %f372;
	max.f32 	%f388, %f387, 0f00000000;
	st.global.f32 	[%rd12+236], %f388;
	add.f32 	%f389, %f244, %f372;
	max.f32 	%f390, %f389, 0f00000000;
	st.global.f32 	[%rd12+448], %f390;
	add.f32 	%f391, %f261, %f372;
	max.f32 	%f392, %f391, 0f00000000;
	st.global.f32 	[%rd12+452], %f392;
	add.f32 	%f393, %f276, %f372;
	max.f32 	%f394, %f393, 0f00000000;
	st.global.f32 	[%rd12+456], %f394;
	add.f32 	%f395, %f296, %f372;
	max.f32 	%f396, %f395, 0f00000000;
	st.global.f32 	[%rd12+460], %f396;
	add.f32 	%f397, %f322, %f372;
	max.f32 	%f398, %f397, 0f00000000;
	st.global.f32 	[%rd12+672], %f398;
	add.f32 	%f399, %f337, %f372;
	max.f32 	%f400, %f399, 0f00000000;
	st.global.f32 	[%rd12+676], %f400;
	add.f32 	%f401, %f351, %f372;
	max.f32 	%f402, %f401, 0f00000000;
	st.global.f32 	[%rd12+680], %f402;
	add.f32 	%f403, %f371, %f372;
	max.f32 	%f404, %f403, 0f00000000;
	st.global.f32 	[%rd12+684], %f404;
	ret;

}
	// .globl	fused_nn_contrib_conv2d_winograd_without_weight_transform_add_3_kernel1
.visible .entry fused_nn_contrib_conv2d_winograd_without_weight_transform_add_3_kernel1(
	.param .u64 .ptr .align 1 fused_nn_contrib_conv2d_winograd_without_weight_transform_add_3_kernel1_param_0,
	.param .u64 .ptr .align 1 fused_nn_contrib_conv2d_winograd_without_weight_transform_add_3_kernel1_param_1,
	.param .u64 .ptr .align 1 fused_nn_contrib_conv2d_winograd_without_weight_transform_add_3_kernel1_param_2
)
{
	.reg .pred 	%p<11>;
	.reg .b32 	%r<66>;
	.reg .b32 	%f<190>;
	.reg .b64 	%rd<20>;
	// demoted variable
	.shared .align 4 .b8 _ZZ71fused_nn_contrib_conv2d_winograd_without_weight_transform_add_3_kernel1E18placeholder_shared[1024];
	// demoted variable
	.shared .align 4 .b8 _ZZ71fused_nn_contrib_conv2d_winograd_without_weight_transform_add_3_kernel1E16data_pack_shared[6272];
	mov.u32 	%r14, %tid.y;
	mov.u32 	%r15, %tid.x;
	mad.lo.s32 	%r16, %r14, 98, %r15;
	mov.u32 	%r17, %ctaid.z;
	mov.u32 	%r2, %ctaid.y;
	mad.lo.s32 	%r3, %r17, 12544, %r16;
	setp.lt.u32 	%p3, %r16, 256;
	setp.lt.u32 	%p4, %r14, 3;
	and.pred  	%p1, %p3, %p4;
	shl.b32 	%r18, %r16, 2;
	mov.u32 	%r19, _ZZ71fused_nn_contrib_conv2d_winograd_without_weight_transform_add_3_kernel1E18placeholder_shared;
	add.s32 	%r4, %r19, %r18;
	setp.lt.u32 	%p5, %r16, 60;
	setp.eq.s32 	%p6, %r14, 0;
	and.pred  	%p2, %p5, %p6;
	shl.b32 	%r20, %r14, 5;
	add.s32 	%r5, %r19, %r20;
	mov.b32 	%r63, 0;
	mov.f32 	%f158, 0f00000000;
	not.pred 	%p7, %p1;
	not.pred 	%p8, %p2;
	mov.f32 	%f159, %f158;
	mov.f32 	%f160, %f158;
	mov.f32 	%f161, %f158;
	mov.f32 	%f162, %f158;
	mov.f32 	%f163, %f158;
	mov.f32 	%f164, %f158;
	mov.f32 	%f165, %f158;
	mov.f32 	%f166, %f158;
	mov.f32 	%f167, %f158;
	mov.f32 	%f168, %f158;
	mov.f32 	%f169, %f158;
	mov.f32 	%f170, %f158;
	mov.f32 	%f171, %f158;
	mov.f32 	%f172, %f158;
	mov.f32 	%f173, %f158;
	mov.f32 	%f174, %f158;
	mov.f32 	%f175, %f158;
	mov.f32 	%f176, %f158;
	mov.f32 	%f177, %f158;
	mov.f32 	%f178, %f158;
	mov.f32 	%f179, %f158;
	mov.f32 	%f180, %f158;
	mov.f32 	%f181, %f158;
	mov.f32 	%f182, %f158;
	mov.f32 	%f183, %f158;
	mov.f32 	%f184, %f158;
	mov.f32 	%f185, %f158;
	mov.f32 	%f186, %f158;
	mov.f32 	%f187, %f158;
	mov.f32 	%f188, %f158;
	mov.f32 	%f189, %f158;
$L__BB22_1:
	bar.sync 	0;
	@%p7 bra 	$L__BB22_3;
	ld.param.u64 	%rd16, [fused_nn_contrib_conv2d_winograd_without_weight_transform_add_3_kernel1_param_0];
	shl.b32 	%r21, %r63, 9;
	shl.b32 	%r22, %r2, 5;
	mov.u32 	%r23, %ctaid.z;
	shl.b32 	%r24, %r23, 12;
	add.s32 	%r25, %r22, %r24;
	add.s32 	%r26, %r25, %r21;
	mov.u32 	%r27, %tid.x;
	mad.lo.s32 	%r28, %r14, 98, %r27;
	and.b32  	%r29, %r28, 31;
	shl.b32 	%r30, %r28, 1;
	and.b32  	%r31, %r30, 448;
	or.b32  	%r32, %r29, %r31;
	add.s32 	%r33, %r26, %r32;
	cvta.to.global.u64 	%rd4, %rd16;
	mul.wide.u32 	%rd5, %r33, 4;
	add.s64 	%rd6, %rd4, %rd5;
	ld.global.nc.f32 	%f98, [%rd6];
	st.shared.f32 	[%r4], %f98;
$L__BB22_3:
	@%p8 bra 	$L__BB22_5;
	ld.param.u64 	%rd17, [fused_nn_contrib_conv2d_winograd_without_weight_transform_add_3_kernel1_param_0];
	shl.b32 	%r34, %r63, 9;
	shl.b32 	%r35, %r2, 5;
	mov.u32 	%r36, %ctaid.z;
	shl.b32 	%r37, %r36, 12;
	add.s32 	%r38, %r35, %r37;
	add.s32 	%r39, %r38, %r34;
	mov.u32 	%r40, %tid.x;
	add.s32 	%r41, %r40, 4;
	and.b32  	%r42, %r41, 31;
	mad.lo.s32 	%r43, %r14, 98, %r40;
	shl.b32 	%r44, %r43, 1;
	add.s32 	%r45, %r44, 392;
	and.b32  	%r46, %r45, 448;
	or.b32  	%r47, %r42, %r46;
	add.s32 	%r48, %r39, %r47;
	cvta.to.global.u64 	%rd7, %rd17;
	mul.wide.u32 	%rd8, %r48, 4;
	add.s64 	%rd9, %rd7, %rd8;
	ld.global.nc.f32 	%f99, [%rd9];
	st.shared.f32 	[%r4+784], %f99;
$L__BB22_5:
	ld.param.u64 	%rd18, [fused_nn_contrib_conv2d_winograd_without_weight_transform_add_3_kernel1_param_1];
	mov.u32 	%r50, %tid.x;
	shl.b32 	%r51, %r50, 2;
	mov.u32 	%r52, _ZZ71fused_nn_contrib_conv2d_winograd_without_weight_transform_add_3_kernel1E16data_pack_shared;
	add.s32 	%r64, %r52, %r51;
	mad.lo.s32 	%r53, %r63, 1568, %r3;
	cvta.to.global.u64 	%rd10, %rd18;
	mul.wide.u32 	%rd11, %r53, 4;
	add.s64 	%rd12, %rd10, %rd11;
	ld.global.nc.f32 	%f100, [%rd12];
	mad.lo.s32 	%r54, %r14, 98, %r50;
	shl.b32 	%r55, %r54, 2;
	add.s32 	%r56, %r52, %r55;
	st.shared.f32 	[%r56], %f100;
	ld.global.nc.f32 	%f101, [%rd12+784];
	st.shared.f32 	[%r56+784], %f101;
	ld.global.nc.f32 	%f102, [%rd12+1568];
	st.shared.f32 	[%r56+1568], %f102;
	ld.global.nc.f32 	%f103, [%rd12+2352];
	st.shared.f32 	[%r56+2352], %f103;
	ld.global.nc.f32 	%f104, [%rd12+3136];
	st.shared.f32 	[%r56+3136], %f104;
	ld.global.nc.f32 	%f105, [%rd12+3920];
	st.shared.f32 	[%r56+3920], %f105;
	ld.global.nc.f32 	%f106, [%rd12+4704];
	st.shared.f32 	[%r56+4704], %f106;
	ld.global.nc.f32 	%f107, [%rd12+5488];
	st.shared.f32 	[%r56+5488], %f107;
	bar.sync 	0;
	mov.b32 	%r65, 64;
$L__BB22_6:
	ld.shared.f32 	%f108, [%r64+392];
	ld.shared.f32 	%f109, [%r64];
	add.s32 	%r57, %r5, %r65;
	ld.shared.f32 	%f110, [%r57+-64];
	fma.rn.f32 	%f189, %f110, %f109, %f189;
	ld.shared.f32 	%f111, [%r57];
	fma.rn.f32 	%f173, %f111, %f109, %f173;
	fma.rn.f32 	%f181, %f110, %f108, %f181;
	fma.rn.f32 	%f165, %f111, %f108, %f165;
	ld.shared.f32 	%f112, [%r57+-60];
	fma.rn.f32 	%f188, %f112, %f109, %f188;
	ld.shared.f32 	%f113, [%r57+4];
	fma.rn.f32 	%f172, %f113, %f109, %f172;
	fma.rn.f32 	%f180, %f112, %f108, %f180;
	fma.rn.f32 	%f164, %f113, %f108, %f164;
	ld.shared.f32 	%f114, [%r57+-56];
	fma.rn.f32 	%f187, %f114, %f109, %f187;
	ld.shared.f32 	%f115, [%r57+8];
	fma.rn.f32 	%f171, %f115, %f109, %f171;
	fma.rn.f32 	%f179, %f114, %f108, %f179;
	fma.rn.f32 	%f163, %f115, %f108, %f163;
	ld.shared.f32 	%f116, [%r57+-52];
	fma.rn.f32 	%f186, %f116, %f109, %f186;
	ld.shared.f32 	%f117, [%r57+12];
	fma.rn.f32 	%f170, %f117, %f109, %f170;
	fma.rn.f32 	%f178, %f116, %f108, %f178;
	fma.rn.f32 	%f162, %f117, %f108, %f162;
	ld.shared.f32 	%f118, [%r57+-48];
	fma.rn.f32 	%f185, %f118, %f109, %f185;
	ld.shared.f32 	%f119, [%r57+16];
	fma.rn.f32 	%f169, %f119, %f109, %f169;
	fma.rn.f32 	%f177, %f118, %f108, %f177;
	fma.rn.f32 	%f161, %f119, %f108, %f161;
	ld.shared.f32 	%f120, [%r57+-44];
	fma.rn.f32 	%f184, %f120, %f109, %f184;
	ld.shared.f32 	%f121, [%r57+20];
	fma.rn.f32 	%f168, %f121, %f109, %f168;
	fma.rn.f32 	%f176, %f120, %f108, %f176;
	fma.rn.f32 	%f160, %f121, %f108, %f160;
	ld.shared.f32 	%f122, [%r57+-40];
	fma.rn.f32 	%f183, %f122, %f109, %f183;
	ld.shared.f32 	%f123, [%r57+24];
	fma.rn.f32 	%f167, %f123, %f109, %f167;
	fma.rn.f32 	%f175, %f122, %f108, %f175;
	fma.rn.f32 	%f159, %f123, %f108, %f159;
	ld.shared.f32 	%f124, [%r57+-36];
	fma.rn.f32 	%f182, %f124, %f109, %f182;
	ld.shared.f32 	%f125, [%r57+28];
	fma.rn.f32 	%f166, %f125, %f109, %f166;
	fma.rn.f32 	%f174, %f124, %f108, %f174;
	fma.rn.f32 	%f158, %f125, %f108, %f158;
	add.s32 	%r65, %r65, 128;
	add.s32 	%r64, %r64, 784;
	setp.ne.s32 	%p9, %r65, 1088;
	@%p9 bra 	$L__BB22_6;
	add.s32 	%r63, %r63, 1;
	setp.ne.s32 	%p10, %r63, 8;
	@%p10 bra 	$L__BB22_1;
	ld.param.u64 	%rd19, [fused_nn_contrib_conv2d_winograd_without_weight_transform_add_3_kernel1_param_2];
	mov.u32 	%r58, %ctaid.z;
	mov.u32 	%r59, %tid.x;
	mad.lo.s32 	%r60, %r58, 12544, %r59;
	mad.lo.s32 	%r61, %r2, 6272, %r60;
	mad.lo.s32 	%r62, %r14, 1568, %r61;
	cvta.to.global.u64 	%rd13, %rd19;
	mul.wide.u32 	%rd14, %r62, 4;
	add.s64 	%rd15, %rd13, %rd14;
	st.global.f32 	[%rd15], %f189;
	st.global.f32 	[%rd15+12544], %f173;
	st.global.f32 	[%rd15+392], %f181;
	st.global.f32 	[%rd15+12936], %f165;
	st.global.f32 	[%rd15+784], %f188;
	st.global.f32 	[%rd15+13328], %f172;
	st.global.f32 	[%rd15+1176], %f180;
	st.global.f32 	[%rd15+13720], %f164;
	st.global.f32 	[%rd15+1568], %f187;
	st.global.f32 	[%rd15+14112], %f171;
	st.global.f32 	[%rd15+1960], %f179;
	st.global.f32 	[%rd15+14504], %f163;
	st.global.f32 	[%rd15+2352], %f186;
	st.global.f32 	[%rd15+14896], %f170;
	st.global.f32 	[%rd15+2744], %f178;
	st.global.f32 	[%rd15+15288], %f162;
	st.global.f32 	[%rd15+3136], %f185;
	st.global.f32 	[%rd15+15680], %f169;
	st.global.f32 	[%rd15+3528], %f177;
	st.global.f32 	[%rd15+16072], %f161;
	st.global.f32 	[%rd15+3920], %f184;
	st.global.f32 	[%rd15+16464], %f168;
	st.global.f32 	[%rd15+4312], %f176;
	st.global.f32 	[%rd15+16856], %f160;
	st.global.f32 	[%rd15+4704], %f183;
	st.global.f32 	[%rd15+17248], %f167;
	st.global.f32 	[%rd15+5096], %f175;
	st.global.f32 	[%rd15+17640], %f159;
	st.global.f32 	[%rd15+5488], %f182;
	st.global.f32 	[%rd15+18032], %f166;
	st.global.f32 	[%rd15+5880], %f174;
	st.global.f32 	[%rd15+18424], %f158;
	ret;

}
	// .globl	fused_nn_contrib_conv2d_winograd_without_weight_transform_add_nn_relu_2_kernel0
.visible .entry fused_nn_contrib_conv2d_winograd_without_weight_transform_add_nn_relu_2_kernel0(
	.param .u64 .ptr .align 1 fused_nn_contrib_conv2d_winograd_without_weight_transform_add_nn_relu_2_kernel0_param_0,
	.param .u64 .ptr .align 1 fused_nn_contrib_conv2d_winograd_without_weight_transform_add_nn_relu_2_kernel0_param_1
)
{
	.reg .pred 	%p<24>;
	.reg .b32 	%r<15>;
	.reg .b32 	%f<105>;
	.reg .b64 	%rd<11>;

	ld.param.u64 	%rd4, [fused_nn_contrib_conv2d_winograd_without_weight_transform_add_nn_relu_2_kernel0_param_0];
	ld.param.u64 	%rd3, [fused_nn_contrib_conv2d_winograd_without_weight_transform_add_nn_relu_2_kernel0_param_1];
	cvta.to.global.u64 	%rd1, %rd4;
	mov.u32 	%r5, %ctaid.x;
	shl.b32 	%r6, %r5, 7;
	mov.u32 	%r7, %tid.x;
	add.s32 	%r1, %r6, %r7;
	mul.hi.u32 	%r8, %r1, 1402438301;
	shr.u32 	%r9, %r8, 6;
	mul.lo.s32 	%r10, %r9, 196;
	sub.s32 	%r2, %r1, %r10;
	mul.hi.u32 	%r11, %r1, -1840700269;
	shr.u32 	%r12, %r11, 3;
	mul.lo.s32 	%r13, %r12, 14;
	sub.s32 	%r3, %r1, %r13;
	shl.b32 	%r14, %r3, 1;
	setp.lt.u32 	%p3, %r2, 14;
	setp.eq.s32 	%p4, %r3, 0;
	mad.lo.s32 	%r4, %r12, 56, %r14;
	mul.wide.u32 	%rd5, %r4, 4;
	add.s64 	%rd2, %rd1, %rd5;
	mov.f32 	%f93, 0f00000000;
	or.pred  	%p5, %p4, %p3;
	@%p5 bra 	$L__BB23_2;
	ld.global.nc.f32 	%f30, [%rd2+-116];
	add.f32 	%f93, %f30, 0f00000000;
$L__BB23_2:
	setp.lt.u32 	%p6, %r2, 14;
	mov.f32 	%f94, 0f00000000;
	@%p6 bra 	$L__BB23_4;
	ld.global.nc.f32 	%f94, [%rd2+-112];
$L__BB23_4:
	setp.lt.u32 	%p7, %r2, 14;
	mov.f32 	%f95, 0f00000000;
	@%p7 bra 	$L__BB23_6;
	ld.global.nc.f32 	%f95, [%rd2+-108];
$L__BB23_6:
	setp.lt.u32 	%p8, %r2, 14;
	setp.lt.u32 	%p1, %r3, 13;
	not.pred 	%p10, %p1;
	mov.f32 	%f96, 0f00000000;
	or.pred  	%p11, %p8, %p10;
	@%p11 bra 	$L__BB23_8;
	ld.global.nc.f32 	%f96, [%rd2+-104];
$L__BB23_8:
	setp.eq.s32 	%p12, %r3, 0;
	mov.f32 	%f97, 0f00000000;
	@%p12 bra 	$L__BB23_10;
	ld.global.nc.f32 	%f97, [%rd2+-4];
$L__BB23_10:
	setp.gt.u32 	%p13, %r3, 12;
	mul.wide.s32 	%rd6, %r4, 4;
	add.s64 	%rd7, %rd1, %rd6;
	ld.global.nc.f32 	%f11, [%rd7];
	ld.global.nc.f32 	%f12, [%rd2+4];
	mov.f32 	%f98, 0f00000000;
	@%p13 bra 	$L__BB23_12;
	ld.global.nc.f32 	%f98, [%rd2+8];
$L__BB23_12:
	setp.eq.s32 	%p14, %r3, 0;
	mov.f32 	%f99, 0f00000000;
	@%p14 bra 	$L__BB23_14;
	ld.global.nc.f32 	%f99, [%rd2+108];
$L__BB23_14:
	setp.gt.u32 	%p15, %r3, 12;
	ld.global.nc.f32 	%f17, [%rd2+112];
	ld.global.nc.f32 	%f18, [%rd2+116];
	mov.f32 	%f100, 0f00000000;
	@%p15 bra 	$L__BB23_16;
	ld.global.nc.f32 	%f100, [%rd2+120];
$L__BB23_16:
	setp.eq.s32 	%p16, %r3, 0;
	setp.gt.u32 	%p17, %r2, 181;
	mov.f32 	%f101, 0f00000000;
	or.pred  	%p18, %p16, %p17;
	@%p18 bra 	$L__BB23_18;
	ld.global.nc.f32 	%f101, [%rd2+220];
$L__BB23_18:
	setp.gt.u32 	%p19, %r2, 181;
	mov.f32 	%f102, 0f00000000;
	@%p19 bra 	$L__BB23_20;
	ld.global.nc.f32 	%f102, [%rd2+224];
$L__BB23_20:
	setp.gt.u32 	%p21, %r2, 181;
	mov.f32 	%f103, 0f00000000;
	mov.pred 	%p23, 0;
	@%p21 bra 	$L__BB23_22;
	ld.global.nc.f32 	%f103, [%rd2+228];
	mov.pred 	%p23, %p1;
$L__BB23_22:
	mov.f32 	%f104, 0f00000000;
	not.pred 	%p22, %p23;
	@%p22 bra 	$L__BB23_24;
	ld.global.nc.f32 	%f104, [%rd2+232];
$L__BB23_24:
	cvta.to.global.u64 	%rd8, %rd3;
	sub.f32 	%f42, %f93, %f95;
	sub.f32 	%f43, %f42, %f99;
	add.f32 	%f44, %f43, %f18;
	mov.f32 	%f45, 0f00000000;
	sub.f32 	%f46, %f45, %f94;
	add.f32 	%f47, %f46, %f95;
	add.f32 	%f48, %f47, %f17;
	sub.f32 	%f49, %f48, %f18;
	add.f32 	%f50, %f94, 0f00000000;
	add.f32 	%f51, %f50, %f95;
	sub.f32 	%f52, %f51, %f17;
	sub.f32 	%f53, %f52, %f18;
	add.f32 	%f54, %f46, %f96;
	add.f32 	%f55, %f54, %f17;
	sub.f32 	%f56, %f55, %f100;
	sub.f32 	%f57, %f45, %f97;
	add.f32 	%f58, %f57, %f12;
	add.f32 	%f59, %f58, %f99;
	sub.f32 	%f60, %f59, %f18;
	add.f32 	%f61, %f11, 0f00000000;
	sub.f32 	%f62, %f61, %f12;
	sub.f32 	%f63, %f62, %f17;
	add.f32 	%f64, %f63, %f18;
	sub.f32 	%f65, %f45, %f11;
	sub.f32 	%f66, %f65, %f12;
	add.f32 	%f67, %f66, %f17;
	add.f32 	%f68, %f67, %f18;
	sub.f32 	%f69, %f61, %f98;
	sub.f32 	%f70, %f69, %f17;
	add.f32 	%f71, %f70, %f100;
	add.f32 	%f72, %f97, 0f00000000;
	sub.f32 	%f73, %f72, %f12;
	add.f32 	%f74, %f73, %f99;
	sub.f32 	%f75, %f74, %f18;
	add.f32 	%f76, %f65, %f12;
	sub.f32 	%f77, %f76, %f17;
	add.f32 	%f78, %f77, %f18;
	add.f32 	%f79, %f61, %f12;
	add.f32 	%f80, %f79, %f17;
	add.f32 	%f81, %f80, %f18;
	add.f32 	%f82, %f65, %f98;
	sub.f32 	%f83, %f82, %f17;
	add.f32 	%f84, %f83, %f100;
	add.f32 	%f85, %f58, %f101;
	sub.f32 	%f86, %f85, %f103;
	sub.f32 	%f87, %f62, %f102;
	add.f32 	%f88, %f87, %f103;
	add.f32 	%f89, %f66, %f102;
	add.f32 	%f90, %f89, %f103;
	sub.f32 	%f91, %f69, %f102;
	add.f32 	%f92, %f91, %f104;
	mul.wide.u32 	%rd9, %r1, 4;
	add.s64 	%rd10, %rd8, %rd9;
	st.global.f32 	[%rd10], %f44;
	st.global.f32 	[%rd10+100352], %f49;
	st.global.f32 	[%rd10+200704], %f53;
	st.global.f32 	[%rd10+301056], %f56;
	st.global.f32 	[%rd10+401408], %f60;
	st.global.f32 	[%rd10+501760], %f64;
	st.global.f32 	[%rd10+602112], %f68;
	st.global.f32 	[%rd10+702464], %f71;
	st.global.f32 	[%rd10+802816], %f75;
	st.global.f32 	[%rd10+903168], %f78;
	st.global.f32 	[%rd10+1003520], %f81;
	st.global.f32 	[%rd10+1103872], %f84;
	st.global.f32 	[%rd10+1204224], %f86;
	st.global.f32 	[%rd10+1304576], %f88;
	st.global.f32 	[%rd10+1404928], %f90;
	st.global.f32 	[%rd10+1505280], %f92;
	ret;

}
	// .globl	fused_nn_batch_flatten_kernel0
.visible .entry fused_nn_batch_flatten_kernel0(
	.param .u64 .ptr .align 1 fused_nn_batch_flatten_kernel0_param_0,
	.param .u64 .ptr .align 1 fused_nn_batch_flatten_kernel0_param_1
)
{
	.reg .b32 	%r<2>;
	.reg .b32 	%f<2>;
	.reg .b64 	%rd<8>;

	ld.param.u64 	%rd1, [fused_nn_batch_flatten_kernel0_param_0];
	ld.param.u64 	%rd2, [fused_nn_batch_flatten_kernel0_param_1];
	cvta.to.global.u64 	%rd3, %rd1;
	cvta.to.global.u64 	%rd4, %rd2;
	mov.u32 	%r1, %tid.x;
	mul.wide.u32 	%rd5, %r1, 4;
	add.s64 	%rd6, %rd4, %rd5;
	ld.global.nc.f32 	%f1, [%rd6];
	add.s64 	%rd7, %rd3, %rd5;
	st.global.f32 	[%rd7], %f1;
	ret;

}
	// .globl	fused_nn_contrib_conv2d_winograd_without_weight_transform_add_multiply_add_nn_re_11882905421691233276__kernel2
.visible .entry fused_nn_contrib_conv2d_winograd_without_weight_transform_add_multiply_add_nn_re_11882905421691233276__kernel2(
	.param .u64 .ptr .align 1 fused_nn_contrib_conv2d_winograd_without_weight_transform_add_multiply_add_nn_re_11882905421691233276__kernel2_param_0,
	.param .u64 .ptr .align 1 fused_nn_contrib_conv2d_winograd_without_weight_transform_add_multiply_add_nn_re_11882905421691233276__kernel2_param_1,
	.param .u64 .ptr .align 1 fused_nn_contrib_conv2d_winograd_without_weight_transform_add_multiply_add_nn_re_11882905421691233276__kernel2_param_2,
	.param .u64 .ptr .align 1 fused_nn_contrib_conv2d_winograd_without_weight_transform_add_multiply_add_nn_re_11882905421691233276__kernel2_param_3,
	.param .u64 .ptr .align 1 fused_nn_contrib_conv2d_winograd_without_weight_transform_add_multiply_add_nn_re_11882905421691233276__kernel2_param_4
)
{
	.reg .pred 	%p<4>;
	.reg .b32 	%r<16>;
	.reg .b32 	%f<72>;
	.reg .b64 	%rd<19>;

	ld.param.u64 	%rd3, [fused_nn_contrib_conv2d_winograd_without_weight_transform_add_multiply_add_nn_re_11882905421691233276__kernel2_param_0];
	ld.param.u64 	%rd4, [fused_nn_contrib_conv2d_winograd_without_weight_transform_add_multiply_add_nn_re_11882905421691233276__kernel2_param_1];
	ld.param.u64 	%rd5, [fused_nn_contrib_conv2d_winograd_without_weight_transform_add_multiply_add_nn_re_11882905421691233276__kernel2_param_2];
	ld.param.u64 	%rd6, [fused_nn_contrib_conv2d_winograd_without_weight_transform_add_multiply_add_nn_re_11882905421691233276__kernel2_param_3];
	ld.param.u64 	%rd7, [fused_nn_contrib_conv2d_winograd_without_weight_transform_add_multiply_add_nn_re_11882905421691233276__kernel2_param_4];
	cvta.to.global.u64 	%rd8, %rd4;
	cvta.to.global.u64 	%rd9, %rd7;
	cvta.to.global.u64 	%rd10, %rd6;
	cvta.to.global.u64 	%rd11, %rd5;
	cvta.to.global.u64 	%rd12, %rd3;
	mov.u32 	%r3, %ctaid.x;
	shl.b32 	%r4, %r3, 7;
	mov.u32 	%r5, %tid.x;
	add.s32 	%r6, %r4, %r5;
	mul.wide.u32 	%rd13, %r6, 4;
	add.s64 	%rd14, %rd12, %rd13;
	ld.global.nc.f32 	%f6, [%rd14];
	add.f32 	%f7, %f6, 0f00000000;
	ld.global.nc.f32 	%f8, [%rd14+32768];
	add.f32 	%f9, %f7, %f8;
	ld.global.nc.f32 	%f10, [%rd14+65536];
	add.f32 	%f11, %f9, %f10;
	ld.global.nc.f32 	%f12, [%rd14+131072];
	add.f32 	%f13, %f11, %f12;
	ld.global.nc.f32 	%f14, [%rd14+163840];
	add.f32 	%f15, %f13, %f14;
	ld.global.nc.f32 	%f16, [%rd14+196608];
	add.f32 	%f17, %f15, %f16;
	ld.global.nc.f32 	%f18, [%rd14+262144];
	add.f32 	%f19, %f17, %f18;
	ld.global.nc.f32 	%f20, [%rd14+294912];
	add.f32 	%f21, %f19, %f20;
	ld.global.nc.f32 	%f22, [%rd14+327680];
	add.f32 	%f23, %f21, %f22;
	mov.f32 	%f24, 0f00000000;
	sub.f32 	%f25, %f24, %f8;
	add.f32 	%f26, %f25, %f10;
	ld.global.nc.f32 	%f27, [%rd14+98304];
	add.f32 	%f28, %f26, %f27;
	sub.f32 	%f29, %f28, %f14;
	add.f32 	%f30, %f29, %f16;
	ld.global.nc.f32 	%f31, [%rd14+229376];
	add.f32 	%f32, %f30, %f31;
	sub.f32 	%f33, %f32, %f20;
	add.f32 	%f34, %f33, %f22;
	ld.global.nc.f32 	%f35, [%rd14+360448];
	add.f32 	%f1, %f34, %f35;
	sub.f32 	%f36, %f24, %f12;
	sub.f32 	%f37, %f36, %f14;
	sub.f32 	%f38, %f37, %f16;
	add.f32 	%f39, %f38, %f18;
	add.f32 	%f40, %f39, %f20;
	add.f32 	%f41, %f40, %f22;
	ld.global.nc.f32 	%f42, [%rd14+393216];
	add.f32 	%f43, %f41, %f42;
	ld.global.nc.f32 	%f44, [%rd14+425984];
	add.f32 	%f45, %f43, %f44;
	ld.global.nc.f32 	%f46, [%rd14+458752];
	add.f32 	%f2, %f45, %f46;
	add.f32 	%f47, %f14, 0f00000000;
	sub.f32 	%f48, %f47, %f16;
	sub.f32 	%f49, %f48, %f31;
	sub.f32 	%f50, %f49, %f20;
	add.f32 	%f51, %f50, %f22;
	add.f32 	%f52, %f51, %f35;
	sub.f32 	%f53, %f52, %f44;
	add.f32 	%f54, %f53, %f46;
	ld.global.nc.f32 	%f55, [%rd14+491520];
	add.f32 	%f3, %f54, %f55;
	shr.u32 	%r7, %r5, 2;
	and.b32  	%r1, %r7, 3;
	shl.b32 	%r8, %r5, 1;
	and.b32  	%r2, %r8, 6;
	mul.lo.s32 	%r9, %r3, 392;
	shr.u32 	%r10, %r5, 4;
	mad.lo.s32 	%r11, %r10, 49, %r9;
	add.s32 	%r12, %r11, %r2;
	mad.lo.s32 	%r13, %r1, 14, %r12;
	shl.b32 	%r14, %r3, 3;
	add.s32 	%r15, %r14, %r10;
	mul.wide.u32 	%rd15, %r15, 4;
	add.s64 	%rd16, %rd10, %rd15;
	add.s64 	%rd17, %rd9, %rd15;
	mul.wide.u32 	%rd18, %r13, 4;
	add.s64 	%rd1, %rd11, %rd18;
	ld.global.nc.f32 	%f56, [%rd1];
	add.f32 	%f57, %f23, %f56;
	ld.global.nc.f32 	%f4, [%rd16];
	ld.global.nc.f32 	%f5, [%rd17];
	fma.rn.f32 	%f58, %f57, %f4, %f5;
	max.f32 	%f59, %f58, 0f00000000;
	add.s64 	%rd2, %rd8, %rd18;
	st.global.f32 	[%rd2], %f59;
	setp.eq.s32 	%p1, %r2, 6;
	@%p1 bra 	$L__BB25_2;
	ld.global.nc.f32 	%f60, [%rd1+4];
	add.f32 	%f61, %f1, %f60;
	fma.rn.f32 	%f62, %f61, %f4, %f5;
	max.f32 	%f63, %f62, 0f00000000;
	st.global.f32 	[%rd2+4], %f63;
$L__BB25_2:
	setp.eq.s32 	%p2, %r1, 3;
	@%p2 bra 	$L__BB25_5;
	setp.eq.s32 	%p3, %r2, 6;
	ld.global.nc.f32 	%f64, [%rd1+28];
	add.f32 	%f65, %f2, %f64;
	fma.rn.f32 	%f66, %f65, %f4, %f5;
	max.f32 	%f67, %f66, 0f00000000;
	st.global.f32 	[%rd2+28], %f67;
	@%p3 bra 	$L__BB25_5;
	ld.global.nc.f32 	%f68, [%rd1+32];
	add.f32 	%f69, %f3, %f68;
	fma.rn.f32 	%f70, %f69, %f4, %f5;
	max.f32 	%f71, %f70, 0f00000000;
	st.global.f32 	[%rd2+32], %f71;
$L__BB25_5:
	ret;

}
	// .globl	fused_nn_contrib_conv2d_winograd_without_weight_transform_add_kernel2
.visible .entry fused_nn_contrib_conv2d_winograd_without_weight_transform_add_kernel2(
	.param .u64 .ptr .align 1 fused_nn_contrib_conv2d_winograd_without_weight_transform_add_kernel2_param_0,
	.param .u64 .ptr .align 1 fused_nn_contrib_conv2d_winograd_without_weight_transform_add_kernel2_param_1,
	.param .u64 .ptr .align 1 fused_nn_contrib_conv2d_winograd_without_weight_transform_add_kernel2_param_2
)
{
	.reg .pred 	%p<4>;
	.reg .b32 	%r<14>;
	.reg .b32 	%f<62>;
	.reg .b64 	%rd<12>;

	ld.param.u64 	%rd3, [fused_nn_contrib_conv2d_winograd_without_weight_transform_add_kernel2_param_0];
	ld.param.u64 	%rd4, [fused_nn_contrib_conv2d_winograd_without_weight_transform_add_kernel2_param_1];
	ld.param.u64 	%rd5, [fused_nn_contrib_conv2d_winograd_without_weight_transform_add_kernel2_param_2];
	cvta.to.global.u64 	%rd6, %rd4;
	cvta.to.global.u64 	%rd7, %rd5;
	cvta.to.global.u64 	%rd8, %rd3;
	mov.u32 	%r3, %ctaid.x;
	shl.b32 	%r4, %r3, 7;
	mov.u32 	%r5, %tid.x;
	add.s32 	%r6, %r4, %r5;
	mul.wide.u32 	%rd9, %r6, 4;
	add.s64 	%rd10, %rd8, %rd9;
	ld.global.nc.f32 	%f4, [%rd10];
	add.f32 	%f5, %f4, 0f00000000;
	ld.global.nc.f32 	%f6, [%rd10+32768];
	add.f32 	%f7, %f5, %f6;
	ld.global.nc.f32 	%f8, [%rd10+65536];
	add.f32 	%f9, %f7, %f8;
	ld.global.nc.f32 	%f10, [%rd10+131072];
	add.f32 	%f11, %f9, %f10;
	ld.global.nc.f32 	%f12, [%rd10+163840];
	add.f32 	%f13, %f11, %f12;
	ld.global.nc.f32 	%f14, [%rd10+196608];
	add.f32 	%f15, %f13, %f14;
	ld.global.nc.f32 	%f16, [%rd10+262144];
	add.f32 	%f17, %f15, %f16;
	ld.global.nc.f32 	%f18, [%rd10+294912];
	add.f32 	%f19, %f17, %f18;
	ld.global.nc.f32 	%f20, [%rd10+327680];
	add.f32 	%f21, %f19, %f20;
	mov.f32 	%f22, 0f00000000;
	sub.f32 	%f23, %f22, %f6;
	add.f32 	%f24, %f23, %f8;
	ld.global.nc.f32 	%f25, [%rd10+98304];
	add.f32 	%f26, %f24, %f25;
	sub.f32 	%f27, %f26, %f12;
	add.f32 	%f28, %f27, %f14;
	ld.global.nc.f32 	%f29, [%rd10+229376];
	add.f32 	%f30, %f28, %f29;
	sub.f32 	%f31, %f30, %f18;
	add.f32 	%f32, %f31, %f20;
	ld.global.nc.f32 	%f33, [%rd10+360448];
	add.f32 	%f1, %f32, %f33;
	sub.f32 	%f34, %f22, %f10;
	sub.f32 	%f35, %f34, %f12;
	sub.f32 	%f36, %f35, %f14;
	add.f32 	%f37, %f36, %f16;
	add.f32 	%f38, %f37, %f18;
	add.f32 	%f39, %f38, %f20;
	ld.global.nc.f32 	%f40, [%rd10+393216];
	add.f32 	%f41, %f39, %f40;
	ld.global.nc.f32 	%f42, [%rd10+425984];
	add.f32 	%f43, %f41, %f42;
	ld.global.nc.f32 	%f44, [%rd10+458752];
	add.f32 	%f2, %f43, %f44;
	add.f32 	%f45, %f12, 0f00000000;
	sub.f32 	%f46, %f45, %f14;
	sub.f32 	%f47, %f46, %f29;
	sub.f32 	%f48, %f47, %f18;
	add.f32 	%f49, %f48, %f20;
	add.f32 	%f50, %f49, %f33;
	sub.f32 	%f51, %f50, %f42;
	add.f32 	%f52, %f51, %f44;
	ld.global.nc.f32 	%f53, [%rd10+491520];
	add.f32 	%f3, %f52, %f53;
	shr.u32 	%r7, %r5, 2;
	and.b32  	%r1, %r7, 3;
	shl.b32 	%r8, %r5, 1;
	and.b32  	%r2, %r8, 6;
	mul.lo.s32 	%r9, %r3, 392;
	shr.u32 	%r10, %r5, 4;
	mad.lo.s32 	%r11, %r10, 49, %r9;
	add.s32 	%r12, %r11, %r2;
	mad.lo.s32 	%r13, %r1, 14, %r12;
	mul.wide.u32 	%rd11, %r13, 4;
	add.s64 	%rd1, %rd7, %rd11;
	ld.global.nc.f32 	%f54, [%rd1];
	add.f32 	%f55, %f21, %f54;
	add.s64 	%rd2, %rd6, %rd11;
	st.global.f32 	[%rd2], %f55;
	setp.eq.s32 	%p1, %r2, 6;
	@%p1 bra 	$L__BB26_2;
	ld.global.nc.f32 	%f56, [%rd1+4];
	add.f32 	%f57, %f1, %f56;
	st.global.f32 	[%rd2+4], %f57;
$L__BB26_2:
	setp.eq.s32 	%p2, %r1, 3;
	@%p2 bra 	$L__BB26_5;
	setp.eq.s32 	%p3, %r2, 6;
	ld.global.nc.f32 	%f58, [%rd1+28];
	add.f32 	%f59, %f2, %f58;
	st.global.f32 	[%rd2+28], %f59;
	@%p3 bra 	$L__BB26_5;
	ld.global.nc.f32 	%f60, [%rd1+32];
	add.f32 	%f61, %f3, %f60;
	st.global.f32 	[%rd2+32], %f61;
$L__BB26_5:
	ret;

}
	// .globl	fused_nn_contrib_conv2d_winograd_without_weight_transform_add_2_kernel1
.visible .entry fused_nn_contrib_conv2d_winograd_without_weight_transform_add_2_kernel1(
	.param .u64 .ptr .align 1 fused_nn_contrib_conv2d_winograd_without_weight_transform_add_2_kernel1_param_0,
	.param .u64 .ptr .align 1 fused_nn_contrib_conv2d_winograd_without_weight_transform_add_2_kernel1_param_1,
	.param .u64 .ptr .align 1 fused_nn_contrib_conv2d_winograd_without_weight_transform_add_2_kernel1_param_2
)
{
	.reg .pred 	%p<7>;
	.reg .b16 	%rs<7>;
	.reg .b32 	%r<70>;
	.reg .b32 	%f<129>;
	.reg .b64 	%rd<19>;
	// demoted variable
	.shared .align 4 .b8 _ZZ71fused_nn_contrib_conv2d_winograd_without_weight_transform_add_2_kernel1E18placeholder_shared[2048];
	// demoted variable
	.shared .align 4 .b8 _ZZ71fused_nn_contrib_conv2d_winograd_without_weight_transform_add_2_kernel1E16data_pack_shared[6272];
	ld.param.u64 	%rd4, [fused_nn_contrib_conv2d_winograd_without_weight_transform_add_2_kernel1_param_0];
	cvta.to.global.u64 	%rd1, %rd4;
	mov.u32 	%r24, %ctaid.z;
	shl.b32 	%r1, %r24, 14;
	mov.u32 	%r2, %tid.y;
	mov.u32 	%r3, %tid.x;
	mad.lo.s32 	%r25, %r2, 49, %r3;
	shl.b32 	%r26, %r25, 2;
	and.b32  	%r27, %r26, 524160;
	mov.u32 	%r4, %ctaid.y;
	shl.b32 	%r28, %r4, 5;
	and.b32  	%r29, %r25, 31;
	or.b32  	%r30, %r29, %r28;
	add.s32 	%r5, %r30, %r27;
	mov.u32 	%r31, _ZZ71fused_nn_contrib_conv2d_winograd_without_weight_transform_add_2_kernel1E18placeholder_shared;
	add.s32 	%r6, %r31, %r26;
	add.s32 	%r32, %r26, 784;
	and.b32  	%r33, %r32, 1048448;
	add.s32 	%r34, %r25, 4;
	and.b32  	%r35, %r34, 31;
	or.b32  	%r36, %r35, %r28;
	add.s32 	%r7, %r36, %r33;
	setp.lt.u32 	%p2, %r25, 120;
	setp.lt.u32 	%p3, %r2, 3;
	and.pred  	%p1, %p3, %p2;
	add.s32 	%r37, %r26, 1568;
	and.b32  	%r38, %r37, 3968;
	add.s32 	%r39, %r25, 8;
	and.b32  	%r40, %r39, 31;
	or.b32  	%r41, %r40, %r28;
	add.s32 	%r8, %r41, %r38;
	mul.lo.s32 	%r9, %r24, 25088;
	cvt.u16.u32 	%rs1, %r25;
	shr.u16 	%rs2, %rs1, 1;
	mul.hi.u16 	%rs3, %rs2, 2675;
	shr.u16 	%rs4, %rs3, 1;
	mul.wide.u16 	%r42, %rs4, 196;
	mov.u32 	%r43, %ctaid.x;
	mul.lo.s32 	%r10, %r43, 98;
	mul.lo.s16 	%rs5, %rs4, 98;
	sub.s16 	%rs6, %rs1, %rs5;
	cvt.u32.u16 	%r44, %rs6;
	add.s32 	%r45, %r10, %r9;
	add.s32 	%r46, %r45, %r44;
	add.s32 	%r11, %r46, %r42;
	mov.f32 	%f113, 0f00000000;
	mov.b32 	%r66, 0;
	not.pred 	%p4, %p1;
	mov.f32 	%f114, %f113;
	mov.f32 	%f115, %f113;
	mov.f32 	%f116, %f113;
	mov.f32 	%f117, %f113;
	mov.f32 	%f118, %f113;
	mov.f32 	%f119, %f113;
	mov.f32 	%f120, %f113;
	mov.f32 	%f121, %f113;
	mov.f32 	%f122, %f113;
	mov.f32 	%f123, %f113;
	mov.f32 	%f124, %f113;
	mov.f32 	%f125, %f113;
	mov.f32 	%f126, %f113;
	mov.f32 	%f127, %f113;
	mov.f32 	%f128, %f113;
$L__BB27_1:
	bar.sync 	0;
	shl.b32 	%r47, %r66, 11;
	add.s32 	%r13, %r47, %r1;
	add.s32 	%r48, %r5, %r13;
	mul.wide.u32 	%rd5, %r48, 4;
	add.s64 	%rd6, %rd1, %rd5;
	ld.global.nc.f32 	%f50, [%rd6];
	st.shared.f32 	[%r6], %f50;
	add.s32 	%r49, %r7, %r13;
	mul.wide.u32 	%rd7, %r49, 4;
	add.s64 	%rd8, %rd1, %rd7;
	ld.global.nc.f32 	%f51, [%rd8];
	st.shared.f32 	[%r6+784], %f51;
	@%p4 bra 	$L__BB27_3;
	add.s32 	%r50, %r8, %r13;
	mul.wide.u32 	%rd9, %r50, 4;
	add.s64 	%rd10, %rd1, %rd9;
	ld.global.nc.f32 	%f52, [%rd10];
	st.shared.f32 	[%r6+1568], %f52;
$L__BB27_3:
	ld.param.u64 	%rd17, [fused_nn_contrib_conv2d_winograd_without_weight_transform_add_2_kernel1_param_1];
	shl.b32 	%r52, %r3, 2;
	mov.u32 	%r53, _ZZ71fused_nn_contrib_conv2d_winograd_without_weight_transform_add_2_kernel1E16data_pack_shared;
	add.s32 	%r54, %r52, %r53;
	add.s32 	%r67, %r54, 392;
	shl.b32 	%r55, %r2, 3;
	mov.u32 	%r56, _ZZ71fused_nn_contrib_conv2d_winograd_without_weight_transform_add_2_kernel1E18placeholder_shared;
	add.s32 	%r57, %r55, %r56;
	add.s32 	%r68, %r57, 128;
	mad.lo.s32 	%r58, %r66, 3136, %r11;
	cvta.to.global.u64 	%rd11, %rd17;
	mul.wide.u32 	%rd12, %r58, 4;
	add.s64 	%rd13, %rd11, %rd12;
	ld.global.nc.f32 	%f53, [%rd13];
	mad.lo.s32 	%r59, %r2, 49, %r3;
	shl.b32 	%r60, %r59, 2;
	add.s32 	%r61, %r53, %r60;
	st.shared.f32 	[%r61], %f53;
	ld.global.nc.f32 	%f54, [%rd13+1568];
	st.shared.f32 	[%r61+784], %f54;
	ld.global.nc.f32 	%f55, [%rd13+3136];
	st.shared.f32 	[%r61+1568], %f55;
	ld.global.nc.f32 	%f56, [%rd13+4704];
	st.shared.f32 	[%r61+2352], %f56;
	ld.global.nc.f32 	%f57, [%rd13+6272];
	st.shared.f32 	[%r61+3136], %f57;
	ld.global.nc.f32 	%f58, [%rd13+7840];
	st.shared.f32 	[%r61+3920], %f58;
	ld.global.nc.f32 	%f59, [%rd13+9408];
	st.shared.f32 	[%r61+4704], %f59;
	ld.global.nc.f32 	%f60, [%rd13+10976];
	st.shared.f32 	[%r61+5488], %f60;
	bar.sync 	0;
	mov.b32 	%r69, 128;
$L__BB27_4:
	ld.shared.f32 	%f61, [%r68+-128];
	ld.shared.f32 	%f62, [%r67+-392];
	fma.rn.f32 	%f63, %f61, %f62, %f113;
	ld.shared.f32 	%f64, [%r68+-96];
	fma.rn.f32 	%f65, %f62, %f64, %f117;
	ld.shared.f32 	%f66, [%r68+-64];
	fma.rn.f32 	%f67, %f66, %f62, %f121;
	ld.shared.f32 	%f68, [%r68+-32];
	fma.rn.f32 	%f69, %f62, %f68, %f125;
	ld.shared.f32 	%f70, [%r67+-196];
	fma.rn.f32 	%f71, %f61, %f70, %f115;
	fma.rn.f32 	%f72, %f70, %f64, %f119;
	fma.rn.f32 	%f73, %f66, %f70, %f123;
	fma.rn.f32 	%f74, %f70, %f68, %f127;
	ld.shared.f32 	%f75, [%r68+-124];
	fma.rn.f32 	%f76, %f75, %f62, %f114;
	ld.shared.f32 	%f77, [%r68+-92];
	fma.rn.f32 	%f78, %f62, %f77, %f118;
	ld.shared.f32 	%f79, [%r68+-60];
	fma.rn.f32 	%f80, %f79, %f62, %f122;
	ld.shared.f32 	%f81, [%r68+-28];
	fma.rn.f32 	%f82, %f62, %f81, %f126;
	fma.rn.f32 	%f83, %f75, %f70, %f116;
	fma.rn.f32 	%f84, %f70, %f77, %f120;
	fma.rn.f32 	%f85, %f79, %f70, %f124;
	fma.rn.f32 	%f86, %f70, %f81, %f128;
	ld.shared.f32 	%f87, [%r68];
	ld.shared.f32 	%f88, [%r67];
	fma.rn.f32 	%f113, %f87, %f88, %f63;
	ld.shared.f32 	%f89, [%r68+32];
	fma.rn.f32 	%f117, %f88, %f89, %f65;
	ld.shared.f32 	%f90, [%r68+64];
	fma.rn.f32 	%f121, %f90, %f88, %f67;
	ld.shared.f32 	%f91, [%r68+96];
	fma.rn.f32 	%f125, %f88, %f91, %f69;
	ld.shared.f32 	%f92, [%r67+196];
	fma.rn.f32 	%f115, %f87, %f92, %f71;
	fma.rn.f32 	%f119, %f92, %f89, %f72;
	fma.rn.f32 	%f123, %f90, %f92, %f73;
	fma.rn.f32 	%f127, %f92, %f91, %f74;
	ld.shared.f32 	%f93, [%r68+4];
	fma.rn.f32 	%f114, %f93, %f88, %f76;
	ld.shared.f32 	%f94, [%r68+36];
	fma.rn.f32 	%f118, %f88, %f94, %f78;
	ld.shared.f32 	%f95, [%r68+68];
	fma.rn.f32 	%f122, %f95, %f88, %f80;
	ld.shared.f32 	%f96, [%r68+100];
	fma.rn.f32 	%f126, %f88, %f96, %f82;
	fma.rn.f32 	%f116, %f93, %f92, %f83;
	fma.rn.f32 	%f120, %f92, %f94, %f84;
	fma.rn.f32 	%f124, %f95, %f92, %f85;
	fma.rn.f32 	%f128, %f92, %f96, %f86;
	add.s32 	%r69, %r69, 256;
	add.s32 	%r68, %r68, 256;
	add.s32 	%r67, %r67, 784;
	setp.ne.s32 	%p5, %r69, 2176;
	@%p5 bra 	$L__BB27_4;
	add.s32 	%r66, %r66, 1;
	setp.ne.s32 	%p6, %r66, 8;
	@%p6 bra 	$L__BB27_1;
	ld.param.u64 	%rd18, [fused_nn_contrib_conv2d_winograd_without_weight_transform_add_2_kernel1_param_2];
	cvta.to.global.u64 	%rd14, %rd18;
	mad.lo.s32 	%r62, %r4, 6272, %r3;
	add.s32 	%r63, %r62, %r9;
	mad.lo.s32 	%r64, %r2, 392, %r63;
	add.s32 	%r65, %r64, %r10;
	mul.wide.u32 	%rd15, %r65, 4;
	add.s64 	%rd16, %rd14, %rd15;
	st.global.f32 	[%rd16], %f113;
	st.global.f32 	[%rd16+6272], %f117;
	st.global.f32 	[%rd16+12544], %f121;
	st.global.f32 	[%rd16+18816], %f125;
	st.global.f32 	[%rd16+196], %f115;
	st.global.f32 	[%rd16+6468], %f119;
	st.global.f32 	[%rd16+12740], %f123;
	st.global.f32 	[%rd16+19012], %f127;
	st.global.f32 	[%rd16+784], %f114;
	st.global.f32 	[%rd16+7056], %f118;
	st.global.f32 	[%rd16+13328], %f122;
	st.global.f32 	[%rd16+19600], %f126;
	st.global.f32 	[%rd16+980], %f116;
	st.global.f32 	[%rd16+7252], %f120;
	st.global.f32 	[%rd16+13524], %f124;
	st.global.f32 	[%rd16+19796], %f128;
	ret;

}
	// .globl	fused_nn_conv2d_1_kernel0
.visible .entry fused_nn_conv2d_1_kernel0(
	.param .u64 .ptr .align 1 fused_nn_conv2d_1_kernel0_param_0,
	.param .u64 .ptr .align 1 fused_nn_conv2d_1_kernel0_param_1,
	.param .u64 .ptr .align 1 fused_nn_conv2d_1_kernel0_param_2
)
{
	.reg .pred 	%p<19>;
	.reg .b16 	%rs<11>;
	.reg .b32 	%r<76>;
	.reg .b32 	%f<143>;
	.reg .b64 	%rd<35>;
	// demoted variable
	.shared .align 4 .b8 _ZZ25fused_nn_conv2d_1_kernel0E15pad_temp_shared[3520];
	// demoted variable
	.shared .align 4 .b8 _ZZ25fused_nn_conv2d_1_kernel0E18placeholder_shared[4096];
	ld.param.u64 	%rd17, [fused_nn_conv2d_1_kernel0_param_0];
	ld.param.u64 	%rd18, [fused_nn_conv2d_1_kernel0_param_1];
	cvta.to.global.u64 	%rd19, %rd17;
	cvta.to.global.u64 	%rd20, %rd18;
	mov.u32 	%r1, %tid.z;
	mul.lo.s32 	%r13, %r1, 28;
	mov.u32 	%r2, %tid.x;
	shl.b32 	%r14, %r2, 1;
	add.s32 	%r3, %r13, %r14;
	mov.u32 	%r4, %ctaid.y;
	mul.lo.s32 	%r15, %r4, 112;
	mul.lo.s32 	%r16, %r2, 3;
	shl.b32 	%r17, %r1, 5;
	add.s32 	%r5, %r17, %r16;
	mov.u32 	%r6, %ctaid.z;
	shl.b32 	%r18, %r6, 12;
	shl.b32 	%r19, %r1, 7;
	shl.b32 	%r20, %r2, 3;
	mov.u32 	%r21, _ZZ25fused_nn_conv2d_1_kernel0E15pad_temp_shared;
	add.s32 	%r7, %r21, %r20;
	cvt.u16.u32 	%rs1, %r3;
	mul.hi.u16 	%rs2, %rs1, 4767;
	shr.u16 	%rs3, %rs2, 2;
	mul.wide.u16 	%r22, %rs3, 3136;
	mul.lo.s16 	%rs4, %rs3, 55;
	sub.s16 	%rs5, %rs1, %rs4;
	cvt.u32.u16 	%r23, %rs5;
	shl.b32 	%r24, %r13, 2;
	add.s32 	%r8, %r7, %r24;
	or.b16  	%rs6, %rs1, 1;
	mul.hi.u16 	%rs7, %rs6, 4767;
	shr.u16 	%rs8, %rs7, 2;
	mul.wide.u16 	%r25, %rs8, 3136;
	mul.lo.s16 	%rs9, %rs8, 55;
	sub.s16 	%rs10, %rs6, %rs9;
	cvt.u32.u16 	%r26, %rs10;
	mul.lo.s32 	%r27, %r2, 12;
	and.b32  	%r28, %r27, 64;
	and.b32  	%r29, %r16, 15;
	shl.b32 	%r30, %r5, 2;
	mov.u32 	%r31, _ZZ25fused_nn_conv2d_1_kernel0E18placeholder_shared;
	add.s32 	%r9, %r31, %r30;
	add.s32 	%r32, %r16, 1;
	shl.b32 	%r33, %r32, 2;
	and.b32  	%r34, %r33, 64;
	and.b32  	%r35, %r32, 15;
	add.s32 	%r36, %r16, 2;
	shl.b32 	%r37, %r36, 2;
	and.b32  	%r38, %r37, 64;
	and.b32  	%r39, %r36, 15;
	add.s32 	%r40, %r18, %r19;
	or.b32  	%r41, %r40, %r38;
	or.b32  	%r42, %r41, %r39;
	mul.wide.u32 	%rd21, %r42, 4;
	add.s64 	%rd34, %rd20, %rd21;
	or.b32  	%r43, %r40, %r34;
	or.b32  	%r44, %r43, %r35;
	mul.wide.u32 	%rd22, %r44, 4;
	add.s64 	%rd33, %rd20, %rd22;
	or.b32  	%r45, %r40, %r28;
	or.b32  	%r46, %r45, %r29;
	mul.wide.u32 	%rd23, %r46, 4;
	add.s64 	%rd32, %rd20, %rd23;
	add.s32 	%r47, %r25, %r15;
	add.s32 	%r48, %r47, %r26;
	mul.wide.u32 	%rd24, %r48, 4;
	add.s64 	%rd31, %rd19, %rd24;
	add.s32 	%r49, %r22, %r15;
	add.s32 	%r50, %r49, %r23;
	mul.wide.u32 	%rd25, %r50, 4;
	add.s64 	%rd30, %rd19, %rd25;
	mov.f32 	%f139, 0f00000000;
	mov.b32 	%r75, 0;
	mov.f32 	%f140, %f139;
	mov.f32 	%f141, %f139;
	mov.f32 	%f142, %f139;
$L__BB28_1:
	setp.gt.u32 	%p1, %r3, 879;
	bar.sync 	0;
	@%p1 bra 	$L__BB28_3;
	ld.global.nc.f32 	%f10, [%rd30];
	st.shared.f32 	[%r8], %f10;
$L__BB28_3:
	setp.gt.u32 	%p2, %r3, 878;
	@%p2 bra 	$L__BB28_5;
	ld.global.nc.f32 	%f11, [%rd31];
	st.shared.f32 	[%r8+4], %f11;
$L__BB28_5:
	setp.gt.u32 	%p3, %r2, 10;
	setp.gt.u32 	%p4, %r5, 1023;
	shl.b32 	%r53, %r1, 1;
	shr.u32 	%r55, %r16, 4;
	add.s32 	%r56, %r53, %r55;
	setp.gt.u32 	%p5, %r56, 63;
	or.pred  	%p6, %p5, %p4;
	or.pred  	%p7, %p6, %p3;
	@%p7 bra 	$L__BB28_7;
	ld.global.nc.f32 	%f12, [%rd32];
	st.shared.f32 	[%r9], %f12;
$L__BB28_7:
	setp.gt.u32 	%p8, %r5, 1022;
	mad.lo.s32 	%r60, %r2, 3, 1;
	shr.u32 	%r61, %r60, 4;
	add.s32 	%r62, %r53, %r61;
	setp.gt.u32 	%p9, %r62, 63;
	or.pred  	%p11, %p9, %p8;
	or.pred  	%p12, %p11, %p3;
	@%p12 bra 	$L__BB28_9;
	ld.global.nc.f32 	%f13, [%rd33];
	st.shared.f32 	[%r9+4], %f13;
$L__BB28_9:
	setp.gt.u32 	%p13, %r2, 9;
	setp.gt.u32 	%p14, %r5, 1021;
	mad.lo.s32 	%r66, %r2, 3, 2;
	shr.u32 	%r67, %r66, 4;
	add.s32 	%r68, %r53, %r67;
	setp.gt.u32 	%p15, %r68, 63;
	or.pred  	%p16, %p15, %p14;
	or.pred  	%p17, %p16, %p13;
	@%p17 bra 	$L__BB28_11;
	ld.global.nc.f32 	%f14, [%rd34];
	st.shared.f32 	[%r9+8], %f14;
$L__BB28_11:
	bar.sync 	0;
	ld.shared.f32 	%f15, [%r7];
	shl.b32 	%r69, %r1, 6;
	add.s32 	%r71, %r31, %r69;
	ld.shared.f32 	%f16, [%r71];
	fma.rn.f32 	%f17, %f15, %f16, %f139;
	ld.shared.f32 	%f18, [%r71+2048];
	fma.rn.f32 	%f19, %f15, %f18, %f141;
	ld.shared.f32 	%f20, [%r7+112];
	fma.rn.f32 	%f21, %f20, %f16, %f140;
	fma.rn.f32 	%f22, %f20, %f18, %f142;
	ld.shared.f32 	%f23, [%r7+220];
	ld.shared.f32 	%f24, [%r71+4];
	fma.rn.f32 	%f25, %f23, %f24, %f17;
	ld.shared.f32 	%f26, [%r71+2052];
	fma.rn.f32 	%f27, %f23, %f26, %f19;
	ld.shared.f32 	%f28, [%r7+332];
	fma.rn.f32 	%f29, %f28, %f24, %f21;
	fma.rn.f32 	%f30, %f28, %f26, %f22;
	ld.shared.f32 	%f31, [%r7+440];
	ld.shared.f32 	%f32, [%r71+8];
	fma.rn.f32 	%f33, %f31, %f32, %f25;
	ld.shared.f32 	%f34, [%r71+2056];
	fma.rn.f32 	%f35, %f31, %f34, %f27;
	ld.shared.f32 	%f36, [%r7+552];
	fma.rn.f32 	%f37, %f36, %f32, %f29;
	fma.rn.f32 	%f38, %f36, %f34, %f30;
	ld.shared.f32 	%f39, [%r7+660];
	ld.shared.f32 	%f40, [%r71+12];
	fma.rn.f32 	%f41, %f39, %f40, %f33;
	ld.shared.f32 	%f42, [%r71+2060];
	fma.rn.f32 	%f43, %f39, %f42, %f35;
	ld.shared.f32 	%f44, [%r7+772];
	fma.rn.f32 	%f45, %f44, %f40, %f37;
	fma.rn.f32 	%f46, %f44, %f42, %f38;
	ld.shared.f32 	%f47, [%r7+880];
	ld.shared.f32 	%f48, [%r71+16];
	fma.rn.f32 	%f49, %f47, %f48, %f41;
	ld.shared.f32 	%f50, [%r71+2064];
	fma.rn.f32 	%f51, %f47, %f50, %f43;
	ld.shared.f32 	%f52, [%r7+992];
	fma.rn.f32 	%f53, %f52, %f48, %f45;
	fma.rn.f32 	%f54, %f52, %f50, %f46;
	ld.shared.f32 	%f55, [%r7+1100];
	ld.shared.f32 	%f56, [%r71+20];
	fma.rn.f32 	%f57, %f55, %f56, %f49;
	ld.shared.f32 	%f58, [%r71+2068];
	fma.rn.f32 	%f59, %f55, %f58, %f51;
	ld.shared.f32 	%f60, [%r7+1212];
	fma.rn.f32 	%f61, %f60, %f56, %f53;
	fma.rn.f32 	%f62, %f60, %f58, %f54;
	ld.shared.f32 	%f63, [%r7+1320];
	ld.shared.f32 	%f64, [%r71+24];
	fma.rn.f32 	%f65, %f63, %f64, %f57;
	ld.shared.f32 	%f66, [%r71+2072];
	fma.rn.f32 	%f67, %f63, %f66, %f59;
	ld.shared.f32 	%f68, [%r7+1432];
	fma.rn.f32 	%f69, %f68, %f64, %f61;
	fma.rn.f32 	%f70, %f68, %f66, %f62;
	ld.shared.f32 	%f71, [%r7+1540];
	ld.shared.f32 	%f72, [%r71+28];
	fma.rn.f32 	%f73, %f71, %f72, %f65;
	ld.shared.f32 	%f74, [%r71+2076];
	fma.rn.f32 	%f75, %f71, %f74, %f67;
	ld.shared.f32 	%f76, [%r7+1652];
	fma.rn.f32 	%f77, %f76, %f72, %f69;
	fma.rn.f32 	%f78, %f76, %f74, %f70;
	ld.shared.f32 	%f79, [%r7+1760];
	ld.shared.f32 	%f80, [%r71+32];
	fma.rn.f32 	%f81, %f79, %f80, %f73;
	ld.shared.f32 	%f82, [%r71+2080];
	fma.rn.f32 	%f83, %f79, %f82, %f75;
	ld.shared.f32 	%f84, [%r7+1872];
	fma.rn.f32 	%f85, %f84, %f80, %f77;
	fma.rn.f32 	%f86, %f84, %f82, %f78;
	ld.shared.f32 	%f87, [%r7+1980];
	ld.shared.f32 	%f88, [%r71+36];
	fma.rn.f32 	%f89, %f87, %f88, %f81;
	ld.shared.f32 	%f90, [%r71+2084];
	fma.rn.f32 	%f91, %f87, %f90, %f83;
	ld.shared.f32 	%f92, [%r7+2092];
	fma.rn.f32 	%f93, %f92, %f88, %f85;
	fma.rn.f32 	%f94, %f92, %f90, %f86;
	ld.shared.f32 	%f95, [%r7+2200];
	ld.shared.f32 	%f96, [%r71+40];
	fma.rn.f32 	%f97, %f95, %f96, %f89;
	ld.shared.f32 	%f98, [%r71+2088];
	fma.rn.f32 	%f99, %f95, %f98, %f91;
	ld.shared.f32 	%f100, [%r7+2312];
	fma.rn.f32 	%f101, %f100, %f96, %f93;
	fma.rn.f32 	%f102, %f100, %f98, %f94;
	ld.shared.f32 	%f103, [%r7+2420];
	ld.shared.f32 	%f104, [%r71+44];
	fma.rn.f32 	%f105, %f103, %f104, %f97;
	ld.shared.f32 	%f106, [%r71+2092];
	fma.rn.f32 	%f107, %f103, %f106, %f99;
	ld.shared.f32 	%f108, [%r7+2532];
	fma.rn.f32 	%f109, %f108, %f104, %f101;
	fma.rn.f32 	%f110, %f108, %f106, %f102;
	ld.shared.f32 	%f111, [%r7+2640];
	ld.shared.f32 	%f112, [%r71+48];
	fma.rn.f32 	%f113, %f111, %f112, %f105;
	ld.shared.f32 	%f114, [%r71+2096];
	fma.rn.f32 	%f115, %f111, %f114, %f107;
	ld.shared.f32 	%f116, [%r7+2752];
	fma.rn.f32 	%f117, %f116, %f112, %f109;
	fma.rn.f32 	%f118, %f116, %f114, %f110;
	ld.shared.f32 	%f119, [%r7+2860];
	ld.shared.f32 	%f120, [%r71+52];
	fma.rn.f32 	%f121, %f119, %f120, %f113;
	ld.shared.f32 	%f122, [%r71+2100];
	fma.rn.f32 	%f123, %f119, %f122, %f115;
	ld.shared.f32 	%f124, [%r7+2972];
	fma.rn.f32 	%f125, %f124, %f120, %f117;
	fma.rn.f32 	%f126, %f124, %f122, %f118;
	ld.shared.f32 	%f127, [%r7+3080];
	ld.shared.f32 	%f128, [%r71+56];
	fma.rn.f32 	%f129, %f127, %f128, %f121;
	ld.shared.f32 	%f130, [%r71+2104];
	fma.rn.f32 	%f131, %f127, %f130, %f123;
	ld.shared.f32 	%f132, [%r7+3192];
	fma.rn.f32 	%f133, %f132, %f128, %f125;
	fma.rn.f32 	%f134, %f132, %f130, %f126;
	ld.shared.f32 	%f135, [%r7+3300];
	ld.shared.f32 	%f136, [%r71+60];
	fma.rn.f32 	%f139, %f135, %f136, %f129;
	ld.shared.f32 	%f137, [%r71+2108];
	fma.rn.f32 	%f141, %f135, %f137, %f131;
	ld.shared.f32 	%f138, [%r7+3412];
	fma.rn.f32 	%f140, %f138, %f136, %f133;
	fma.rn.f32 	%f142, %f138, %f137, %f134;
	add.s32 	%r75, %r75, 1;
	add.s64 	%rd34, %rd34, 64;
	add.s64 	%rd33, %rd33, 64;
	add.s64 	%rd32, %rd32, 64;
	add.s64 	%rd31, %rd31, 200704;
	add.s64 	%rd30, %rd30, 200704;
	setp.ne.s32 	%p18, %r75, 4;
	@%p18 bra 	$L__BB28_1;
	ld.param.u64 	%rd29, [fused_nn_conv2d_1_kernel0_param_2];
	cvta.to.global.u64 	%rd26, %rd29;
	mad.lo.s32 	%r72, %r1, 784, %r2;
	mad.lo.s32 	%r73, %r6, 50176, %r72;
	mad.lo.s32 	%r74, %r4, 28, %r73;
	mul.wide.u32 	%rd27, %r74, 4;
	add.s64 	%rd28, %rd26, %rd27;
	st.global.f32 	[%rd28], %f139;
	st.global.f32 	[%rd28+100352], %f141;
	st.global.f32 	[%rd28+56], %f140;
	st.global.f32 	[%rd28+100408], %f142;
	ret;

}
	// .globl	fused_nn_contrib_conv2d_winograd_without_weight_transform_add_3_kernel0
.visible .entry fused_nn_contrib_conv2d_winograd_without_weight_transform_add_3_kernel0(
	.param .u64 .ptr .align 1 fused_nn_contrib_conv2d_winograd_without_weight_transform_add_3_kernel0_param_0,
	.param .u64 .ptr .align 1 fused_nn_contrib_conv2d_winograd_without_weight_transform_add_3_kernel0_param_1
)
{
	.reg .pred 	%p<32>;
	.reg .b32 	%r<19>;
	.reg .b32 	%f<917>;
	.reg .b64 	%rd<12>;

	ld.param.u64 	%rd4, [fused_nn_contrib_conv2d_winograd_without_weight_transform_add_3_kernel0_param_0];
	cvta.to.global.u64 	%rd1, %rd4;
	mov.u32 	%r4, %ctaid.x;
	shl.b32 	%r5, %r4, 7;
	mov.u32 	%r6, %tid.x;
	add.s32 	%r7, %r5, %r6;
	mul.hi.u32 	%r8, %r7, 1402438301;
	shr.u32 	%r9, %r8, 6;
	mul.lo.s32 	%r10, %r9, 196;
	sub.s32 	%r1, %r7, %r10;
	mul.hi.u32 	%r11, %r7, -1840700269;
	shr.u32 	%r12, %r11, 3;
	mul.lo.s32 	%r13, %r12, 14;
	sub.s32 	%r2, %r7, %r13;
	shl.b32 	%r14, %r2, 2;
	setp.lt.u32 	%p3, %r1, 14;
	setp.eq.s32 	%p4, %r2, 0;
	mad.lo.s32 	%r3, %r12, 224, %r14;
	mul.wide.u32 	%rd5, %r3, 4;
	add.s64 	%rd2, %rd1, %rd5;
	mov.f32 	%f897, 0f00000000;
	or.pred  	%p5, %p4, %p3;
	@%p5 bra 	$L__BB29_2;
	ld.global.nc.f32 	%f58, [%rd2+-228];
	add.f32 	%f897, %f58, 0f00000000;
$L__BB29_2:
	setp.lt.u32 	%p6, %r1, 14;
	mov.f32 	%f898, 0f00000000;
	@%p6 bra 	$L__BB29_4;
	ld.global.nc.f32 	%f898, [%rd2+-224];
$L__BB29_4:
	setp.lt.u32 	%p7, %r1, 14;
	mov.f32 	%f899, 0f00000000;
	@%p7 bra 	$L__BB29_6;
	ld.global.nc.f32 	%f899, [%rd2+-220];
$L__BB29_6:
	setp.lt.u32 	%p8, %r1, 14;
	mov.f32 	%f900, 0f00000000;
	@%p8 bra 	$L__BB29_8;
	ld.global.nc.f32 	%f900, [%rd2+-216];
$L__BB29_8:
	setp.lt.u32 	%p9, %r1, 14;
	mov.f32 	%f901, 0f00000000;
	@%p9 bra 	$L__BB29_10;
	ld.global.nc.f32 	%f901, [%rd2+-212];
$L__BB29_10:
	setp.lt.u32 	%p10, %r1, 14;
	setp.lt.u32 	%p1, %r2, 13;
	not.pred 	%p12, %p1;
	mov.f32 	%f902, 0f00000000;
	or.pred  	%p13, %p10, %p12;
	@%p13 bra 	$L__BB29_12;
	ld.global.nc.f32 	%f902, [%rd2+-208];
$L__BB29_12:
	setp.eq.s32 	%p14, %r2, 0;
	mov.f32 	%f903, 0f00000000;
	@%p14 bra 	$L__BB29_14;
	ld.global.nc.f32 	%f903, [%rd2+-4];
$L__BB29_14:
	setp.gt.u32 	%p15, %r2, 12;
	mul.wide.s32 	%rd6, %r3, 4;
	add.s64 	%rd7, %rd1, %rd6;
	ld.global.nc.f32 	%f15, [%rd7];
	ld.global.nc.f32 	%f16, [%rd2+4];
	ld.global.nc.f32 	%f17, [%rd2+8];
	ld.global.nc.f32 	%f18, [%rd2+12];
	mov.f32 	%f904, 0f00000000;
	@%p15 bra 	$L__BB29_16;
	ld.global.nc.f32 	%f904, [%rd2+16];
$L__BB29_16:
	setp.eq.s32 	%p16, %r2, 0;
	mov.f32 	%f905, 0f00000000;
	@%p16 bra 	$L__BB29_18;
	ld.global.nc.f32 	%f905, [%rd2+220];
$L__BB29_18:
	setp.gt.u32 	%p17, %r2, 12;
	ld.global.nc.f32 	%f23, [%rd2+224];
	ld.global.nc.f32 	%f24, [%rd2+228];
	ld.global.nc.f32 	%f25, [%rd2+232];
	ld.global.nc.f32 	%f26, [%rd2+236];
	mov.f32 	%f906, 0f00000000;
	@%p17 bra 	$L__BB29_20;
	ld.global.nc.f32 	%f906, [%rd2+240];
$L__BB29_20:
	setp.eq.s32 	%p18, %r2, 0;
	mov.f32 	%f907, 0f00000000;
	@%p18 bra 	$L__BB29_22;
	ld.global.nc.f32 	%f907, [%rd2+444];
$L__BB29_22:
	setp.gt.u32 	%p19, %r2, 12;
	ld.global.nc.f32 	%f31, [%rd2+448];
	ld.global.nc.f32 	%f32, [%rd2+452];
	ld.global.nc.f32 	%f33, [%rd2+456];
	ld.global.nc.f32 	%f34, [%rd2+460];
	mov.f32 	%f908, 0f00000000;
	@%p19 bra 	$L__BB29_24;
	ld.global.nc.f32 	%f908, [%rd2+464];
$L__BB29_24:
	setp.eq.s32 	%p20, %r2, 0;
	mov.f32 	%f909, 0f00000000;
	@%p20 bra 	$L__BB29_26;
	ld.global.nc.f32 	%f909, [%rd2+668];
$L__BB29_26:
	setp.gt.u32 	%p21, %r2, 12;
	ld.global.nc.f32 	%f39, [%rd2+672];
	ld.global.nc.f32 	%f40, [%rd2+676];
	ld.global.nc.f32 	%f41, [%rd2+680];
	ld.global.nc.f32 	%f42, [%rd2+684];
	mov.f32 	%f910, 0f00000000;
	@%p21 bra 	$L__BB29_28;
	ld.global.nc.f32 	%f910, [%rd2+688];
$L__BB29_28:
	setp.eq.s32 	%p22, %r2, 0;
	setp.gt.u32 	%p23, %r1, 181;
	mov.f32 	%f911, 0f00000000;
	or.pred  	%p24, %p22, %p23;
	@%p24 bra 	$L__BB29_30;
	ld.global.nc.f32 	%f911, [%rd2+892];
$L__BB29_30:
	setp.gt.u32 	%p25, %r1, 181;
	mov.f32 	%f912, 0f00000000;
	@%p25 bra 	$L__BB29_32;
	ld.global.nc.f32 	%f912, [%rd2+896];
$L__BB29_32:
	setp.gt.u32 	%p26, %r1, 181;
	mov.f32 	%f913, 0f00000000;
	@%p26 bra 	$L__BB29_34;
	ld.global.nc.f32 	%f913, [%rd2+900];
$L__BB29_34:
	setp.gt.u32 	%p27, %r1, 181;
	mov.f32 	%f914, 0f00000000;
	@%p27 bra 	$L__BB29_36;
	ld.global.nc.f32 	%f914, [%rd2+904];
$L__BB29_36:
	setp.gt.u32 	%p29, %r1, 181;
	mov.f32 	%f915, 0f00000000;
	mov.pred 	%p31, 0;
	@%p29 bra 	$L__BB29_38;
	ld.global.nc.f32 	%f915, [%rd2+908];
	mov.pred 	%p31, %p1;
$L__BB29_38:
	mov.f32 	%f916, 0f00000000;
	not.pred 	%p30, %p31;
	@%p30 bra 	$L__BB29_40;
	ld.global.nc.f32 	%f916, [%rd2+912];
$L__BB29_40:
	ld.param.u64 	%rd11, [fused_nn_contrib_conv2d_winograd_without_weight_transform_add_3_kernel0_param_1];
	cvta.to.global.u64 	%rd8, %rd11;
	mul.f32 	%f78, %f898, 0f3FC00000;
	sub.f32 	%f79, %f897, %f78;
	add.f32 	%f80, %f899, %f899;
	sub.f32 	%f81, %f79, %f80;
	fma.rn.f32 	%f82, %f900, 0f3FC00000, %f81;
	add.f32 	%f83, %f82, %f901;
	mul.f32 	%f84, %f903, 0f3FC00000;
	sub.f32 	%f85, %f83, %f84;
	mul.f32 	%f86, %f15, 0f3FC00000;
	fma.rn.f32 	%f87, %f86, 0f3FC00000, %f85;
	mul.f32 	%f88, %f16, 0f3FC00000;
	fma.rn.f32 	%f89, %f88, 0f40000000, %f87;
	mul.f32 	%f90, %f17, 0f3FC00000;
	mul.f32 	%f91, %f90, 0f3FC00000;
	sub.f32 	%f92, %f89, %f91;
	mul.f32 	%f93, %f18, 0f3FC00000;
	sub.f32 	%f94, %f92, %f93;
	add.f32 	%f95, %f905, %f905;
	sub.f32 	%f96, %f94, %f95;
	add.f32 	%f97, %f23, %f23;
	fma.rn.f32 	%f98, %f97, 0f3FC00000, %f96;
	add.f32 	%f99, %f24, %f24;
	fma.rn.f32 	%f100, %f99, 0f40000000, %f98;
	add.f32 	%f101, %f25, %f25;
	mul.f32 	%f102, %f101, 0f3FC00000;
	sub.f32 	%f103, %f100, %f102;
	add.f32 	%f104, %f26, %f26;
	sub.f32 	%f105, %f103, %f104;
	fma.rn.f32 	%f106, %f907, 0f3FC00000, %f105;
	mul.f32 	%f107, %f31, 0f3FC00000;
	mul.f32 	%f108, %f107, 0f3FC00000;
	sub.f32 	%f109, %f106, %f108;
	mul.f32 	%f110, %f32, 0f3FC00000;
	add.f32 	%f111, %f110, %f110;
	sub.f32 	%f112, %f109, %f111;
	mul.f32 	%f113, %f33, 0f3FC00000;
	fma.rn.f32 	%f114, %f113, 0f3FC00000, %f112;
	mul.f32 	%f115, %f34, 0f3FC00000;
	add.f32 	%f116, %f114, %f115;
	add.f32 	%f117, %f116, %f909;
	mul.f32 	%f118, %f39, 0f3FC00000;
	sub.f32 	%f119, %f117, %f118;
	add.f32 	%f120, %f40, %f40;
	sub.f32 	%f121, %f119, %f120;
	mul.f32 	%f122, %f41, 0f3FC00000;
	add.f32 	%f123, %f121, %f122;
	add.f32 	%f124, %f123, %f42;
	add.f32 	%f125, %f898, 0f00000000;
	mul.f32 	%f126, %f899, 0f40200000;
	sub.f32 	%f127, %f125, %f126;
	mul.f32 	%f128, %f900, 0f3F000000;
	add.f32 	%f129, %f127, %f128;
	add.f32 	%f130, %f129, %f901;
	sub.f32 	%f131, %f130, %f86;
	fma.rn.f32 	%f132, %f88, 0f40200000, %f131;
	mul.f32 	%f133, %f90, 0f3F000000;
	sub.f32 	%f134, %f132, %f133;
	sub.f32 	%f135, %f134, %f93;
	sub.f32 	%f136, %f135, %f97;
	fma.rn.f32 	%f137, %f99, 0f40200000, %f136;
	mul.f32 	%f138, %f101, 0f3F000000;
	sub.f32 	%f139, %f137, %f138;
	sub.f32 	%f140, %f139, %f104;
	add.f32 	%f141, %f140, %f107;
	mul.f32 	%f142, %f110, 0f40200000;
	sub.f32 	%f143, %f141, %f142;
	mul.f32 	%f144, %f113, 0f3F000000;
	add.f32 	%f145, %f143, %f144;
	add.f32 	%f146, %f145, %f115;
	add.f32 	%f147, %f146, %f39;
	mul.f32 	%f148, %f40, 0f40200000;
	sub.f32 	%f149, %f147, %f148;
	mul.f32 	%f150, %f41, 0f3F000000;
	add.f32 	%f151, %f149, %f150;
	add.f32 	%f152, %f151, %f42;
	mov.f32 	%f153, 0f00000000;
	sub.f32 	%f154, %f153, %f898;
	fma.rn.f32 	%f155, %f899, 0f3F000000, %f154;
	fma.rn.f32 	%f156, %f900, 0f40200000, %f155;
	add.f32 	%f157, %f156, %f901;
	add.f32 	%f158, %f157, %f86;
	mul.f32 	%f159, %f88, 0f3F000000;
	sub.f32 	%f160, %f158, %f159;
	mul.f32 	%f161, %f90, 0f40200000;
	sub.f32 	%f162, %f160, %f161;
	sub.f32 	%f163, %f162, %f93;
	add.f32 	%f164, %f163, %f97;
	mul.f32 	%f165, %f99, 0f3F000000;
	sub.f32 	%f166, %f164, %f165;
	mul.f32 	%f167, %f101, 0f40200000;
	sub.f32 	%f168, %f166, %f167;
	sub.f32 	%f169, %f168, %f104;
	sub.f32 	%f170, %f169, %f107;
	fma.rn.f32 	%f171, %f110, 0f3F000000, %f170;
	fma.rn.f32 	%f172, %f113, 0f40200000, %f171;
	add.f32 	%f173, %f172, %f115;
	sub.f32 	%f174, %f173, %f39;
	mul.f32 	%f175, %f40, 0f3F000000;
	add.f32 	%f176, %f174, %f175;
	mul.f32 	%f177, %f41, 0f40200000;
	add.f32 	%f178, %f176, %f177;
	add.f32 	%f179, %f178, %f42;
	add.f32 	%f180, %f898, %f898;
	sub.f32 	%f181, %f153, %f180;
	sub.f32 	%f182, %f181, %f899;
	add.f32 	%f183, %f900, %f900;
	add.f32 	%f184, %f182, %f183;
	add.f32 	%f185, %f184, %f901;
	fma.rn.f32 	%f186, %f86, 0f40000000, %f185;
	add.f32 	%f187, %f186, %f88;
	add.f32 	%f188, %f90, %f90;
	sub.f32 	%f189, %f187, %f188;
	sub.f32 	%f190, %f189, %f93;
	fma.rn.f32 	%f191, %f97, 0f40000000, %f190;
	add.f32 	%f192, %f191, %f99;
	add.f32 	%f193, %f101, %f101;
	sub.f32 	%f194, %f192, %f193;
	sub.f32 	%f195, %f194, %f104;
	add.f32 	%f196, %f107, %f107;
	sub.f32 	%f197, %f195, %f196;
	sub.f32 	%f198, %f197, %f110;
	add.f32 	%f199, %f113, %f113;
	add.f32 	%f200, %f198, %f199;
	add.f32 	%f201, %f200, %f115;
	add.f32 	%f202, %f39, %f39;
	sub.f32 	%f203, %f201, %f202;
	sub.f32 	%f204, %f203, %f40;
	add.f32 	%f205, %f41, %f41;
	add.f32 	%f206, %f204, %f205;
	add.f32 	%f207, %f206, %f42;
	fma.rn.f32 	%f208, %f898, 0f3F000000, 0f00000000;
	sub.f32 	%f209, %f208, %f899;
	sub.f32 	%f210, %f209, %f128;
	add.f32 	%f211, %f210, %f901;
	mul.f32 	%f212, %f86, 0f3F000000;
	sub.f32 	%f213, %f211, %f212;
	add.f32 	%f214, %f213, %f88;
	add.f32 	%f215, %f214, %f133;
	sub.f32 	%f216, %f215, %f93;
	mul.f32 	%f217, %f97, 0f3F000000;
	sub.f32 	%f218, %f216, %f217;
	add.f32 	%f219, %f218, %f99;
	add.f32 	%f220, %f219, %f138;
	sub.f32 	%f221, %f220, %f104;
	fma.rn.f32 	%f222, %f107, 0f3F000000, %f221;
	sub.f32 	%f223, %f222, %f110;
	sub.f32 	%f224, %f223, %f144;
	add.f32 	%f225, %f224, %f115;
	mul.f32 	%f226, %f39, 0f3F000000;
	add.f32 	%f227, %f225, %f226;
	sub.f32 	%f228, %f227, %f40;
	sub.f32 	%f229, %f228, %f150;
	add.f32 	%f230, %f229, %f42;
	mul.f32 	%f231, %f899, 0f3FC00000;
	sub.f32 	%f232, %f125, %f231;
	sub.f32 	%f233, %f232, %f183;
	fma.rn.f32 	%f234, %f901, 0f3FC00000, %f233;
	add.f32 	%f235, %f234, %f902;
	sub.f32 	%f236, %f235, %f86;
	fma.rn.f32 	%f237, %f88, 0f3FC00000, %f236;
	add.f32 	%f238, %f237, %f188;
	mul.f32 	%f239, %f93, 0f3FC00000;
	sub.f32 	%f240, %f238, %f239;
	mul.f32 	%f241, %f904, 0f3FC00000;
	sub.f32 	%f242, %f240, %f241;
	sub.f32 	%f243, %f242, %f97;
	fma.rn.f32 	%f244, %f99, 0f3FC00000, %f243;
	add.f32 	%f245, %f244, %f193;
	mul.f32 	%f246, %f104, 0f3FC00000;
	sub.f32 	%f247, %f245, %f246;
	add.f32 	%f248, %f906, %f906;
	sub.f32 	%f249, %f247, %f248;
	add.f32 	%f250, %f249, %f107;
	mul.f32 	%f251, %f110, 0f3FC00000;
	sub.f32 	%f252, %f250, %f251;
	sub.f32 	%f253, %f252, %f199;
	fma.rn.f32 	%f254, %f115, 0f3FC00000, %f253;
	fma.rn.f32 	%f255, %f908, 0f3FC00000, %f254;
	add.f32 	%f256, %f255, %f39;
	mul.f32 	%f257, %f40, 0f3FC00000;
	sub.f32 	%f258, %f256, %f257;
	sub.f32 	%f259, %f258, %f205;
	mul.f32 	%f260, %f42, 0f3FC00000;
	add.f32 	%f261, %f259, %f260;
	add.f32 	%f262, %f261, %f910;
	add.f32 	%f263, %f903, 0f00000000;
	sub.f32 	%f264, %f263, %f86;
	add.f32 	%f265, %f16, %f16;
	sub.f32 	%f266, %f264, %f265;
	add.f32 	%f267, %f266, %f90;
	add.f32 	%f268, %f267, %f18;
	mul.f32 	%f269, %f905, 0f40200000;
	sub.f32 	%f270, %f268, %f269;
	mul.f32 	%f271, %f23, 0f40200000;
	fma.rn.f32 	%f272, %f271, 0f3FC00000, %f270;
	mul.f32 	%f273, %f24, 0f40200000;
	fma.rn.f32 	%f274, %f273, 0f40000000, %f272;
	mul.f32 	%f275, %f25, 0f40200000;
	mul.f32 	%f276, %f275, 0f3FC00000;
	sub.f32 	%f277, %f274, %f276;
	mul.f32 	%f278, %f26, 0f40200000;
	sub.f32 	%f279, %f277, %f278;
	mul.f32 	%f280, %f907, 0f3F000000;
	add.f32 	%f281, %f279, %f280;
	mul.f32 	%f282, %f31, 0f3F000000;
	mul.f32 	%f283, %f282, 0f3FC00000;
	sub.f32 	%f284, %f281, %f283;
	mul.f32 	%f285, %f32, 0f3F000000;
	add.f32 	%f286, %f285, %f285;
	sub.f32 	%f287, %f284, %f286;
	mul.f32 	%f288, %f33, 0f3F000000;
	mul.f32 	%f289, %f288, 0f3FC00000;
	add.f32 	%f290, %f287, %f289;
	mul.f32 	%f291, %f34, 0f3F000000;
	add.f32 	%f292, %f290, %f291;
	add.f32 	%f293, %f292, %f909;
	sub.f32 	%f294, %f293, %f118;
	sub.f32 	%f295, %f294, %f120;
	add.f32 	%f296, %f295, %f122;
	add.f32 	%f297, %f296, %f42;
	add.f32 	%f298, %f15, 0f00000000;
	mul.f32 	%f299, %f16, 0f40200000;
	sub.f32 	%f300, %f298, %f299;
	mul.f32 	%f301, %f17, 0f3F000000;
	add.f32 	%f302, %f300, %f301;
	add.f32 	%f303, %f302, %f18;
	sub.f32 	%f304, %f303, %f271;
	fma.rn.f32 	%f305, %f273, 0f40200000, %f304;
	mul.f32 	%f306, %f275, 0f3F000000;
	sub.f32 	%f307, %f305, %f306;
	sub.f32 	%f308, %f307, %f278;
	add.f32 	%f309, %f308, %f282;
	mul.f32 	%f310, %f285, 0f40200000;
	sub.f32 	%f311, %f309, %f310;
	mul.f32 	%f312, %f288, 0f3F000000;
	add.f32 	%f313, %f311, %f312;
	add.f32 	%f314, %f313, %f291;
	add.f32 	%f315, %f314, %f39;
	sub.f32 	%f316, %f315, %f148;
	add.f32 	%f317, %f316, %f150;
	add.f32 	%f318, %f317, %f42;
	sub.f32 	%f319, %f153, %f15;
	mul.f32 	%f320, %f16, 0f3F000000;
	add.f32 	%f321, %f319, %f320;
	mul.f32 	%f322, %f17, 0f40200000;
	add.f32 	%f323, %f321, %f322;
	add.f32 	%f324, %f323, %f18;
	add.f32 	%f325, %f324, %f271;
	mul.f32 	%f326, %f273, 0f3F000000;
	sub.f32 	%f327, %f325, %f326;
	mul.f32 	%f328, %f275, 0f40200000;
	sub.f32 	%f329, %f327, %f328;
	sub.f32 	%f330, %f329, %f278;
	sub.f32 	%f331, %f330, %f282;
	mul.f32 	%f332, %f285, 0f3F000000;
	add.f32 	%f333, %f331, %f332;
	mul.f32 	%f334, %f288, 0f40200000;
	add.f32 	%f335, %f333, %f334;
	add.f32 	%f336, %f335, %f291;
	sub.f32 	%f337, %f336, %f39;
	add.f32 	%f338, %f337, %f175;
	add.f32 	%f339, %f338, %f177;
	add.f32 	%f340, %f339, %f42;
	add.f32 	%f341, %f15, %f15;
	sub.f32 	%f342, %f153, %f341;
	sub.f32 	%f343, %f342, %f16;
	add.f32 	%f344, %f17, %f17;
	add.f32 	%f345, %f343, %f344;
	add.f32 	%f346, %f345, %f18;
	fma.rn.f32 	%f347, %f271, 0f40000000, %f346;
	add.f32 	%f348, %f347, %f273;
	add.f32 	%f349, %f275, %f275;
	sub.f32 	%f350, %f348, %f349;
	sub.f32 	%f351, %f350, %f278;
	add.f32 	%f352, %f282, %f282;
	sub.f32 	%f353, %f351, %f352;
	sub.f32 	%f354, %f353, %f285;
	add.f32 	%f355, %f288, %f288;
	add.f32 	%f356, %f354, %f355;
	add.f32 	%f357, %f356, %f291;
	sub.f32 	%f358, %f357, %f202;
	sub.f32 	%f359, %f358, %f40;
	add.f32 	%f360, %f359, %f205;
	add.f32 	%f361, %f360, %f42;
	mul.f32 	%f362, %f15, 0f3F000000;
	add.f32 	%f363, %f362, 0f00000000;
	sub.f32 	%f364, %f363, %f16;
	sub.f32 	%f365, %f364, %f301;
	add.f32 	%f366, %f365, %f18;
	mul.f32 	%f367, %f271, 0f3F000000;
	sub.f32 	%f368, %f366, %f367;
	add.f32 	%f369, %f368, %f273;
	add.f32 	%f370, %f369, %f306;
	sub.f32 	%f371, %f370, %f278;
	mul.f32 	%f372, %f282, 0f3F000000;
	add.f32 	%f373, %f371, %f372;
	sub.f32 	%f374, %f373, %f285;
	sub.f32 	%f375, %f374, %f312;
	add.f32 	%f376, %f375, %f291;
	add.f32 	%f377, %f376, %f226;
	sub.f32 	%f378, %f377, %f40;
	sub.f32 	%f379, %f378, %f150;
	add.f32 	%f380, %f379, %f42;
	sub.f32 	%f381, %f298, %f88;
	sub.f32 	%f382, %f381, %f344;
	add.f32 	%f383, %f382, %f93;
	add.f32 	%f384, %f383, %f904;
	sub.f32 	%f385, %f384, %f271;
	fma.rn.f32 	%f386, %f273, 0f3FC00000, %f385;
	add.f32 	%f387, %f386, %f349;
	mul.f32 	%f388, %f278, 0f3FC00000;
	sub.f32 	%f389, %f387, %f388;
	mul.f32 	%f390, %f906, 0f40200000;
	sub.f32 	%f391, %f389, %f390;
	add.f32 	%f392, %f391, %f282;
	mul.f32 	%f393, %f285, 0f3FC00000;
	sub.f32 	%f394, %f392, %f393;
	sub.f32 	%f395, %f394, %f355;
	mul.f32 	%f396, %f291, 0f3FC00000;
	add.f32 	%f397, %f395, %f396;
	mul.f32 	%f398, %f908, 0f3F000000;
	add.f32 	%f399, %f397, %f398;
	add.f32 	%f400, %f399, %f39;
	sub.f32 	%f401, %f400, %f257;
	sub.f32 	%f402, %f401, %f205;
	add.f32 	%f403, %f402, %f260;
	add.f32 	%f404, %f403, %f910;
	sub.f32 	%f405, %f153, %f903;
	add.f32 	%f406, %f405, %f86;
	add.f32 	%f407, %f406, %f265;
	sub.f32 	%f408, %f407, %f90;
	sub.f32 	%f409, %f408, %f18;
	fma.rn.f32 	%f410, %f905, 0f3F000000, %f409;
	mul.f32 	%f411, %f23, 0f3F000000;
	mul.f32 	%f412, %f411, 0f3FC00000;
	sub.f32 	%f413, %f410, %f412;
	mul.f32 	%f414, %f24, 0f3F000000;
	add.f32 	%f415, %f414, %f414;
	sub.f32 	%f416, %f413, %f415;
	mul.f32 	%f417, %f25, 0f3F000000;
	fma.rn.f32 	%f418, %f417, 0f3FC00000, %f416;
	mul.f32 	%f419, %f26, 0f3F000000;
	add.f32 	%f420, %f418, %f419;
	fma.rn.f32 	%f421, %f907, 0f40200000, %f420;
	mul.f32 	%f422, %f31, 0f40200000;
	mul.f32 	%f423, %f422, 0f3FC00000;
	sub.f32 	%f424, %f421, %f423;
	mul.f32 	%f425, %f32, 0f40200000;
	add.f32 	%f426, %f425, %f425;
	sub.f32 	%f427, %f424, %f426;
	mul.f32 	%f428, %f33, 0f40200000;
	fma.rn.f32 	%f429, %f428, 0f3FC00000, %f427;
	mul.f32 	%f430, %f34, 0f40200000;
	add.f32 	%f431, %f429, %f430;
	add.f32 	%f432, %f431, %f909;
	sub.f32 	%f433, %f432, %f118;
	sub.f32 	%f434, %f433, %f120;
	add.f32 	%f435, %f434, %f122;
	add.f32 	%f436, %f435, %f42;
	add.f32 	%f437, %f319, %f299;
	sub.f32 	%f438, %f437, %f301;
	sub.f32 	%f439, %f438, %f18;
	add.f32 	%f440, %f439, %f411;
	mul.f32 	%f441, %f414, 0f40200000;
	sub.f32 	%f442, %f440, %f441;
	mul.f32 	%f443, %f417, 0f3F000000;
	add.f32 	%f444, %f442, %f443;
	add.f32 	%f445, %f444, %f419;
	add.f32 	%f446, %f445, %f422;
	mul.f32 	%f447, %f425, 0f40200000;
	sub.f32 	%f448, %f446, %f447;
	mul.f32 	%f449, %f428, 0f3F000000;
	add.f32 	%f450, %f448, %f449;
	add.f32 	%f451, %f450, %f430;
	add.f32 	%f452, %f451, %f39;
	sub.f32 	%f453, %f452, %f148;
	add.f32 	%f454, %f453, %f150;
	add.f32 	%f455, %f454, %f42;
	sub.f32 	%f456, %f298, %f320;
	sub.f32 	%f457, %f456, %f322;
	sub.f32 	%f458, %f457, %f18;
	sub.f32 	%f459, %f458, %f411;
	fma.rn.f32 	%f460, %f414, 0f3F000000, %f459;
	fma.rn.f32 	%f461, %f417, 0f40200000, %f460;
	add.f32 	%f462, %f461, %f419;
	sub.f32 	%f463, %f462, %f422;
	fma.rn.f32 	%f464, %f425, 0f3F000000, %f463;
	fma.rn.f32 	%f465, %f428, 0f40200000, %f464;
	add.f32 	%f466, %f465, %f430;
	sub.f32 	%f467, %f466, %f39;
	add.f32 	%f468, %f467, %f175;
	add.f32 	%f469, %f468, %f177;
	add.f32 	%f470, %f469, %f42;
	add.f32 	%f471, %f341, 0f00000000;
	add.f32 	%f472, %f471, %f16;
	sub.f32 	%f473, %f472, %f344;
	sub.f32 	%f474, %f473, %f18;
	add.f32 	%f475, %f411, %f411;
	sub.f32 	%f476, %f474, %f475;
	sub.f32 	%f477, %f476, %f414;
	add.f32 	%f478, %f417, %f417;
	add.f32 	%f479, %f477, %f478;
	add.f32 	%f480, %f479, %f419;
	add.f32 	%f481, %f422, %f422;
	sub.f32 	%f482, %f480, %f481;
	sub.f32 	%f483, %f482, %f425;
	add.f32 	%f484, %f428, %f428;
	add.f32 	%f485, %f483, %f484;
	add.f32 	%f486, %f485, %f430;
	sub.f32 	%f487, %f486, %f202;
	sub.f32 	%f488, %f487, %f40;
	add.f32 	%f489, %f488, %f205;
	add.f32 	%f490, %f489, %f42;
	sub.f32 	%f491, %f153, %f362;
	add.f32 	%f492, %f491, %f16;
	add.f32 	%f493, %f492, %f301;
	sub.f32 	%f494, %f493, %f18;
	fma.rn.f32 	%f495, %f411, 0f3F000000, %f494;
	sub.f32 	%f496, %f495, %f414;
	sub.f32 	%f497, %f496, %f443;
	add.f32 	%f498, %f497, %f419;
	fma.rn.f32 	%f499, %f422, 0f3F000000, %f498;
	sub.f32 	%f500, %f499, %f425;
	sub.f32 	%f501, %f500, %f449;
	add.f32 	%f502, %f501, %f430;
	add.f32 	%f503, %f502, %f226;
	sub.f32 	%f504, %f503, %f40;
	sub.f32 	%f505, %f504, %f150;
	add.f32 	%f506, %f505, %f42;
	add.f32 	%f507, %f319, %f88;
	add.f32 	%f508, %f507, %f344;
	sub.f32 	%f509, %f508, %f93;
	sub.f32 	%f510, %f509, %f904;
	add.f32 	%f511, %f510, %f411;
	mul.f32 	%f512, %f414, 0f3FC00000;
	sub.f32 	%f513, %f511, %f512;
	sub.f32 	%f514, %f513, %f478;
	fma.rn.f32 	%f515, %f419, 0f3FC00000, %f514;
	fma.rn.f32 	%f516, %f906, 0f3F000000, %f515;
	add.f32 	%f517, %f516, %f422;
	mul.f32 	%f518, %f425, 0f3FC00000;
	sub.f32 	%f519, %f517, %f518;
	sub.f32 	%f520, %f519, %f484;
	fma.rn.f32 	%f521, %f430, 0f3FC00000, %f520;
	fma.rn.f32 	%f522, %f908, 0f40200000, %f521;
	add.f32 	%f523, %f522, %f39;
	sub.f32 	%f524, %f523, %f257;
	sub.f32 	%f525, %f524, %f205;
	add.f32 	%f526, %f525, %f260;
	add.f32 	%f527, %f526, %f910;
	add.f32 	%f528, %f903, %f903;
	sub.f32 	%f529, %f153, %f528;
	fma.rn.f32 	%f530, %f341, 0f3FC00000, %f529;
	fma.rn.f32 	%f531, %f265, 0f40000000, %f530;
	mul.f32 	%f532, %f344, 0f3FC00000;
	sub.f32 	%f533, %f531, %f532;
	add.f32 	%f534, %f18, %f18;
	sub.f32 	%f535, %f533, %f534;
	sub.f32 	%f536, %f535, %f905;
	mul.f32 	%f537, %f23, 0f3FC00000;
	add.f32 	%f538, %f536, %f537;
	add.f32 	%f539, %f538, %f99;
	mul.f32 	%f540, %f25, 0f3FC00000;
	sub.f32 	%f541, %f539, %f540;
	sub.f32 	%f542, %f541, %f26;
	add.f32 	%f543, %f907, %f907;
	add.f32 	%f544, %f542, %f543;
	add.f32 	%f545, %f31, %f31;
	mul.f32 	%f546, %f545, 0f3FC00000;
	sub.f32 	%f547, %f544, %f546;
	add.f32 	%f548, %f32, %f32;
	add.f32 	%f549, %f548, %f548;
	sub.f32 	%f550, %f547, %f549;
	add.f32 	%f551, %f33, %f33;
	mul.f32 	%f552, %f551, 0f3FC00000;
	add.f32 	%f553, %f550, %f552;
	add.f32 	%f554, %f34, %f34;
	add.f32 	%f555, %f553, %f554;
	add.f32 	%f556, %f555, %f909;
	sub.f32 	%f557, %f556, %f118;
	sub.f32 	%f558, %f557, %f120;
	add.f32 	%f559, %f558, %f122;
	add.f32 	%f560, %f559, %f42;
	fma.rn.f32 	%f561, %f265, 0f40200000, %f342;
	mul.f32 	%f562, %f344, 0f3F000000;
	sub.f32 	%f563, %f561, %f562;
	sub.f32 	%f564, %f563, %f534;
	sub.f32 	%f565, %f564, %f23;
	add.f32 	%f566, %f565, %f273;
	sub.f32 	%f567, %f566, %f417;
	sub.f32 	%f568, %f567, %f26;
	add.f32 	%f569, %f568, %f545;
	mul.f32 	%f570, %f548, 0f40200000;
	sub.f32 	%f571, %f569, %f570;
	mul.f32 	%f572, %f551, 0f3F000000;
	add.f32 	%f573, %f571, %f572;
	add.f32 	%f574, %f573, %f554;
	add.f32 	%f575, %f574, %f39;
	sub.f32 	%f576, %f575, %f148;
	add.f32 	%f577, %f576, %f150;
	add.f32 	%f578, %f577, %f42;
	mul.f32 	%f579, %f265, 0f3F000000;
	sub.f32 	%f580, %f471, %f579;
	mul.f32 	%f581, %f344, 0f40200000;
	sub.f32 	%f582, %f580, %f581;
	sub.f32 	%f583, %f582, %f534;
	add.f32 	%f584, %f583, %f23;
	sub.f32 	%f585, %f584, %f414;
	sub.f32 	%f586, %f585, %f275;
	sub.f32 	%f587, %f586, %f26;
	sub.f32 	%f588, %f587, %f545;
	mul.f32 	%f589, %f548, 0f3F000000;
	add.f32 	%f590, %f588, %f589;
	mul.f32 	%f591, %f551, 0f40200000;
	add.f32 	%f592, %f590, %f591;
	add.f32 	%f593, %f592, %f554;
	sub.f32 	%f594, %f593, %f39;
	add.f32 	%f595, %f594, %f175;
	add.f32 	%f596, %f595, %f177;
	add.f32 	%f597, %f596, %f42;
	fma.rn.f32 	%f598, %f341, 0f40000000, 0f00000000;
	add.f32 	%f599, %f598, %f265;
	add.f32 	%f600, %f344, %f344;
	sub.f32 	%f601, %f599, %f600;
	sub.f32 	%f602, %f601, %f534;
	add.f32 	%f603, %f602, %f97;
	add.f32 	%f604, %f603, %f24;
	sub.f32 	%f605, %f604, %f101;
	sub.f32 	%f606, %f605, %f26;
	add.f32 	%f607, %f545, %f545;
	sub.f32 	%f608, %f606, %f607;
	sub.f32 	%f609, %f608, %f548;
	add.f32 	%f610, %f551, %f551;
	add.f32 	%f611, %f609, %f610;
	add.f32 	%f612, %f611, %f554;
	sub.f32 	%f613, %f612, %f202;
	sub.f32 	%f614, %f613, %f40;
	add.f32 	%f615, %f614, %f205;
	add.f32 	%f616, %f615, %f42;
	mul.f32 	%f617, %f341, 0f3F000000;
	sub.f32 	%f618, %f153, %f617;
	add.f32 	%f619, %f618, %f265;
	add.f32 	%f620, %f619, %f562;
	sub.f32 	%f621, %f620, %f534;
	sub.f32 	%f622, %f621, %f411;
	add.f32 	%f623, %f622, %f24;
	add.f32 	%f624, %f623, %f417;
	sub.f32 	%f625, %f624, %f26;
	mul.f32 	%f626, %f545, 0f3F000000;
	add.f32 	%f627, %f625, %f626;
	sub.f32 	%f628, %f627, %f548;
	sub.f32 	%f629, %f628, %f572;
	add.f32 	%f630, %f629, %f554;
	add.f32 	%f631, %f630, %f226;
	sub.f32 	%f632, %f631, %f40;
	sub.f32 	%f633, %f632, %f150;
	add.f32 	%f634, %f633, %f42;
	fma.rn.f32 	%f635, %f265, 0f3FC00000, %f342;
	add.f32 	%f636, %f635, %f600;
	mul.f32 	%f637, %f534, 0f3FC00000;
	sub.f32 	%f638, %f636, %f637;
	add.f32 	%f639, %f904, %f904;
	sub.f32 	%f640, %f638, %f639;
	sub.f32 	%f641, %f640, %f23;
	mul.f32 	%f642, %f24, 0f3FC00000;
	add.f32 	%f643, %f641, %f642;
	add.f32 	%f644, %f643, %f101;
	mul.f32 	%f645, %f26, 0f3FC00000;
	sub.f32 	%f646, %f644, %f645;
	sub.f32 	%f647, %f646, %f906;
	add.f32 	%f648, %f647, %f545;
	mul.f32 	%f649, %f548, 0f3FC00000;
	sub.f32 	%f650, %f648, %f649;
	sub.f32 	%f651, %f650, %f610;
	mul.f32 	%f652, %f554, 0f3FC00000;
	add.f32 	%f653, %f651, %f652;
	add.f32 	%f654, %f908, %f908;
	add.f32 	%f655, %f653, %f654;
	add.f32 	%f656, %f655, %f39;
	sub.f32 	%f657, %f656, %f257;
	sub.f32 	%f658, %f657, %f205;
	add.f32 	%f659, %f658, %f260;
	add.f32 	%f660, %f659, %f910;
	fma.rn.f32 	%f661, %f903, 0f3F000000, 0f00000000;
	mul.f32 	%f662, %f362, 0f3FC00000;
	sub.f32 	%f663, %f661, %f662;
	add.f32 	%f664, %f320, %f320;
	sub.f32 	%f665, %f663, %f664;
	fma.rn.f32 	%f666, %f301, 0f3FC00000, %f665;
	mul.f32 	%f667, %f18, 0f3F000000;
	add.f32 	%f668, %f666, %f667;
	sub.f32 	%f669, %f668, %f905;
	add.f32 	%f670, %f669, %f537;
	add.f32 	%f671, %f670, %f99;
	sub.f32 	%f672, %f671, %f540;
	sub.f32 	%f673, %f672, %f26;
	sub.f32 	%f674, %f673, %f280;
	add.f32 	%f675, %f674, %f283;
	add.f32 	%f676, %f675, %f286;
	sub.f32 	%f677, %f676, %f289;
	sub.f32 	%f678, %f677, %f291;
	add.f32 	%f679, %f678, %f909;
	sub.f32 	%f680, %f679, %f118;
	sub.f32 	%f681, %f680, %f120;
	add.f32 	%f682, %f681, %f122;
	add.f32 	%f683, %f682, %f42;
	mul.f32 	%f684, %f320, 0f40200000;
	sub.f32 	%f685, %f363, %f684;
	mul.f32 	%f686, %f301, 0f3F000000;
	add.f32 	%f687, %f685, %f686;
	add.f32 	%f688, %f687, %f667;
	sub.f32 	%f689, %f688, %f23;
	add.f32 	%f690, %f689, %f273;
	sub.f32 	%f691, %f690, %f417;
	sub.f32 	%f692, %f691, %f26;
	sub.f32 	%f693, %f692, %f282;
	add.f32 	%f694, %f693, %f310;
	sub.f32 	%f695, %f694, %f312;
	sub.f32 	%f696, %f695, %f291;
	add.f32 	%f697, %f696, %f39;
	sub.f32 	%f698, %f697, %f148;
	add.f32 	%f699, %f698, %f150;
	add.f32 	%f700, %f699, %f42;
	fma.rn.f32 	%f701, %f320, 0f3F000000, %f491;
	fma.rn.f32 	%f702, %f301, 0f40200000, %f701;
	add.f32 	%f703, %f702, %f667;
	add.f32 	%f704, %f703, %f23;
	sub.f32 	%f705, %f704, %f414;
	sub.f32 	%f706, %f705, %f275;
	sub.f32 	%f707, %f706, %f26;
	add.f32 	%f708, %f707, %f282;
	sub.f32 	%f709, %f708, %f332;
	sub.f32 	%f710, %f709, %f334;
	sub.f32 	%f711, %f710, %f291;
	sub.f32 	%f712, %f711, %f39;
	add.f32 	%f713, %f712, %f175;
	add.f32 	%f714, %f713, %f177;
	add.f32 	%f715, %f714, %f42;
	add.f32 	%f716, %f362, %f362;
	sub.f32 	%f717, %f153, %f716;
	sub.f32 	%f718, %f717, %f320;
	add.f32 	%f719, %f301, %f301;
	add.f32 	%f720, %f718, %f719;
	add.f32 	%f721, %f720, %f667;
	add.f32 	%f722, %f721, %f97;
	add.f32 	%f723, %f722, %f24;
	sub.f32 	%f724, %f723, %f101;
	sub.f32 	%f725, %f724, %f26;
	add.f32 	%f726, %f725, %f352;
	add.f32 	%f727, %f726, %f285;
	sub.f32 	%f728, %f727, %f355;
	sub.f32 	%f729, %f728, %f291;
	sub.f32 	%f730, %f729, %f202;
	sub.f32 	%f731, %f730, %f40;
	add.f32 	%f732, %f731, %f205;
	add.f32 	%f733, %f732, %f42;
	fma.rn.f32 	%f734, %f362, 0f3F000000, 0f00000000;
	sub.f32 	%f735, %f734, %f320;
	sub.f32 	%f736, %f735, %f686;
	add.f32 	%f737, %f736, %f667;
	sub.f32 	%f738, %f737, %f411;
	add.f32 	%f739, %f738, %f24;
	add.f32 	%f740, %f739, %f417;
	sub.f32 	%f741, %f740, %f26;
	sub.f32 	%f742, %f741, %f372;
	add.f32 	%f743, %f742, %f285;
	add.f32 	%f744, %f743, %f312;
	sub.f32 	%f745, %f744, %f291;
	add.f32 	%f746, %f745, %f226;
	sub.f32 	%f747, %f746, %f40;
	sub.f32 	%f748, %f747, %f150;
	add.f32 	%f749, %f748, %f42;
	mul.f32 	%f750, %f320, 0f3FC00000;
	sub.f32 	%f751, %f363, %f750;
	sub.f32 	%f752, %f751, %f719;
	fma.rn.f32 	%f753, %f667, 0f3FC00000, %f752;
	fma.rn.f32 	%f754, %f904, 0f3F000000, %f753;
	sub.f32 	%f755, %f754, %f23;
	add.f32 	%f756, %f755, %f642;
	add.f32 	%f757, %f756, %f101;
	sub.f32 	%f758, %f757, %f645;
	sub.f32 	%f759, %f758, %f906;
	sub.f32 	%f760, %f759, %f282;
	add.f32 	%f761, %f760, %f393;
	add.f32 	%f762, %f761, %f355;
	sub.f32 	%f763, %f762, %f396;
	sub.f32 	%f764, %f763, %f398;
	add.f32 	%f765, %f764, %f39;
	sub.f32 	%f766, %f765, %f257;
	sub.f32 	%f767, %f766, %f205;
	add.f32 	%f768, %f767, %f260;
	add.f32 	%f769, %f768, %f910;
	mul.f32 	%f770, %f905, 0f3FC00000;
	sub.f32 	%f771, %f268, %f770;
	fma.rn.f32 	%f772, %f537, 0f3FC00000, %f771;
	fma.rn.f32 	%f773, %f642, 0f40000000, %f772;
	mul.f32 	%f774, %f540, 0f3FC00000;
	sub.f32 	%f775, %f773, %f774;
	sub.f32 	%f776, %f775, %f645;
	sub.f32 	%f777, %f776, %f543;
	add.f32 	%f778, %f777, %f546;
	add.f32 	%f779, %f778, %f549;
	sub.f32 	%f780, %f779, %f552;
	sub.f32 	%f781, %f780, %f554;
	fma.rn.f32 	%f782, %f909, 0f3FC00000, %f781;
	mul.f32 	%f783, %f118, 0f3FC00000;
	sub.f32 	%f784, %f782, %f783;
	add.f32 	%f785, %f257, %f257;
	sub.f32 	%f786, %f784, %f785;
	fma.rn.f32 	%f787, %f122, 0f3FC00000, %f786;
	add.f32 	%f788, %f787, %f260;
	add.f32 	%f789, %f788, %f911;
	mul.f32 	%f790, %f912, 0f3FC00000;
	sub.f32 	%f791, %f789, %f790;
	add.f32 	%f792, %f913, %f913;
	sub.f32 	%f793, %f791, %f792;
	fma.rn.f32 	%f794, %f914, 0f3FC00000, %f793;
	add.f32 	%f795, %f794, %f915;
	sub.f32 	%f796, %f303, %f537;
	fma.rn.f32 	%f797, %f642, 0f40200000, %f796;
	mul.f32 	%f798, %f540, 0f3F000000;
	sub.f32 	%f799, %f797, %f798;
	sub.f32 	%f800, %f799, %f645;
	sub.f32 	%f801, %f800, %f545;
	add.f32 	%f802, %f801, %f570;
	sub.f32 	%f803, %f802, %f572;
	sub.f32 	%f804, %f803, %f554;
	add.f32 	%f805, %f804, %f118;
	mul.f32 	%f806, %f257, 0f40200000;
	sub.f32 	%f807, %f805, %f806;
	mul.f32 	%f808, %f122, 0f3F000000;
	add.f32 	%f809, %f807, %f808;
	add.f32 	%f810, %f809, %f260;
	add.f32 	%f811, %f810, %f912;
	mul.f32 	%f812, %f913, 0f40200000;
	sub.f32 	%f813, %f811, %f812;
	mul.f32 	%f814, %f914, 0f3F000000;
	add.f32 	%f815, %f813, %f814;
	add.f32 	%f816, %f815, %f915;
	add.f32 	%f817, %f324, %f537;
	mul.f32 	%f818, %f642, 0f3F000000;
	sub.f32 	%f819, %f817, %f818;
	mul.f32 	%f820, %f540, 0f40200000;
	sub.f32 	%f821, %f819, %f820;
	sub.f32 	%f822, %f821, %f645;
	add.f32 	%f823, %f822, %f545;
	sub.f32 	%f824, %f823, %f589;
	sub.f32 	%f825, %f824, %f591;
	sub.f32 	%f826, %f825, %f554;
	sub.f32 	%f827, %f826, %f118;
	fma.rn.f32 	%f828, %f257, 0f3F000000, %f827;
	fma.rn.f32 	%f829, %f122, 0f40200000, %f828;
	add.f32 	%f830, %f829, %f260;
	sub.f32 	%f831, %f830, %f912;
	fma.rn.f32 	%f832, %f913, 0f3F000000, %f831;
	fma.rn.f32 	%f833, %f914, 0f40200000, %f832;
	add.f32 	%f834, %f833, %f915;
	fma.rn.f32 	%f835, %f537, 0f40000000, %f346;
	add.f32 	%f836, %f835, %f642;
	add.f32 	%f837, %f540, %f540;
	sub.f32 	%f838, %f836, %f837;
	sub.f32 	%f839, %f838, %f645;
	add.f32 	%f840, %f839, %f607;
	add.f32 	%f841, %f840, %f548;
	sub.f32 	%f842, %f841, %f610;
	sub.f32 	%f843, %f842, %f554;
	add.f32 	%f844, %f118, %f118;
	sub.f32 	%f845, %f843, %f844;
	sub.f32 	%f846, %f845, %f257;
	add.f32 	%f847, %f122, %f122;
	add.f32 	%f848, %f846, %f847;
	add.f32 	%f849, %f848, %f260;
	add.f32 	%f850, %f912, %f912;
	sub.f32 	%f851, %f849, %f850;
	sub.f32 	%f852, %f851, %f913;
	add.f32 	%f853, %f914, %f914;
	add.f32 	%f854, %f852, %f853;
	add.f32 	%f855, %f854, %f915;
	mul.f32 	%f856, %f537, 0f3F000000;
	sub.f32 	%f857, %f366, %f856;
	add.f32 	%f858, %f857, %f642;
	add.f32 	%f859, %f858, %f798;
	sub.f32 	%f860, %f859, %f645;
	sub.f32 	%f861, %f860, %f626;
	add.f32 	%f862, %f861, %f548;
	add.f32 	%f863, %f862, %f572;
	sub.f32 	%f864, %f863, %f554;
	fma.rn.f32 	%f865, %f118, 0f3F000000, %f864;
	sub.f32 	%f866, %f865, %f257;
	sub.f32 	%f867, %f866, %f808;
	add.f32 	%f868, %f867, %f260;
	fma.rn.f32 	%f869, %f912, 0f3F000000, %f868;
	sub.f32 	%f870, %f869, %f913;
	sub.f32 	%f871, %f870, %f814;
	add.f32 	%f872, %f871, %f915;
	sub.f32 	%f873, %f384, %f537;
	fma.rn.f32 	%f874, %f642, 0f3FC00000, %f873;
	add.f32 	%f875, %f874, %f837;
	mul.f32 	%f876, %f645, 0f3FC00000;
	sub.f32 	%f877, %f875, %f876;
	mul.f32 	%f878, %f906, 0f3FC00000;
	sub.f32 	%f879, %f877, %f878;
	sub.f32 	%f880, %f879, %f545;
	add.f32 	%f881, %f880, %f649;
	add.f32 	%f882, %f881, %f610;
	sub.f32 	%f883, %f882, %f652;
	sub.f32 	%f884, %f883, %f654;
	add.f32 	%f885, %f884, %f118;
	mul.f32 	%f886, %f257, 0f3FC00000;
	sub.f32 	%f887, %f885, %f886;
	sub.f32 	%f888, %f887, %f847;
	fma.rn.f32 	%f889, %f260, 0f3FC00000, %f888;
	fma.rn.f32 	%f890, %f910, 0f3FC00000, %f889;
	add.f32 	%f891, %f890, %f912;
	mul.f32 	%f892, %f913, 0f3FC00000;
	sub.f32 	%f893, %f891, %f892;
	sub.f32 	%f894, %f893, %f853;
	fma.rn.f32 	%f895, %f915, 0f3FC00000, %f894;
	add.f32 	%f896, %f895, %f916;
	mov.u32 	%r15, %ctaid.x;
	shl.b32 	%r16, %r15, 7;
	mov.u32 	%r17, %tid.x;
	add.s32 	%r18, %r16, %r17;
	mul.wide.u32 	%rd9, %r18, 4;
	add.s64 	%rd10, %rd8, %rd9;
	st.global.f32 	[%rd10], %f124;
	st.global.f32 	[%rd10+50176], %f152;
	st.global.f32 	[%rd10+100352], %f179;
	st.global.f32 	[%rd10+150528], %f207;
	st.global.f32 	[%rd10+200704], %f230;
	st.global.f32 	[%rd10+250880], %f262;
	st.global.f32 	[%rd10+301056], %f297;
	st.global.f32 	[%rd10+351232], %f318;
	st.global.f32 	[%rd10+401408], %f340;
	st.global.f32 	[%rd10+451584], %f361;
	st.global.f32 	[%rd10+501760], %f380;
	st.global.f32 	[%rd10+551936], %f404;
	st.global.f32 	[%rd10+602112], %f436;
	st.global.f32 	[%rd10+652288], %f455;
	st.global.f32 	[%rd10+702464], %f470;
	st.global.f32 	[%rd10+752640], %f490;
	st.global.f32 	[%rd10+802816], %f506;
	st.global.f32 	[%rd10+852992], %f527;
	st.global.f32 	[%rd10+903168], %f560;
	st.global.f32 	[%rd10+953344], %f578;
	st.global.f32 	[%rd10+1003520], %f597;
	st.global.f32 	[%rd10+1053696], %f616;
	st.global.f32 	[%rd10+1103872], %f634;
	st.global.f32 	[%rd10+1154048], %f660;
	st.global.f32 	[%rd10+1204224], %f683;
	st.global.f32 	[%rd10+1254400], %f700;
	st.global.f32 	[%rd10+1304576], %f715;
	st.global.f32 	[%rd10+1354752], %f733;
	st.global.f32 	[%rd10+1404928], %f749;
	st.global.f32 	[%rd10+1455104], %f769;
	st.global.f32 	[%rd10+1505280], %f795;
	st.global.f32 	[%rd10+1555456], %f816;
	st.global.f32 	[%rd10+1605632], %f834;
	st.global.f32 	[%rd10+1655808], %f855;
	st.global.f32 	[%rd10+1705984], %f872;
	st.global.f32 	[%rd10+1756160], %f896;
	ret;

}
	// .globl	fused_add_10_kernel0
.visible .entry fused_add_10_kernel0(
	.param .u64 .ptr .align 1 fused_add_10_kernel0_param_0,
	.param .u64 .ptr .align 1 fused_add_10_kernel0_param_1,
	.param .u64 .ptr .align 1 fused_add_10_kernel0_param_2
)
{
	.reg .b32 	%r<7>;
	.reg .b32 	%f<4>;
	.reg .b64 	%rd<12>;

	ld.param.u64 	%rd1, [fused_add_10_kernel0_param_0];
	ld.param.u64 	%rd2, [fused_add_10_kernel0_param_1];
	ld.param.u64 	%rd3, [fused_add_10_kernel0_param_2];
	cvta.to.global.u64 	%rd4, %rd1;
	cvta.to.global.u64 	%rd5, %rd3;
	cvta.to.global.u64 	%rd6, %rd2;
	mov.u32 	%r1, %ctaid.x;
	shl.b32 	%r2, %r1, 10;
	mov.u32 	%r3, %tid.x;
	or.b32  	%r4, %r2, %r3;
	mul.wide.u32 	%rd7, %r4, 4;
	add.s64 	%rd8, %rd6, %rd7;
	ld.global.nc.f32 	%f1, [%rd8];
	mul.hi.u32 	%r5, %r4, 1402438301;
	shr.u32 	%r6, %r5, 14;
	mul.wide.u32 	%rd9, %r6, 4;
	add.s64 	%rd10, %rd5, %rd9;
	ld.global.nc.f32 	%f2, [%rd10];
	add.f32 	%f3, %f1, %f2;
	add.s64 	%rd11, %rd4, %rd7;
	st.global.f32 	[%rd11], %f3;
	ret;

}
	// .globl	fused_nn_dense_add_kernel0
.visible .entry fused_nn_dense_add_kernel0(
	.param .u64 .ptr .align 1 fused_nn_dense_add_kernel0_param_0,
	.param .u64 .ptr .align 1 fused_nn_dense_add_kernel0_param_1,
	.param .u64 .ptr .align 1 fused_nn_dense_add_kernel0_param_2,
	.param .u64 .ptr .align 1 fused_nn_dense_add_kernel0_param_3
)
{
	.reg .pred 	%p<4>;
	.reg .b32 	%r<8>;
	.reg .b32 	%f<46>;
	.reg .b64 	%rd<16>;
	// demoted variable
	.shared .align 4 .b8 _ZZ26fused_nn_dense_add_kernel0E8red_buf0[256];
	// demoted variable
	.shared .align 4 .f32 _ZZ26fused_nn_dense_add_kernel0E7T_dense_$_0;
	ld.param.u64 	%rd3, [fused_nn_dense_add_kernel0_param_0];
	ld.param.u64 	%rd4, [fused_nn_dense_add_kernel0_param_1];
	ld.param.u64 	%rd1, [fused_nn_dense_add_kernel0_param_2];
	ld.param.u64 	%rd2, [fused_nn_dense_add_kernel0_param_3];
	mov.u32 	%r1, %tid.x;
	mov.u32 	%r2, %ctaid.x;
	shl.b32 	%r4, %r2, 9;
	add.s32 	%r5, %r4, %r1;
	cvta.to.global.u64 	%rd5, %rd3;
	cvta.to.global.u64 	%rd6, %rd4;
	mul.wide.u32 	%rd7, %r1, 4;
	add.s64 	%rd8, %rd5, %rd7;
	ld.global.nc.f32 	%f1, [%rd8];
	mul.wide.u32 	%rd9, %r5, 4;
	add.s64 	%rd10, %rd6, %rd9;
	ld.global.nc.f32 	%f2, [%rd10];
	fma.rn.f32 	%f3, %f1, %f2, 0f00000000;
	ld.global.nc.f32 	%f4, [%rd8+256];
	ld.global.nc.f32 	%f5, [%rd10+256];
	fma.rn.f32 	%f6, %f4, %f5, %f3;
	ld.global.nc.f32 	%f7, [%rd8+512];
	ld.global.nc.f32 	%f8, [%rd10+512];
	fma.rn.f32 	%f9, %f7, %f8, %f6;
	ld.global.nc.f32 	%f10, [%rd8+768];
	ld.global.nc.f32 	%f11, [%rd10+768];
	fma.rn.f32 	%f12, %f10, %f11, %f9;
	ld.global.nc.f32 	%f13, [%rd8+1024];
	ld.global.nc.f32 	%f14, [%rd10+1024];
	fma.rn.f32 	%f15, %f13, %f14, %f12;
	ld.global.nc.f32 	%f16, [%rd8+1280];
	ld.global.nc.f32 	%f17, [%rd10+1280];
	fma.rn.f32 	%f18, %f16, %f17, %f15;
	ld.global.nc.f32 	%f19, [%rd8+1536];
	ld.global.nc.f32 	%f20, [%rd10+1536];
	fma.rn.f32 	%f21, %f19, %f20, %f18;
	ld.global.nc.f32 	%f22, [%rd8+1792];
	ld.global.nc.f32 	%f23, [%rd10+1792];
	fma.rn.f32 	%f24, %f22, %f23, %f21;
	bar.sync 	0;
	shl.b32 	%r6, %r1, 2;
	mov.u32 	%r7, _ZZ26fused_nn_dense_add_kernel0E8red_buf0;
	add.s32 	%r3, %r7, %r6;
	st.volatile.shared.f32 	[%r3], %f24;
	bar.sync 	0;
	setp.gt.u32 	%p1, %r1, 31;
	@%p1 bra 	$L__BB31_2;
	ld.volatile.shared.f32 	%f25, [%r3];
	ld.volatile.shared.f32 	%f26, [%r3+128];
	add.f32 	%f27, %f25, %f26;
	st.volatile.shared.f32 	[%r3], %f27;
$L__BB31_2:
	bar.sync 	0;
	setp.gt.u32 	%p2, %r1, 15;
	@%p2 bra 	$L__BB31_4;
	ld.volatile.shared.f32 	%f28, [%r3];
	ld.volatile.shared.f32 	%f29, [%r3+64];
	add.f32 	%f30, %f28, %f29;
	st.volatile.shared.f32 	[%r3], %f30;
	ld.volatile.shared.f32 	%f31, [%r3];
	ld.volatile.shared.f32 	%f32, [%r3+32];
	add.f32 	%f33, %f31, %f32;
	st.volatile.shared.f32 	[%r3], %f33;
	ld.volatile.shared.f32 	%f34, [%r3];
	ld.volatile.shared.f32 	%f35, [%r3+16];
	add.f32 	%f36, %f34, %f35;
	st.volatile.shared.f32 	[%r3], %f36;
	ld.volatile.shared.f32 	%f37, [%r3];
	ld.volatile.shared.f32 	%f38, [%r3+8];
	add.f32 	%f39, %f37, %f38;
	st.volatile.shared.f32 	[%r3], %f39;
	ld.volatile.shared.f32 	%f40, [%r3];
	ld.volatile.shared.f32 	%f41, [%r3+4];
	add.f32 	%f42, %f40, %f41;
	st.volatile.shared.f32 	[%r3], %f42;
$L__BB31_4:
	bar.sync 	0;
	setp.ne.s32 	%p3, %r1, 0;
	@%p3 bra 	$L__BB31_6;
	ld.volatile.shared.f32 	%f43, [_ZZ26fused_nn_dense_add_kernel0E8red_buf0];
	st.shared.f32 	[_ZZ26fused_nn_dense_add_kernel0E7T_dense_$_0], %f43;
	cvta.to.global.u64 	%rd11, %rd2;
	mul.wide.u32 	%rd12, %r2, 4;
	add.s64 	%rd13, %rd11, %rd12;
	ld.global.nc.f32 	%f44, [%rd13];
	add.f32 	%f45, %f43, %f44;
	cvta.to.global.u64 	%rd14, %rd1;
	add.s64 	%rd15, %rd14, %rd12;
	st.global.f32 	[%rd15], %f45;
$L__BB31_6:
	ret;

}
	// .globl	fused_nn_contrib_conv2d_winograd_without_weight_transform_add_nn_relu_1_kernel2
.visible .entry fused_nn_contrib_conv2d_winograd_without_weight_transform_add_nn_relu_1_kernel2(
	.param .u64 .ptr .align 1 fused_nn_contrib_conv2d_winograd_without_weight_transform_add_nn_relu_1_kernel2_param_0,
	.param .u64 .ptr .align 1 fused_nn_contrib_conv2d_winograd_without_weight_transform_add_nn_relu_1_kernel2_param_1,
	.param .u64 .ptr .align 1 fused_nn_contrib_conv2d_winograd_without_weight_transform_add_nn_relu_1_kernel2_param_2
)
{
	.reg .b32 	%r<11>;
	.reg .b32 	%f<63>;
	.reg .b64 	%rd<13>;

	ld.param.u64 	%rd1, [fused_nn_contrib_conv2d_winograd_without_weight_transform_add_nn_relu_1_kernel2_param_0];
	ld.param.u64 	%rd2, [fused_nn_contrib_conv2d_winograd_without_weight_transform_add_nn_relu_1_kernel2_param_1];
	ld.param.u64 	%rd3, [fused_nn_contrib_conv2d_winograd_without_weight_transform_add_nn_relu_1_kernel2_param_2];
	cvta.to.global.u64 	%rd4, %rd2;
	cvta.to.global.u64 	%rd5, %rd3;
	cvta.to.global.u64 	%rd6, %rd1;
	mov.u32 	%r1, %ctaid.x;
	shl.b32 	%r2, %r1, 7;
	mov.u32 	%r3, %tid.x;
	add.s32 	%r4, %r2, %r3;
	mul.wide.u32 	%rd7, %r4, 4;
	add.s64 	%rd8, %rd6, %rd7;
	ld.global.nc.f32 	%f1, [%rd8];
	add.f32 	%f2, %f1, 0f00000000;
	ld.global.nc.f32 	%f3, [%rd8+50176];
	add.f32 	%f4, %f2, %f3;
	ld.global.nc.f32 	%f5, [%rd8+100352];
	add.f32 	%f6, %f4, %f5;
	ld.global.nc.f32 	%f7, [%rd8+200704];
	add.f32 	%f8, %f6, %f7;
	ld.global.nc.f32 	%f9, [%rd8+250880];
	add.f32 	%f10, %f8, %f9;
	ld.global.nc.f32 	%f11, [%rd8+301056];
	add.f32 	%f12, %f10, %f11;
	ld.global.nc.f32 	%f13, [%rd8+401408];
	add.f32 	%f14, %f12, %f13;
	ld.global.nc.f32 	%f15, [%rd8+451584];
	add.f32 	%f16, %f14, %f15;
	ld.global.nc.f32 	%f17, [%rd8+501760];
	add.f32 	%f18, %f16, %f17;
	mov.f32 	%f19, 0f00000000;
	sub.f32 	%f20, %f19, %f3;
	add.f32 	%f21, %f20, %f5;
	ld.global.nc.f32 	%f22, [%rd8+150528];
	add.f32 	%f23, %f21, %f22;
	sub.f32 	%f24, %f23, %f9;
	add.f32 	%f25, %f24, %f11;
	ld.global.nc.f32 	%f26, [%rd8+351232];
	add.f32 	%f27, %f25, %f26;
	sub.f32 	%f28, %f27, %f15;
	add.f32 	%f29, %f28, %f17;
	ld.global.nc.f32 	%f30, [%rd8+551936];
	add.f32 	%f31, %f29, %f30;
	sub.f32 	%f32, %f19, %f7;
	sub.f32 	%f33, %f32, %f9;
	sub.f32 	%f34, %f33, %f11;
	add.f32 	%f35, %f34, %f13;
	add.f32 	%f36, %f35, %f15;
	add.f32 	%f37, %f36, %f17;
	ld.global.nc.f32 	%f38, [%rd8+602112];
	add.f32 	%f39, %f37, %f38;
	ld.global.nc.f32 	%f40, [%rd8+652288];
	add.f32 	%f41, %f39, %f40;
	ld.global.nc.f32 	%f42, [%rd8+702464];
	add.f32 	%f43, %f41, %f42;
	add.f32 	%f44, %f9, 0f00000000;
	sub.f32 	%f45, %f44, %f11;
	sub.f32 	%f46, %f45, %f26;
	sub.f32 	%f47, %f46, %f15;
	add.f32 	%f48, %f47, %f17;
	add.f32 	%f49, %f48, %f30;
	sub.f32 	%f50, %f49, %f40;
	add.f32 	%f51, %f50, %f42;
	ld.global.nc.f32 	%f52, [%rd8+752640];
	add.f32 	%f53, %f51, %f52;
	mul.hi.u32 	%r5, %r4, 1402438301;
	shr.u32 	%r6, %r5, 4;
	mul.wide.u32 	%rd9, %r6, 4;
	add.s64 	%rd10, %rd5, %rd9;
	ld.global.nc.f32 	%f54, [%rd10];
	mul.hi.u32 	%r7, %r4, -1840700269;
	shr.u32 	%r8, %r7, 2;
	shl.b32 	%r9, %r4, 1;
	mad.lo.s32 	%r10, %r8, 14, %r9;
	add.f32 	%f55, %f18, %f54;
	max.f32 	%f56, %f55, 0f00000000;
	mul.wide.u32 	%rd11, %r10, 4;
	add.s64 	%rd12, %rd4, %rd11;
	st.global.f32 	[%rd12], %f56;
	add.f32 	%f57, %f31, %f54;
	max.f32 	%f58, %f57, 0f00000000;
	st.global.f32 	[%rd12+4], %f58;
	add.f32 	%f59, %f43, %f54;
	max.f32 	%f60, %f59, 0f00000000;
	st.global.f32 	[%rd12+56], %f60;
	add.f32 	%f61, %f53, %f54;
	max.f32 	%f62, %f61, 0f00000000;
	st.global.f32 	[%rd12+60], %f62;
	ret;

}
	// .globl	fused_nn_contrib_conv2d_winograd_without_weight_transform_add_add_nn_relu_kernel2
.visible .entry fused_nn_contrib_conv2d_winograd_without_weight_transform_add_add_nn_relu_kernel2(
	.param .u64 .ptr .align 1 fused_nn_contrib_conv2d_winograd_without_weight_transform_add_add_nn_relu_kernel2_param_0,
	.param .u64 .ptr .align 1 fused_nn_contrib_conv2d_winograd_without_weight_transform_add_add_nn_relu_kernel2_param_1,
	.param .u64 .ptr .align 1 fused_nn_contrib_conv2d_winograd_without_weight_transform_add_add_nn_relu_kernel2_param_2,
	.param .u64 .ptr .align 1 fused_nn_contrib_conv2d_winograd_without_weight_transform_add_add_nn_relu_kernel2_param_3
)
{
	.reg .b32 	%r<11>;
	.reg .b32 	%f<71>;
	.reg .b64 	%rd<16>;

	ld.param.u64 	%rd1, [fused_nn_contrib_conv2d_winograd_without_weight_transform_add_add_nn_relu_kernel2_param_0];
	ld.param.u64 	%rd2, [fused_nn_contrib_conv2d_winograd_without_weight_transform_add_add_nn_relu_kernel2_param_1];
	ld.param.u64 	%rd3, [fused_nn_contrib_conv2d_winograd_without_weight_transform_add_add_nn_relu_kernel2_param_2];
	ld.param.u64 	%rd4, [fused_nn_contrib_conv2d_winograd_without_weight_transform_add_add_nn_relu_kernel2_param_3];
	cvta.to.global.u64 	%rd5, %rd2;
	cvta.to.global.u64 	%rd6, %rd4;
	cvta.to.global.u64 	%rd7, %rd3;
	cvta.to.global.u64 	%rd8, %rd1;
	mov.u32 	%r1, %ctaid.x;
	shl.b32 	%r2, %r1, 7;
	mov.u32 	%r3, %tid.x;
	add.s32 	%r4, %r2, %r3;
	mul.wide.u32 	%rd9, %r4, 4;
	add.s64 	%rd10, %rd8, %rd9;
	ld.global.nc.f32 	%f1, [%rd10];
	add.f32 	%f2, %f1, 0f00000000;
	ld.global.nc.f32 	%f3, [%rd10+50176];
	add.f32 	%f4, %f2, %f3;
	ld.global.nc.f32 	%f5, [%rd10+100352];
	add.f32 	%f6, %f4, %f5;
	ld.global.nc.f32 	%f7, [%rd10+200704];
	add.f32 	%f8, %f6, %f7;
	ld.global.nc.f32 	%f9, [%rd10+250880];
	add.f32 	%f10, %f8, %f9;
	ld.global.nc.f32 	%f11, [%rd10+301056];
	add.f32 	%f12, %f10, %f11;
	ld.global.nc.f32 	%f13, [%rd10+401408];
	add.f32 	%f14, %f12, %f13;
	ld.global.nc.f32 	%f15, [%rd10+451584];
	add.f32 	%f16, %f14, %f15;
	ld.global.nc.f32 	%f17, [%rd10+501760];
	add.f32 	%f18, %f16, %f17;
	mov.f32 	%f19, 0f00000000;
	sub.f32 	%f20, %f19, %f3;
	add.f32 	%f21, %f20, %f5;
	ld.global.nc.f32 	%f22, [%rd10+150528];
	add.f32 	%f23, %f21, %f22;
	sub.f32 	%f24, %f23, %f9;
	add.f32 	%f25, %f24, %f11;
	ld.global.nc.f32 	%f26, [%rd10+351232];
	add.f32 	%f27, %f25, %f26;
	sub.f32 	%f28, %f27, %f15;
	add.f32 	%f29, %f28, %f17;
	ld.global.nc.f32 	%f30, [%rd10+551936];
	add.f32 	%f31, %f29, %f30;
	sub.f32 	%f32, %f19, %f7;
	sub.f32 	%f33, %f32, %f9;
	sub.f32 	%f34, %f33, %f11;
	add.f32 	%f35, %f34, %f13;
	add.f32 	%f36, %f35, %f15;
	add.f32 	%f37, %f36, %f17;
	ld.global.nc.f32 	%f38, [%rd10+602112];
	add.f32 	%f39, %f37, %f38;
	ld.global.nc.f32 	%f40, [%rd10+652288];
	add.f32 	%f41, %f39, %f40;
	ld.global.nc.f32 	%f42, [%rd10+702464];
	add.f32 	%f43, %f41, %f42;
	add.f32 	%f44, %f9, 0f00000000;
	sub.f32 	%f45, %f44, %f11;
	sub.f32 	%f46, %f45, %f26;
	sub.f32 	%f47, %f46, %f15;
	add.f32 	%f48, %f47, %f17;
	add.f32 	%f49, %f48, %f30;
	sub.f32 	%f50, %f49, %f40;
	add.f32 	%f51, %f50, %f42;
	ld.global.nc.f32 	%f52, [%rd10+752640];
	add.f32 	%f53, %f51, %f52;
	mul.hi.u32 	%r5, %r4, -1840700269;
	shr.u32 	%r6, %r5, 2;
	shl.b32 	%r7, %r4, 1;
	mad.lo.s32 	%r8, %r6, 14, %r7;
	mul.hi.u32 	%r9, %r4, 1402438301;
	shr.u32 	%r10, %r9, 4;
	mul.wide.u32 	%rd11, %r10, 4;
	add.s64 	%rd12, %rd6, %rd11;
	ld.global.nc.f32 	%f54, [%rd12];
	mul.wide.u32 	%rd13, %r8, 4;
	add.s64 	%rd14, %rd7, %rd13;
	ld.global.nc.f32 	%f55, [%rd14];
	add.f32 	%f56, %f18, %f55;
	add.f32 	%f57, %f56, %f54;
	max.f32 	%f58, %f57, 0f00000000;
	add.s64 	%rd15, %rd5, %rd13;
	st.global.f32 	[%rd15], %f58;
	ld.global.nc.f32 	%f59, [%rd14+4];
	add.f32 	%f60, %f31, %f59;
	add.f32 	%f61, %f60, %f54;
	max.f32 	%f62, %f61, 0f00000000;
	st.global.f32 	[%rd15+4], %f62;
	ld.global.nc.f32 	%f63, [%rd14+56];
	add.f32 	%f64, %f43, %f63;
	add.f32 	%f65, %f64, %f54;
	max.f32 	%f66, %f65, 0f00000000;
	st.global.f32 	[%rd15+56], %f66;
	ld.global.nc.f32 	%f67, [%rd14+60];
	add.f32 	%f68, %f53, %f67;
	add.f32 	%f69, %f68, %f54;
	max.f32 	%f70, %f69, 0f00000000;
	st.global.f32 	[%rd15+60], %f70;
	ret;

}
	// .globl	fused_nn_contrib_conv2d_winograd_without_weight_transform_add_nn_relu_2_kernel1
.visible .entry fused_nn_contrib_conv2d_winograd_without_weight_transform_add_nn_relu_2_kernel1(
	.param .u64 .ptr .align 1 fused_nn_contrib_conv2d_winograd_without_weight_transform_add_nn_relu_2_kernel1_param_0,
	.param .u64 .ptr .align 1 fused_nn_contrib_conv2d_winograd_without_weight_transform_add_nn_relu_2_kernel1_param_1,
	.param .u64 .ptr .align 1 fused_nn_contrib_conv2d_winograd_without_weight_transform_add_nn_relu_2_kernel1_param_2
)
{
	.reg .pred 	%p<7>;
	.reg .b16 	%rs<7>;
	.reg .b32 	%r<70>;
	.reg .b32 	%f<129>;
	.reg .b64 	%rd<19>;
	// demoted variable
	.shared .align 4 .b8 _ZZ79fused_nn_contrib_conv2d_winograd_without_weight_transform_add_nn_relu_2_kernel1E18placeholder_shared[2048];
	// demoted variable
	.shared .align 4 .b8 _ZZ79fused_nn_contrib_conv2d_winograd_without_weight_transform_add_nn_relu_2_kernel1E16data_pack_shared[6272];
	ld.param.u64 	%rd4, [fused_nn_contrib_conv2d_winograd_without_weight_transform_add_nn_relu_2_kernel1_param_0];
	cvta.to.global.u64 	%rd1, %rd4;
	mov.u32 	%r24, %ctaid.z;
	shl.b32 	%r1, %r24, 14;
	mov.u32 	%r2, %tid.y;
	mov.u32 	%r3, %tid.x;
	mad.lo.s32 	%r25, %r2, 49, %r3;
	shl.b32 	%r26, %r25, 2;
	and.b32  	%r27, %r26, 524160;
	mov.u32 	%r4, %ctaid.y;
	shl.b32 	%r28, %r4, 5;
	and.b32  	%r29, %r25, 31;
	or.b32  	%r30, %r29, %r28;
	add.s32 	%r5, %r30, %r27;
	mov.u32 	%r31, _ZZ79fused_nn_contrib_conv2d_winograd_without_weight_transform_add_nn_relu_2_kernel1E18placeholder_shared;
	add.s32 	%r6, %r31, %r26;
	add.s32 	%r32, %r26, 784;
	and.b32  	%r33, %r32, 1048448;
	add.s32 	%r34, %r25, 4;
	and.b32  	%r35, %r34, 31;
	or.b32  	%r36, %r35, %r28;
	add.s32 	%r7, %r36, %r33;
	setp.lt.u32 	%p2, %r25, 120;
	setp.lt.u32 	%p3, %r2, 3;
	and.pred  	%p1, %p3, %p2;
	add.s32 	%r37, %r26, 1568;
	and.b32  	%r38, %r37, 3968;
	add.s32 	%r39, %r25, 8;
	and.b32  	%r40, %r39, 31;
	or.b32  	%r41, %r40, %r28;
	add.s32 	%r8, %r41, %r38;
	mul.lo.s32 	%r9, %r24, 25088;
	cvt.u16.u32 	%rs1, %r25;
	shr.u16 	%rs2, %rs1, 1;
	mul.hi.u16 	%rs3, %rs2, 2675;
	shr.u16 	%rs4, %rs3, 1;
	mul.wide.u16 	%r42, %rs4, 196;
	mov.u32 	%r43, %ctaid.x;
	mul.lo.s32 	%r10, %r43, 98;
	mul.lo.s16 	%rs5, %rs4, 98;
	sub.s16 	%rs6, %rs1, %rs5;
	cvt.u32.u16 	%r44, %rs6;
	add.s32 	%r45, %r10, %r9;
	add.s32 	%r46, %r45, %r44;
	add.s32 	%r11, %r46, %r42;
	mov.f32 	%f113, 0f00000000;
	mov.b32 	%r66, 0;
	not.pred 	%p4, %p1;
	mov.f32 	%f114, %f113;
	mov.f32 	%f115, %f113;
	mov.f32 	%f116, %f113;
	mov.f32 	%f117, %f113;
	mov.f32 	%f118, %f113;
	mov.f32 	%f119, %f113;
	mov.f32 	%f120, %f113;
	mov.f32 	%f121, %f113;
	mov.f32 	%f122, %f113;
	mov.f32 	%f123, %f113;
	mov.f32 	%f124, %f113;
	mov.f32 	%f125, %f113;
	mov.f32 	%f126, %f113;
	mov.f32 	%f127, %f113;
	mov.f32 	%f128, %f113;
$L__BB34_1:
	bar.sync 	0;
	shl.b32 	%r47, %r66, 11;
	add.s32 	%r13, %r47, %r1;
	add.s32 	%r48, %r5, %r13;
	mul.wide.u32 	%rd5, %r48, 4;
	add.s64 	%rd6, %rd1, %rd5;
	ld.global.nc.f32 	%f50, [%rd6];
	st.shared.f32 	[%r6], %f50;
	add.s32 	%r49, %r7, %r13;
	mul.wide.u32 	%rd7, %r49, 4;
	add.s64 	%rd8, %rd1, %rd7;
	ld.global.nc.f32 	%f51, [%rd8];
	st.shared.f32 	[%r6+784], %f51;
	@%p4 bra 	$L__BB34_3;
	add.s32 	%r50, %r8, %r13;
	mul.wide.u32 	%rd9, %r50, 4;
	add.s64 	%rd10, %rd1, %rd9;
	ld.global.nc.f32 	%f52, [%rd10];
	st.shared.f32 	[%r6+1568], %f52;
$L__BB34_3:
	ld.param.u64 	%rd17, [fused_nn_contrib_conv2d_winograd_without_weight_transform_add_nn_relu_2_kernel1_param_1];
	shl.b32 	%r52, %r3, 2;
	mov.u32 	%r53, _ZZ79fused_nn_contrib_conv2d_winograd_without_weight_transform_add_nn_relu_2_kernel1E16data_pack_shared;
	add.s32 	%r54, %r52, %r53;
	add.s32 	%r67, %r54, 392;
	shl.b32 	%r55, %r2, 3;
	mov.u32 	%r56, _ZZ79fused_nn_contrib_conv2d_winograd_without_weight_transform_add_nn_relu_2_kernel1E18placeholder_shared;
	add.s32 	%r57, %r55, %r56;
	add.s32 	%r68, %r57, 128;
	mad.lo.s32 	%r58, %r66, 3136, %r11;
	cvta.to.global.u64 	%rd11, %rd17;
	mul.wide.u32 	%rd12, %r58, 4;
	add.s64 	%rd13, %rd11, %rd12;
	ld.global.nc.f32 	%f53, [%rd13];
	mad.lo.s32 	%r59, %r2, 49, %r3;
	shl.b32 	%r60, %r59, 2;
	add.s32 	%r61, %r53, %r60;
	st.shared.f32 	[%r61], %f53;
	ld.global.nc.f32 	%f54, [%rd13+1568];
	st.shared.f32 	[%r61+784], %f54;
	ld.global.nc.f32 	%f55, [%rd13+3136];
	st.shared.f32 	[%r61+1568], %f55;
	ld.global.nc.f32 	%f56, [%rd13+4704];
	st.shared.f32 	[%r61+2352], %f56;
	ld.global.nc.f32 	%f57, [%rd13+6272];
	st.shared.f32 	[%r61+3136], %f57;
	ld.global.nc.f32 	%f58, [%rd13+7840];
	st.shared.f32 	[%r61+3920], %f58;
	ld.global.nc.f32 	%f59, [%rd13+9408];
	st.shared.f32 	[%r61+4704], %f59;
	ld.global.nc.f32 	%f60, [%rd13+10976];
	st.shared.f32 	[%r61+5488], %f60;
	bar.sync 	0;
	mov.b32 	%r69, 128;
$L__BB34_4:
	ld.shared.f32 	%f61, [%r68+-128];
	ld.shared.f32 	%f62, [%r67+-392];
	fma.rn.f32 	%f63, %f61, %f62, %f113;
	ld.shared.f32 	%f64, [%r68+-96];
	fma.rn.f32 	%f65, %f62, %f64, %f117;
	ld.shared.f32 	%f66, [%r68+-64];
	fma.rn.f32 	%f67, %f66, %f62, %f121;
	ld.shared.f32 	%f68, [%r68+-32];
	fma.rn.f32 	%f69, %f62, %f68, %f125;
	ld.shared.f32 	%f70, [%r67+-196];
	fma.rn.f32 	%f71, %f61, %f70, %f115;
	fma.rn.f32 	%f72, %f70, %f64, %f119;
	fma.rn.f32 	%f73, %f66, %f70, %f123;
	fma.rn.f32 	%f74, %f70, %f68, %f127;
	ld.shared.f32 	%f75, [%r68+-124];
	fma.rn.f32 	%f76, %f75, %f62, %f114;
	ld.shared.f32 	%f77, [%r68+-92];
	fma.rn.f32 	%f78, %f62, %f77, %f118;
	ld.shared.f32 	%f79, [%r68+-60];
	fma.rn.f32 	%f80, %f79, %f62, %f122;
	ld.shared.f32 	%f81, [%r68+-28];
	fma.rn.f32 	%f82, %f62, %f81, %f126;
	fma.rn.f32 	%f83, %f75, %f70, %f116;
	fma.rn.f32 	%f84, %f70, %f77, %f120;
	fma.rn.f32 	%f85, %f79, %f70, %f124;
	fma.rn.f32 	%f86, %f70, %f81, %f128;
	ld.shared.f32 	%f87, [%r68];
	ld.shared.f32 	%f88, [%r67];
	fma.rn.f32 	%f113, %f87, %f88, %f63;
	ld.shared.f32 	%f89, [%r68+32];
	fma.rn.f32 	%f117, %f88, %f89, %f65;
	ld.shared.f32 	%f90, [%r68+64];
	fma.rn.f32 	%f121, %f90, %f88, %f67;
	ld.shared.f32 	%f91, [%r68+96];
	fma.rn.f32 	%f125, %f88, %f91, %f69;
	ld.shared.f32 	%f92, [%r67+196];
	fma.rn.f32 	%f115, %f87, %f92, %f71;
	fma.rn.f32 	%f119, %f92, %f89, %f72;
	fma.rn.f32 	%f123, %f90, %f92, %f73;
	fma.rn.f32 	%f127, %f92, %f91, %f74;
	ld.shared.f32 	%f93, [%r68+4];
	fma.rn.f32 	%f114, %f93, %f88, %f76;
	ld.shared.f32 	%f94, [%r68+36];
	fma.rn.f32 	%f118, %f88, %f94, %f78;
	ld.shared.f32 	%f95, [%r68+68];
	fma.rn.f32 	%f122, %f95, %f88, %f80;
	ld.shared.f32 	%f96, [%r68+100];
	fma.rn.f32 	%f126, %f88, %f96, %f82;
	fma.rn.f32 	%f116, %f93, %f92, %f83;
	fma.rn.f32 	%f120, %f92, %f94, %f84;
	fma.rn.f32 	%f124, %f95, %f92, %f85;
	fma.rn.f32 	%f128, %f92, %f96, %f86;
	add.s32 	%r69, %r69, 256;
	add.s32 	%r68, %r68, 256;
	add.s32 	%r67, %r67, 784;
	setp.ne.s32 	%p5, %r69, 2176;
	@%p5 bra 	$L__BB34_4;
	add.s32 	%r66, %r66, 1;
	setp.ne.s32 	%p6, %r66, 8;
	@%p6 bra 	$L__BB34_1;
	ld.param.u64 	%rd18, [fused_nn_contrib_conv2d_winograd_without_weight_transform_add_nn_relu_2_kernel1_param_2];
	cvta.to.global.u64 	%rd14, %rd18;
	mad.lo.s32 	%r62, %r4, 6272, %r3;
	add.s32 	%r63, %r62, %r9;
	mad.lo.s32 	%r64, %r2, 392, %r63;
	add.s32 	%r65, %r64, %r10;
	mul.wide.u32 	%rd15, %r65, 4;
	add.s64 	%rd16, %rd14, %rd15;
	st.global.f32 	[%rd16], %f113;
	st.global.f32 	[%rd16+6272], %f117;
	st.global.f32 	[%rd16+12544], %f121;
	st.global.f32 	[%rd16+18816], %f125;
	st.global.f32 	[%rd16+196], %f115;
	st.global.f32 	[%rd16+6468], %f119;
	st.global.f32 	[%rd16+12740], %f123;
	st.global.f32 	[%rd16+19012], %f127;
	st.global.f32 	[%rd16+784], %f114;
	st.global.f32 	[%rd16+7056], %f118;
	st.global.f32 	[%rd16+13328], %f122;
	st.global.f32 	[%rd16+19600], %f126;
	st.global.f32 	[%rd16+980], %f116;
	st.global.f32 	[%rd16+7252], %f120;
	st.global.f32 	[%rd16+13524], %f124;
	st.global.f32 	[%rd16+19796], %f128;
	ret;

}
	// .globl	fused_nn_contrib_conv2d_winograd_without_weight_transform_add_nn_relu_kernel1
.visible .entry fused_nn_contrib_conv2d_winograd_without_weight_transform_add_nn_relu_kernel1(
	.param .u64 .ptr .align 1 fused_nn_contrib_conv2d_winograd_without_weight_transform_add_nn_relu_kernel1_param_0,
	.param .u64 .ptr .align 1 fused_nn_contrib_conv2d_winograd_without_weight_transform_add_nn_relu_kernel1_param_1,
	.param .u64 .ptr .align 1 fused_nn_contrib_conv2d_winograd_without_weight_transform_add_nn_relu_kernel1_param_2
)
{
	.reg .pred 	%p<3>;
	.reg .b32 	%r<54>;
	.reg .b32 	%f<72>;
	.reg .b64 	%rd<13>;
	// demoted variable
	.shared .align 4 .b8 _ZZ77fused_nn_contrib_conv2d_winograd_without_weight_transform_add_nn_relu_kernel1E18placeholder_shared[4096];
	// demoted variable
	.shared .align 4 .b8 _ZZ77fused_nn_contrib_conv2d_winograd_without_weight_transform_add_nn_relu_kernel1E16data_pack_shared[1024];
	ld.param.u64 	%rd4, [fused_nn_contrib_conv2d_winograd_without_weight_transform_add_nn_relu_kernel1_param_0];
	ld.param.u64 	%rd5, [fused_nn_contrib_conv2d_winograd_without_weight_transform_add_nn_relu_kernel1_param_1];
	ld.param.u64 	%rd3, [fused_nn_contrib_conv2d_winograd_without_weight_transform_add_nn_relu_kernel1_param_2];
	cvta.to.global.u64 	%rd1, %rd4;
	cvta.to.global.u64 	%rd2, %rd5;
	mov.u32 	%r20, %ctaid.z;
	shl.b32 	%r21, %r20, 18;
	mov.u32 	%r22, %tid.y;
	mov.u32 	%r1, %tid.x;
	shl.b32 	%r2, %r22, 6;
	shl.b32 	%r23, %r1, 3;
	add.s32 	%r24, %r2, %r23;
	and.b32  	%r25, %r24, 130560;
	mov.u32 	%r3, %ctaid.y;
	shl.b32 	%r26, %r3, 6;
	shl.b32 	%r27, %r22, 3;
	add.s32 	%r28, %r27, %r1;
	and.b32  	%r29, %r28, 63;
	add.s32 	%r30, %r26, %r21;
	add.s32 	%r31, %r30, %r25;
	or.b32  	%r4, %r31, %r29;
	shl.b32 	%r5, %r20, 13;
	add.s32 	%r6, %r28, %r5;
	shl.b32 	%r32, %r28, 2;
	mov.u32 	%r33, _ZZ77fused_nn_contrib_conv2d_winograd_without_weight_transform_add_nn_relu_kernel1E18placeholder_shared;
	add.s32 	%r7, %r33, %r32;
	mov.u32 	%r34, _ZZ77fused_nn_contrib_conv2d_winograd_without_weight_transform_add_nn_relu_kernel1E16data_pack_shared;
	add.s32 	%r8, %r34, %r32;
	shl.b32 	%r35, %r22, 4;
	add.s32 	%r36, %r35, %r33;
	add.s32 	%r9, %r36, 256;
	mov.b32 	%r50, 0;
	mov.f32 	%f64, 0f00000000;
	mov.f32 	%f65, %f64;
	mov.f32 	%f66, %f64;
	mov.f32 	%f67, %f64;
	mov.f32 	%f68, %f64;
	mov.f32 	%f69, %f64;
	mov.f32 	%f70, %f64;
	mov.f32 	%f71, %f64;
$L__BB35_1:
	mov.u32 	%r39, _ZZ77fused_nn_contrib_conv2d_winograd_without_weight_transform_add_nn_relu_kernel1E16data_pack_shared;
	add.s32 	%r40, %r23, %r39;
	add.s32 	%r52, %r40, 68;
	bar.sync 	0;
	shl.b32 	%r41, %r50, 13;
	add.s32 	%r42, %r4, %r41;
	mul.wide.u32 	%rd6, %r42, 4;
	add.s64 	%rd7, %rd1, %rd6;
	ld.global.nc.f32 	%f26, [%rd7];
	st.shared.f32 	[%r7], %f26;
	ld.global.nc.f32 	%f27, [%rd7+4096];
	st.shared.f32 	[%r7+512], %f27;
	ld.global.nc.f32 	%f28, [%rd7+8192];
	st.shared.f32 	[%r7+1024], %f28;
	ld.global.nc.f32 	%f29, [%rd7+12288];
	st.shared.f32 	[%r7+1536], %f29;
	ld.global.nc.f32 	%f30, [%rd7+16384];
	st.shared.f32 	[%r7+2048], %f30;
	ld.global.nc.f32 	%f31, [%rd7+20480];
	st.shared.f32 	[%r7+2560], %f31;
	ld.global.nc.f32 	%f32, [%rd7+24576];
	st.shared.f32 	[%r7+3072], %f32;
	ld.global.nc.f32 	%f33, [%rd7+28672];
	st.shared.f32 	[%r7+3584], %f33;
	shl.b32 	%r43, %r50, 8;
	add.s32 	%r44, %r6, %r43;
	mul.wide.u32 	%rd8, %r44, 4;
	add.s64 	%rd9, %rd2, %rd8;
	ld.global.nc.f32 	%f34, [%rd9];
	st.shared.f32 	[%r8], %f34;
	ld.global.nc.f32 	%f35, [%rd9+512];
	st.shared.f32 	[%r8+512], %f35;
	bar.sync 	0;
	mov.b32 	%r53, 64;
	mov.u32 	%r51, %r9;
$L__BB35_2:
	ld.shared.f32 	%f36, [%r51+-256];
	ld.shared.f32 	%f37, [%r52+-68];
	fma.rn.f32 	%f38, %f36, %f37, %f71;
	ld.shared.f32 	%f39, [%r52+-64];
	fma.rn.f32 	%f40, %f36, %f39, %f70;
	ld.shared.f32 	%f41, [%r51+-252];
	fma.rn.f32 	%f42, %f41, %f37, %f69;
	fma.rn.f32 	%f43, %f41, %f39, %f68;
	ld.shared.f32 	%f44, [%r51+-248];
	fma.rn.f32 	%f45, %f44, %f37, %f67;
	fma.rn.f32 	%f46, %f44, %f39, %f66;
	ld.shared.f32 	%f47, [%r51+-244];
	fma.rn.f32 	%f48, %f47, %f37, %f65;
	fma.rn.f32 	%f49, %f47, %f39, %f64;
	ld.shared.f32 	%f50, [%r51];
	ld.shared.f32 	%f51, [%r52+-4];
	fma.rn.f32 	%f71, %f50, %f51, %f38;
	ld.shared.f32 	%f52, [%r52];
	fma.rn.f32 	%f70, %f50, %f52, %f40;
	ld.shared.f32 	%f53, [%r51+4];
	fma.rn.f32 	%f69, %f53, %f51, %f42;
	fma.rn.f32 	%f68, %f53, %f52, %f43;
	ld.shared.f32 	%f54, [%r51+8];
	fma.rn.f32 	%f67, %f54, %f51, %f45;
	fma.rn.f32 	%f66, %f54, %f52, %f46;
	ld.shared.f32 	%f55, [%r51+12];
	fma.rn.f32 	%f65, %f55, %f51, %f48;
	fma.rn.f32 	%f64, %f55, %f52, %f49;
	add.s32 	%r53, %r53, 128;
	add.s32 	%r52, %r52, 128;
	add.s32 	%r51, %r51, 512;
	setp.ne.s32 	%p1, %r53, 1088;
	@%p1 bra 	$L__BB35_2;
	add.s32 	%r50, %r50, 1;
	setp.ne.s32 	%p2, %r50, 32;
	@%p2 bra 	$L__BB35_1;
	cvta.to.global.u64 	%rd10, %rd3;
	shl.b32 	%r45, %r3, 10;
	add.s32 	%r46, %r5, %r45;
	add.s32 	%r47, %r46, %r2;
	shl.b32 	%r48, %r1, 1;
	add.s32 	%r49, %r47, %r48;
	mul.wide.u32 	%rd11, %r49, 4;
	add.s64 	%rd12, %rd10, %rd11;
	st.global.f32 	[%rd12], %f71;
	st.global.f32 	[%rd12+4], %f70;
	st.global.f32 	[%rd12+64], %f69;
	st.global.f32 	[%rd12+68], %f68;
	st.global.f32 	[%rd12+128], %f67;
	st.global.f32 	[%rd12+132], %f66;
	st.global.f32 	[%rd12+192], %f65;
	st.global.f32 	[%rd12+196], %f64;
	ret;

}
	// .globl	fused_nn_contrib_conv2d_winograd_without_weight_transform_add_nn_relu_3_kernel0
.visible .entry fused_nn_contrib_conv2d_winograd_without_weight_transform_add_nn_relu_3_kernel0(
	.param .u64 .ptr .align 1 fused_nn_contrib_conv2d_winograd_without_weight_transform_add_nn_relu_3_kernel0_param_0,
	.param .u64 .ptr .align 1 fused_nn_contrib_conv2d_winograd_without_weight_transform_add_nn_relu_3_kernel0_param_1
)
{
	.reg .pred 	%p<32>;
	.reg .b32 	%r<19>;
	.reg .b32 	%f<917>;
	.reg .b64 	%rd<12>;

	ld.param.u64 	%rd4, [fused_nn_contrib_conv2d_winograd_without_weight_transform_add_nn_relu_3_kernel0_param_0];
	cvta.to.global.u64 	%rd1, %rd4;
	mov.u32 	%r4, %ctaid.x;
	shl.b32 	%r5, %r4, 7;
	mov.u32 	%r6, %tid.x;
	add.s32 	%r7, %r5, %r6;
	mul.hi.u32 	%r8, %r7, 1402438301;
	shr.u32 	%r9, %r8, 6;
	mul.lo.s32 	%r10, %r9, 196;
	sub.s32 	%r1, %r7, %r10;
	mul.hi.u32 	%r11, %r7, -1840700269;
	shr.u32 	%r12, %r11, 3;
	mul.lo.s32 	%r13, %r12, 14;
	sub.s32 	%r2, %r7, %r13;
	shl.b32 	%r14, %r2, 2;
	setp.lt.u32 	%p3, %r1, 14;
	setp.eq.s32 	%p4, %r2, 0;
	mad.lo.s32 	%r3, %r12, 224, %r14;
	mul.wide.u32 	%rd5, %r3, 4;
	add.s64 	%rd2, %rd1, %rd5;
	mov.f32 	%f897, 0f00000000;
	or.pred  	%p5, %p4, %p3;
	@%p5 bra 	$L__BB36_2;
	ld.global.nc.f32 	%f58, [%rd2+-228];
	add.f32 	%f897, %f58, 0f00000000;
$L__BB36_2:
	setp.lt.u32 	%p6, %r1, 14;
	mov.f32 	%f898, 0f00000000;
	@%p6 bra 	$L__BB36_4;
	ld.global.nc.f32 	%f898, [%rd2+-224];
$L__BB36_4:
	setp.lt.u32 	%p7, %r1, 14;
	mov.f32 	%f899, 0f00000000;
	@%p7 bra 	$L__BB36_6;
	ld.global.nc.f32 	%f899, [%rd2+-220];
$L__BB36_6:
	setp.lt.u32 	%p8, %r1, 14;
	mov.f32 	%f900, 0f00000000;
	@%p8 bra 	$L__BB36_8;
	ld.global.nc.f32 	%f900, [%rd2+-216];
$L__BB36_8:
	setp.lt.u32 	%p9, %r1, 14;
	mov.f32 	%f901, 0f00000000;
	@%p9 bra 	$L__BB36_10;
	ld.global.nc.f32 	%f901, [%rd2+-212];
$L__BB36_10:
	setp.lt.u32 	%p10, %r1, 14;
	setp.lt.u32 	%p1, %r2, 13;
	not.pred 	%p12, %p1;
	mov.f32 	%f902, 0f00000000;
	or.pred  	%p13, %p10, %p12;
	@%p13 bra 	$L__BB36_12;
	ld.global.nc.f32 	%f902, [%rd2+-208];
$L__BB36_12:
	setp.eq.s32 	%p14, %r2, 0;
	mov.f32 	%f903, 0f00000000;
	@%p14 bra 	$L__BB36_14;
	ld.global.nc.f32 	%f903, [%rd2+-4];
$L__BB36_14:
	setp.gt.u32 	%p15, %r2, 12;
	mul.wide.s32 	%rd6, %r3, 4;
	add.s64 	%rd7, %rd1, %rd6;
	ld.global.nc.f32 	%f15, [%rd7];
	ld.global.nc.f32 	%f16, [%rd2+4];
	ld.global.nc.f32 	%f17, [%rd2+8];
	ld.global.nc.f32 	%f18, [%rd2+12];
	mov.f32 	%f904, 0f00000000;
	@%p15 bra 	$L__BB36_16;
	ld.global.nc.f32 	%f904, [%rd2+16];
$L__BB36_16:
	setp.eq.s32 	%p16, %r2, 0;
	mov.f32 	%f905, 0f00000000;
	@%p16 bra 	$L__BB36_18;
	ld.global.nc.f32 	%f905, [%rd2+220];
$L__BB36_18:
	setp.gt.u32 	%p17, %r2, 12;
	ld.global.nc.f32 	%f23, [%rd2+224];
	ld.global.nc.f32 	%f24, [%rd2+228];
	ld.global.nc.f32 	%f25, [%rd2+232];
	ld.global.nc.f32 	%f26, [%rd2+236];
	mov.f32 	%f906, 0f00000000;
	@%p17 bra 	$L__BB36_20;
	ld.global.nc.f32 	%f906, [%rd2+240];
$L__BB36_20:
	setp.eq.s32 	%p18, %r2, 0;
	mov.f32 	%f907, 0f00000000;
	@%p18 bra 	$L__BB36_22;
	ld.global.nc.f32 	%f907, [%rd2+444];
$L__BB36_22:
	setp.gt.u32 	%p19, %r2, 12;
	ld.global.nc.f32 	%f31, [%rd2+448];
	ld.global.nc.f32 	%f32, [%rd2+452];
	ld.global.nc.f32 	%f33, [%rd2+456];
	ld.global.nc.f32 	%f34, [%rd2+460];
	mov.f32 	%f908, 0f00000000;
	@%p19 bra 	$L__BB36_24;
	ld.global.nc.f32 	%f908, [%rd2+464];
$L__BB36_24:
	setp.eq.s32 	%p20, %r2, 0;
	mov.f32 	%f909, 0f00000000;
	@%p20 bra 	$L__BB36_26;
	ld.global.nc.f32 	%f909, [%rd2+668];
$L__BB36_26:
	setp.gt.u32 	%p21, %r2, 12;
	ld.global.nc.f32 	%f39, [%rd2+672];
	ld.global.nc.f32 	%f40, [%rd2+676];
	ld.global.nc.f32 	%f41, [%rd2+680];
	ld.global.nc.f32 	%f42, [%rd2+684];
	mov.f32 	%f910, 0f00000000;
	@%p21 bra 	$L__BB36_28;
	ld.global.nc.f32 	%f910, [%rd2+688];
$L__BB36_28:
	setp.eq.s32 	%p22, %r2, 0;
	setp.gt.u32 	%p23, %r1, 181;
	mov.f32 	%f911, 0f00000000;
	or.pred  	%p24, %p22, %p23;
	@%p24 bra 	$L__BB36_30;
	ld.global.nc.f32 	%f911, [%rd2+892];
$L__BB36_30:
	setp.gt.u32 	%p25, %r1, 181;
	mov.f32 	%f912, 0f00000000;
	@%p25 bra 	$L__BB36_32;
	ld.global.nc.f32 	%f912, [%rd2+896];
$L__BB36_32:
	setp.gt.u32 	%p26, %r1, 181;
	mov.f32 	%f913, 0f00000000;
	@%p26 bra 	$L__BB36_34;
	ld.global.nc.f32 	%f913, [%rd2+900];
$L__BB36_34:
	setp.gt.u32 	%p27, %r1, 181;
	mov.f32 	%f914, 0f00000000;
	@%p27 bra 	$L__BB36_36;
	ld.global.nc.f32 	%f914, [%rd2+904];
$L__BB36_36:
	setp.gt.u32 	%p29, %r1, 181;
	mov.f32 	%f915, 0f00000000;
	mov.pred 	%p31, 0;
	@%p29 bra 	$L__BB36_38;
	ld.global.nc.f32 	%f915, [%rd2+908];
	mov.pred 	%p31, %p1;
$L__BB36_38:
	mov.f32 	%f916, 0f00000000;
	not.pred 	%p30, %p31;
	@%p30 bra 	$L__BB36_40;
	ld.global.nc.f32 	%f916, [%rd2+912];
$L__BB36_40:
	ld.param.u64 	%rd11, [fused_nn_contrib_conv2d_winograd_without_weight_transform_add_nn_relu_3_kernel0_param_1];
	cvta.to.global.u64 	%rd8, %rd11;
	mul.f32 	%f78, %f898, 0f3FC00000;
	sub.f32 	%f79, %f897, %f78;
	add.f32 	%f80, %f899, %f899;
	sub.f32 	%f81, %f79, %f80;
	fma.rn.f32 	%f82, %f900, 0f3FC00000, %f81;
	add.f32 	%f83, %f82, %f901;
	mul.f32 	%f84, %f903, 0f3FC00000;
	sub.f32 	%f85, %f83, %f84;
	mul.f32 	%f86, %f15, 0f3FC00000;
	fma.rn.f32 	%f87, %f86, 0f3FC00000, %f85;
	mul.f32 	%f88, %f16, 0f3FC00000;
	fma.rn.f32 	%f89, %f88, 0f40000000, %f87;
	mul.f32 	%f90, %f17, 0f3FC00000;
	mul.f32 	%f91, %f90, 0f3FC00000;
	sub.f32 	%f92, %f89, %f91;
	mul.f32 	%f93, %f18, 0f3FC00000;
	sub.f32 	%f94, %f92, %f93;
	add.f32 	%f95, %f905, %f905;
	sub.f32 	%f96, %f94, %f95;
	add.f32 	%f97, %f23, %f23;
	fma.rn.f32 	%f98, %f97, 0f3FC00000, %f96;
	add.f32 	%f99, %f24, %f24;
	fma.rn.f32 	%f100, %f99, 0f40000000, %f98;
	add.f32 	%f101, %f25, %f25;
	mul.f32 	%f102, %f101, 0f3FC00000;
	sub.f32 	%f103, %f100, %f102;
	add.f32 	%f104, %f26, %f26;
	sub.f32 	%f105, %f103, %f104;
	fma.rn.f32 	%f106, %f907, 0f3FC00000, %f105;
	mul.f32 	%f107, %f31, 0f3FC00000;
	mul.f32 	%f108, %f107, 0f3FC00000;
	sub.f32 	%f109, %f106, %f108;
	mul.f32 	%f110, %f32, 0f3FC00000;
	add.f32 	%f111, %f110, %f110;
	sub.f32 	%f112, %f109, %f111;
	mul.f32 	%f113, %f33, 0f3FC00000;
	fma.rn.f32 	%f114, %f113, 0f3FC00000, %f112;
	mul.f32 	%f115, %f34, 0f3FC00000;
	add.f32 	%f116, %f114, %f115;
	add.f32 	%f117, %f116, %f909;
	mul.f32 	%f118, %f39, 0f3FC00000;
	sub.f32 	%f119, %f117, %f118;
	add.f32 	%f120, %f40, %f40;
	sub.f32 	%f121, %f119, %f120;
	mul.f32 	%f122, %f41, 0f3FC00000;
	add.f32 	%f123, %f121, %f122;
	add.f32 	%f124, %f123, %f42;
	add.f32 	%f125, %f898, 0f00000000;
	mul.f32 	%f126, %f899, 0f40200000;
	sub.f32 	%f127, %f125, %f126;
	mul.f32 	%f128, %f900, 0f3F000000;
	add.f32 	%f129, %f127, %f128;
	add.f32 	%f130, %f129, %f901;
	sub.f32 	%f131, %f130, %f86;
	fma.rn.f32 	%f132, %f88, 0f40200000, %f131;
	mul.f32 	%f133, %f90, 0f3F000000;
	sub.f32 	%f134, %f132, %f133;
	sub.f32 	%f135, %f134, %f93;
	sub.f32 	%f136, %f135, %f97;
	fma.rn.f32 	%f137, %f99, 0f40200000, %f136;
	mul.f32 	%f138, %f101, 0f3F000000;
	sub.f32 	%f139, %f137, %f138;
	sub.f32 	%f140, %f139, %f104;
	add.f32 	%f141, %f140, %f107;
	mul.f32 	%f142, %f110, 0f40200000;
	sub.f32 	%f143, %f141, %f142;
	mul.f32 	%f144, %f113, 0f3F000000;
	add.f32 	%f145, %f143, %f144;
	add.f32 	%f146, %f145, %f115;
	add.f32 	%f147, %f146, %f39;
	mul.f32 	%f148, %f40, 0f40200000;
	sub.f32 	%f149, %f147, %f148;
	mul.f32 	%f150, %f41, 0f3F000000;
	add.f32 	%f151, %f149, %f150;
	add.f32 	%f152, %f151, %f42;
	mov.f32 	%f153, 0f00000000;
	sub.f32 	%f154, %f153, %f898;
	fma.rn.f32 	%f155, %f899, 0f3F000000, %f154;
	fma.rn.f32 	%f156, %f900, 0f40200000, %f155;
	add.f32 	%f157, %f156, %f901;
	add.f32 	%f158, %f157, %f86;
	mul.f32 	%f159, %f88, 0f3F000000;
	sub.f32 	%f160, %f158, %f159;
	mul.f32 	%f161, %f90, 0f40200000;
	sub.f32 	%f162, %f160, %f161;
	sub.f32 	%f163, %f162, %f93;
	add.f32 	%f164, %f163, %f97;
	mul.f32 	%f165, %f99, 0f3F000000;
	sub.f32 	%f166, %f164, %f165;
	mul.f32 	%f167, %f101, 0f40200000;
	sub.f32 	%f168, %f166, %f167;
	sub.f32 	%f169, %f168, %f104;
	sub.f32 	%f170, %f169, %f107;
	fma.rn.f32 	%f171, %f110, 0f3F000000, %f170;
	fma.rn.f32 	%f172, %f113, 0f40200000, %f171;
	add.f32 	%f173, %f172, %f115;
	sub.f32 	%f174, %f173, %f39;
	mul.f32 	%f175, %f40, 0f3F000000;
	add.f32 	%f176, %f174, %f175;
	mul.f32 	%f177, %f41, 0f40200000;
	add.f32 	%f178, %f176, %f177;
	add.f32 	%f179, %f178, %f42;
	add.f32 	%f180, %f898, %f898;
	sub.f32 	%f181, %f153, %f180;
	sub.f32 	%f182, %f181, %f899;
	add.f32 	%f183, %f900, %f900;
	add.f32 	%f184, %f182, %f183;
	add.f32 	%f185, %f184, %f901;
	fma.rn.f32 	%f186, %f86, 0f40000000, %f185;
	add.f32 	%f187, %f186, %f88;
	add.f32 	%f188, %f90, %f90;
	sub.f32 	%f189, %f187, %f188;
	sub.f32 	%f190, %f189, %f93;
	fma.rn.f32 	%f191, %f97, 0f40000000, %f190;
	add.f32 	%f192, %f191, %f99;
	add.f32 	%f193, %f101, %f101;
	sub.f32 	%f194, %f192, %f193;
	sub.f32 	%f195, %f194, %f104;
	add.f32 	%f196, %f107, %f107;
	sub.f32 	%f197, %f195, %f196;
	sub.f32 	%f198, %f197, %f110;
	add.f32 	%f199, %f113, %f113;
	add.f32 	%f200, %f198, %f199;
	add.f32 	%f201, %f200, %f115;
	add.f32 	%f202, %f39, %f39;
	sub.f32 	%f203, %f201, %f202;
	sub.f32 	%f204, %f203, %f40;
	add.f32 	%f205, %f41, %f41;
	add.f32 	%f206, %f204, %f205;
	add.f32 	%f207, %f206, %f42;
	fma.rn.f32 	%f208, %f898, 0f3F000000, 0f00000000;
	sub.f32 	%f209, %f208, %f899;
	sub.f32 	%f210, %f209, %f128;
	add.f32 	%f211, %f210, %f901;
	mul.f32 	%f212, %f86, 0f3F000000;
	sub.f32 	%f213, %f211, %f212;
	add.f32 	%f214, %f213, %f88;
	add.f32 	%f215, %f214, %f133;
	sub.f32 	%f216, %f215, %f93;
	mul.f32 	%f217, %f97, 0f3F000000;
	sub.f32 	%f218, %f216, %f217;
	add.f32 	%f219, %f218, %f99;
	add.f32 	%f220, %f219, %f138;
	sub.f32 	%f221, %f220, %f104;
	fma.rn.f32 	%f222, %f107, 0f3F000000, %f221;
	sub.f32 	%f223, %f222, %f110;
	sub.f32 	%f224, %f223, %f144;
	add.f32 	%f225, %f224, %f115;
	mul.f32 	%f226, %f39, 0f3F000000;
	add.f32 	%f227, %f225, %f226;
	sub.f32 	%f228, %f227, %f40;
	sub.f32 	%f229, %f228, %f150;
	add.f32 	%f230, %f229, %f42;
	mul.f32 	%f231, %f899, 0f3FC00000;
	sub.f32 	%f232, %f125, %f231;
	sub.f32 	%f233, %f232, %f183;
	fma.rn.f32 	%f234, %f901, 0f3FC00000, %f233;
	add.f32 	%f235, %f234, %f902;
	sub.f32 	%f236, %f235, %f86;
	fma.rn.f32 	%f237, %f88, 0f3FC00000, %f236;
	add.f32 	%f238, %f237, %f188;
	mul.f32 	%f239, %f93, 0f3FC00000;
	sub.f32 	%f240, %f238, %f239;
	mul.f32 	%f241, %f904, 0f3FC00000;
	sub.f32 	%f242, %f240, %f241;
	sub.f32 	%f243, %f242, %f97;
	fma.rn.f32 	%f244, %f99, 0f3FC00000, %f243;
	add.f32 	%f245, %f244, %f193;
	mul.f32 	%f246, %f104, 0f3FC00000;
	sub.f32 	%f247, %f245, %f246;
	add.f32 	%f248, %f906, %f906;
	sub.f32 	%f249, %f247, %f248;
	add.f32 	%f250, %f249, %f107;
	mul.f32 	%f251, %f110, 0f3FC00000;
	sub.f32 	%f252, %f250, %f251;
	sub.f32 	%f253, %f252, %f199;
	fma.rn.f32 	%f254, %f115, 0f3FC00000, %f253;
	fma.rn.f32 	%f255, %f908, 0f3FC00000, %f254;
	add.f32 	%f256, %f255, %f39;
	mul.f32 	%f257, %f40, 0f3FC00000;
	sub.f32 	%f258, %f256, %f257;
	sub.f32 	%f259, %f258, %f205;
	mul.f32 	%f260, %f42, 0f3FC00000;
	add.f32 	%f261, %f259, %f260;
	add.f32 	%f262, %f261, %f910;
	add.f32 	%f263, %f903, 0f00000000;
	sub.f32 	%f264, %f263, %f86;
	add.f32 	%f265, %f16, %f16;
	sub.f32 	%f266, %f264, %f265;
	add.f32 	%f267, %f266, %f90;
	add.f32 	%f268, %f267, %f18;
	mul.f32 	%f269, %f905, 0f40200000;
	sub.f32 	%f270, %f268, %f269;
	mul.f32 	%f271, %f23, 0f40200000;
	fma.rn.f32 	%f272, %f271, 0f3FC00000, %f270;
	mul.f32 	%f273, %f24, 0f40200000;
	fma.rn.f32 	%f274, %f273, 0f40000000, %f272;
	mul.f32 	%f275, %f25, 0f40200000;
	mul.f32 	%f276, %f275, 0f3FC00000;
	sub.f32 	%f277, %f274, %f276;
	mul.f32 	%f278, %f26, 0f40200000;
	sub.f32 	%f279, %f277, %f278;
	mul.f32 	%f280, %f907, 0f3F000000;
	add.f32 	%f281, %f279, %f280;
	mul.f32 	%f282, %f31, 0f3F000000;
	mul.f32 	%f283, %f282, 0f3FC00000;
	sub.f32 	%f284, %f281, %f283;
	mul.f32 	%f285, %f32, 0f3F000000;
	add.f32 	%f286, %f285, %f285;
	sub.f32 	%f287, %f284, %f286;
	mul.f32 	%f288, %f33, 0f3F000000;
	mul.f32 	%f289, %f288, 0f3FC00000;
	add.f32 	%f290, %f287, %f289;
	mul.f32 	%f291, %f34, 0f3F000000;
	add.f32 	%f292, %f290, %f291;
	add.f32 	%f293, %f292, %f909;
	sub.f32 	%f294, %f293, %f118;
	sub.f32 	%f295, %f294, %f120;
	add.f32 	%f296, %f295, %f122;
	add.f32 	%f297, %f296, %f42;
	add.f32 	%f298, %f15, 0f00000000;
	mul.f32 	%f299, %f16, 0f40200000;
	sub.f32 	%f300, %f298, %f299;
	mul.f32 	%f301, %f17, 0f3F000000;
	add.f32 	%f302, %f300, %f301;
	add.f32 	%f303, %f302, %f18;
	sub.f32 	%f304, %f303, %f271;
	fma.rn.f32 	%f305, %f273, 0f40200000, %f304;
	mul.f32 	%f306, %f275, 0f3F000000;
	sub.f32 	%f307, %f305, %f306;
	sub.f32 	%f308, %f307, %f278;
	add.f32 	%f309, %f308, %f282;
	mul.f32 	%f310, %f285, 0f40200000;
	sub.f32 	%f311, %f309, %f310;
	mul.f32 	%f312, %f288, 0f3F000000;
	add.f32 	%f313, %f311, %f312;
	add.f32 	%f314, %f313, %f291;
	add.f32 	%f315, %f314, %f39;
	sub.f32 	%f316, %f315, %f148;
	add.f32 	%f317, %f316, %f150;
	add.f32 	%f318, %f317, %f42;
	sub.f32 	%f319, %f153, %f15;
	mul.f32 	%f320, %f16, 0f3F000000;
	add.f32 	%f321, %f319, %f320;
	mul.f32 	%f322, %f17, 0f40200000;
	add.f32 	%f323, %f321, %f322;
	add.f32 	%f324, %f323, %f18;
	add.f32 	%f325, %f324, %f271;
	mul.f32 	%f326, %f273, 0f3F000000;
	sub.f32 	%f327, %f325, %f326;
	mul.f32 	%f328, %f275, 0f40200000;
	sub.f32 	%f329, %f327, %f328;
	sub.f32 	%f330, %f329, %f278;
	sub.f32 	%f331, %f330, %f282;
	mul.f32 	%f332, %f285, 0f3F000000;
	add.f32 	%f333, %f331, %f332;
	mul.f32 	%f334, %f288, 0f40200000;
	add.f32 	%f335, %f333, %f334;
	add.f32 	%f336, %f335, %f291;
	sub.f32 	%f337, %f336, %f39;
	add.f32 	%f338, %f337, %f175;
	add.f32 	%f339, %f338, %f177;
	add.f32 	%f340, %f339, %f42;
	add.f32 	%f341, %f15, %f15;
	sub.f32 	%f342, %f153, %f341;
	sub.f32 	%f343, %f342, %f16;
	add.f32 	%f344, %f17, %f17;
	add.f32 	%f345, %f343, %f344;
	add.f32 	%f346, %f345, %f18;
	fma.rn.f32 	%f347, %f271, 0f40000000, %f346;
	add.f32 	%f348, %f347, %f273;
	add.f32 	%f349, %f275, %f275;
	sub.f32 	%f350, %f348, %f349;
	sub.f32 	%f351, %f350, %f278;
	add.f32 	%f352, %f282, %f282;
	sub.f32 	%f353, %f351, %f352;
	sub.f32 	%f354, %f353, %f285;
	add.f32 	%f355, %f288, %f288;
	add.f32 	%f356, %f354, %f355;
	add.f32 	%f357, %f356, %f291;
	sub.f32 	%f358, %f357, %f202;
	sub.f32 	%f359, %f358, %f40;
	add.f32 	%f360, %f359, %f205;
	add.f32 	%f361, %f360, %f42;
	mul.f32 	%f362, %f15, 0f3F000000;
	add.f32 	%f363, %f362, 0f00000000;
	sub.f32 	%f364, %f363, %f16;
	sub.f32 	%f365, %f364, %f301;
	add.f32 	%f366, %f365, %f18;
	mul.f32 	%f367, %f271, 0f3F000000;
	sub.f32 	%f368, %f366, %f367;
	add.f32 	%f369, %f368, %f273;
	add.f32 	%f370, %f369, %f306;
	sub.f32 	%f371, %f370, %f278;
	mul.f32 	%f372, %f282, 0f3F000000;
	add.f32 	%f373, %f371, %f372;
	sub.f32 	%f374, %f373, %f285;
	sub.f32 	%f375, %f374, %f312;
	add.f32 	%f376, %f375, %f291;
	add.f32 	%f377, %f376, %f226;
	sub.f32 	%f378, %f377, %f40;
	sub.f32 	%f379, %f378, %f150;
	add.f32 	%f380, %f379, %f42;
	sub.f32 	%f381, %f298, %f88;
	sub.f32 	%f382, %f381, %f344;
	add.f32 	%f383, %f382, %f93;
	add.f32 	%f384, %f383, %f904;
	sub.f32 	%f385, %f384, %f271;
	fma.rn.f32 	%f386, %f273, 0f3FC00000, %f385;
	add.f32 	%f387, %f386, %f349;
	mul.f32 	%f388, %f278, 0f3FC00000;
	sub.f32 	%f389, %f387, %f388;
	mul.f32 	%f390, %f906, 0f40200000;
	sub.f32 	%f391, %f389, %f390;
	add.f32 	%f392, %f391, %f282;
	mul.f32 	%f393, %f285, 0f3FC00000;
	sub.f32 	%f394, %f392, %f393;
	sub.f32 	%f395, %f394, %f355;
	mul.f32 	%f396, %f291, 0f3FC00000;
	add.f32 	%f397, %f395, %f396;
	mul.f32 	%f398, %f908, 0f3F000000;
	add.f32 	%f399, %f397, %f398;
	add.f32 	%f400, %f399, %f39;
	sub.f32 	%f401, %f400, %f257;
	sub.f32 	%f402, %f401, %f205;
	add.f32 	%f403, %f402, %f260;
	add.f32 	%f404, %f403, %f910;
	sub.f32 	%f405, %f153, %f903;
	add.f32 	%f406, %f405, %f86;
	add.f32 	%f407, %f406, %f265;
	sub.f32 	%f408, %f407, %f90;
	sub.f32 	%f409, %f408, %f18;
	fma.rn.f32 	%f410, %f905, 0f3F000000, %f409;
	mul.f32 	%f411, %f23, 0f3F000000;
	mul.f32 	%f412, %f411, 0f3FC00000;
	sub.f32 	%f413, %f410, %f412;
	mul.f32 	%f414, %f24, 0f3F000000;
	add.f32 	%f415, %f414, %f414;
	sub.f32 	%f416, %f413, %f415;
	mul.f32 	%f417, %f25, 0f3F000000;
	fma.rn.f32 	%f418, %f417, 0f3FC00000, %f416;
	mul.f32 	%f419, %f26, 0f3F000000;
	add.f32 	%f420, %f418, %f419;
	fma.rn.f32 	%f421, %f907, 0f40200000, %f420;
	mul.f32 	%f422, %f31, 0f40200000;
	mul.f32 	%f423, %f422, 0f3FC00000;
	sub.f32 	%f424, %f421, %f423;
	mul.f32 	%f425, %f32, 0f40200000;
	add.f32 	%f426, %f425, %f425;
	sub.f32 	%f427, %f424, %f426;
	mul.f32 	%f428, %f33, 0f40200000;
	fma.rn.f32 	%f429, %f428, 0f3FC00000, %f427;
	mul.f32 	%f430, %f34, 0f40200000;
	add.f32 	%f431, %f429, %f430;
	add.f32 	%f432, %f431, %f909;
	sub.f32 	%f433, %f432, %f118;
	sub.f32 	%f434, %f433, %f120;
	add.f32 	%f435, %f434, %f122;
	add.f32 	%f436, %f435, %f42;
	add.f32 	%f437, %f319, %f299;
	sub.f32 	%f438, %f437, %f301;
	sub.f32 	%f439, %f438, %f18;
	add.f32 	%f440, %f439, %f411;
	mul.f32 	%f441, %f414, 0f40200000;
	sub.f32 	%f442, %f440, %f441;
	mul.f32 	%f443, %f417, 0f3F000000;
	add.f32 	%f444, %f442, %f443;
	add.f32 	%f445, %f444, %f419;
	add.f32 	%f446, %f445, %f422;
	mul.f32 	%f447, %f425, 0f40200000;
	sub.f32 	%f448, %f446, %f447;
	mul.f32 	%f449, %f428, 0f3F000000;
	add.f32 	%f450, %f448, %f449;
	add.f32 	%f451, %f450, %f430;
	add.f32 	%f452, %f451, %f39;
	sub.f32 	%f453, %f452, %f148;
	add.f32 	%f454, %f453, %f150;
	add.f32 	%f455, %f454, %f42;
	sub.f32 	%f456, %f298, %f320;
	sub.f32 	%f457, %f456, %f322;
	sub.f32 	%f458, %f457, %f18;
	sub.f32 	%f459, %f458, %f411;
	fma.rn.f32 	%f460, %f414, 0f3F000000, %f459;
	fma.rn.f32 	%f461, %f417, 0f40200000, %f460;
	add.f32 	%f462, %f461, %f419;
	sub.f32 	%f463, %f462, %f422;
	fma.rn.f32 	%f464, %f425, 0f3F000000, %f463;
	fma.rn.f32 	%f465, %f428, 0f40200000, %f464;
	add.f32 	%f466, %f465, %f430;
	sub.f32 	%f467, %f466, %f39;
	add.f32 	%f468, %f467, %f175;
	add.f32 	%f469, %f468, %f177;
	add.f32 	%f470, %f469, %f42;
	add.f32 	%f471, %f341, 0f00000000;
	add.f32 	%f472, %f471, %f16;
	sub.f32 	%f473, %f472, %f344;
	sub.f32 	%f474, %f473, %f18;
	add.f32 	%f475, %f411, %f411;
	sub.f32 	%f476, %f474, %f475;
	sub.f32 	%f477, %f476, %f414;
	add.f32 	%f478, %f417, %f417;
	add.f32 	%f479, %f477, %f478;
	add.f32 	%f480, %f479, %f419;
	add.f32 	%f481, %f422, %f422;
	sub.f32 	%f482, %f480, %f481;
	sub.f32 	%f483, %f482, %f425;
	add.f32 	%f484, %f428, %f428;
	add.f32 	%f485, %f483, %f484;
	add.f32 	%f486, %f485, %f430;
	sub.f32 	%f487, %f486, %f202;
	sub.f32 	%f488, %f487, %f40;
	add.f32 	%f489, %f488, %f205;
	add.f32 	%f490, %f489, %f42;
	sub.f32 	%f491, %f153, %f362;
	add.f32 	%f492, %f491, %f16;
	add.f32 	%f493, %f492, %f301;
	sub.f32 	%f494, %f493, %f18;
	fma.rn.f32 	%f495, %f411, 0f3F000000, %f494;
	sub.f32 	%f496, %f495, %f414;
	sub.f32 	%f497, %f496, %f443;
	add.f32 	%f498, %f497, %f419;
	fma.rn.f32 	%f499, %f422, 0f3F000000, %f498;
	sub.f32 	%f500, %f499, %f425;
	sub.f32 	%f501, %f500, %f449;
	add.f32 	%f502, %f501, %f430;
	add.f32 	%f503, %f502, %f226;
	sub.f32 	%f504, %f503, %f40;
	sub.f32 	%f505, %f504, %f150;
	add.f32 	%f506, %f505, %f42;
	add.f32 	%f507, %f319, %f88;
	add.f32 	%f508, %f507, %f344;
	sub.f32 	%f509, %f508, %f93;
	sub.f32 	%f510, %f509, %f904;
	add.f32 	%f511, %f510, %f411;
	mul.f32 	%f512, %f414, 0f3FC00000;
	sub.f32 	%f513, %f511, %f512;
	sub.f32 	%f514, %f513, %f478;
	fma.rn.f32 	%f515, %f419, 0f3FC00000, %f514;
	fma.rn.f32 	%f516, %f906, 0f3F000000, %f515;
	add.f32 	%f517, %f516, %f422;
	mul.f32 	%f518, %f425, 0f3FC00000;
	sub.f32 	%f519, %f517, %f518;
	sub.f32 	%f520, %f519, %f484;
	fma.rn.f32 	%f521, %f430, 0f3FC00000, %f520;
	fma.rn.f32 	%f522, %f908, 0f40200000, %f521;
	add.f32 	%f523, %f522, %f39;
	sub.f32 	%f524, %f523, %f257;
	sub.f32 	%f525, %f524, %f205;
	add.f32 	%f526, %f525, %f260;
	add.f32 	%f527, %f526, %f910;
	add.f32 	%f528, %f903, %f903;
	sub.f32 	%f529, %f153, %f528;
	fma.rn.f32 	%f530, %f341, 0f3FC00000, %f529;
	fma.rn.f32 	%f531, %f265, 0f40000000, %f530;
	mul.f32 	%f532, %f344, 0f3FC00000;
	sub.f32 	%f533, %f531, %f532;
	add.f32 	%f534, %f18, %f18;
	sub.f32 	%f535, %f533, %f534;
	sub.f32 	%f536, %f535, %f905;
	mul.f32 	%f537, %f23, 0f3FC00000;
	add.f32 	%f538, %f536, %f537;
	add.f32 	%f539, %f538, %f99;
	mul.f32 	%f540, %f25, 0f3FC00000;
	sub.f32 	%f541, %f539, %f540;
	sub.f32 	%f542, %f541, %f26;
	add.f32 	%f543, %f907, %f907;
	add.f32 	%f544, %f542, %f543;
	add.f32 	%f545, %f31, %f31;
	mul.f32 	%f546, %f545, 0f3FC00000;
	sub.f32 	%f547, %f544, %f546;
	add.f32 	%f548, %f32, %f32;
	add.f32 	%f549, %f548, %f548;
	sub.f32 	%f550, %f547, %f549;
	add.f32 	%f551, %f33, %f33;
	mul.f32 	%f552, %f551, 0f3FC00000;
	add.f32 	%f553, %f550, %f552;
	add.f32 	%f554, %f34, %f34;
	add.f32 	%f555, %f553, %f554;
	add.f32 	%f556, %f555, %f909;
	sub.f32 	%f557, %f556, %f118;
	sub.f32 	%f558, %f557, %f120;
	add.f32 	%f559, %f558, %f122;
	add.f32 	%f560, %f559, %f42;
	fma.rn.f32 	%f561, %f265, 0f40200000, %f342;
	mul.f32 	%f562, %f344, 0f3F000000;
	sub.f32 	%f563, %f561, %f562;
	sub.f32 	%f564, %f563, %f534;
	sub.f32 	%f565, %f564, %f23;
	add.f32 	%f566, %f565, %f273;
	sub.f32 	%f567, %f566, %f417;
	sub.f32 	%f568, %f567, %f26;
	add.f32 	%f569, %f568, %f545;
	mul.f32 	%f570, %f548, 0f40200000;
	sub.f32 	%f571, %f569, %f570;
	mul.f32 	%f572, %f551, 0f3F000000;
	add.f32 	%f573, %f571, %f572;
	add.f32 	%f574, %f573, %f554;
	add.f32 	%f575, %f574, %f39;
	sub.f32 	%f576, %f575, %f148;
	add.f32 	%f577, %f576, %f150;
	add.f32 	%f578, %f577, %f42;
	mul.f32 	%f579, %f265, 0f3F000000;
	sub.f32 	%f580, %f471, %f579;
	mul.f32 	%f581, %f344, 0f40200000;
	sub.f32 	%f582, %f580, %f581;
	sub.f32 	%f583, %f582, %f534;
	add.f32 	%f584, %f583, %f23;
	sub.f32 	%f585, %f584, %f414;
	sub.f32 	%f586, %f585, %f275;
	sub.f32 	%f587, %f586, %f26;
	sub.f32 	%f588, %f587, %f545;
	mul.f32 	%f589, %f548, 0f3F000000;
	add.f32 	%f590, %f588, %f589;
	mul.f32 	%f591, %f551, 0f40200000;
	add.f32 	%f592, %f590, %f591;
	add.f32 	%f593, %f592, %f554;
	sub.f32 	%f594, %f593, %f39;
	add.f32 	%f595, %f594, %f175;
	add.f32 	%f596, %f595, %f177;
	add.f32 	%f597, %f596, %f42;
	fma.rn.f32 	%f598, %f341, 0f40000000, 0f00000000;
	add.f32 	%f599, %f598, %f265;
	add.f32 	%f600, %f344, %f344;
	sub.f32 	%f601, %f599, %f600;
	sub.f32 	%f602, %f601, %f534;
	add.f32 	%f603, %f602, %f97;
	add.f32 	%f604, %f603, %f24;
	sub.f32 	%f605, %f604, %f101;
	sub.f32 	%f606, %f605, %f26;
	add.f32 	%f607, %f545, %f545;
	sub.f32 	%f608, %f606, %f607;
	sub.f32 	%f609, %f608, %f548;
	add.f32 	%f610, %f551, %f551;
	add.f32 	%f611, %f609, %f610;
	add.f32 	%f612, %f611, %f554;
	sub.f32 	%f613, %f612, %f202;
	sub.f32 	%f614, %f613, %f40;
	add.f32 	%f615, %f614, %f205;
	add.f32 	%f616, %f615, %f42;
	mul.f32 	%f617, %f341, 0f3F000000;
	sub.f32 	%f618, %f153, %f617;
	add.f32 	%f619, %f618, %f265;
	add.f32 	%f620, %f619, %f562;
	sub.f32 	%f621, %f620, %f534;
	sub.f32 	%f622, %f621, %f411;
	add.f32 	%f623, %f622, %f24;
	add.f32 	%f624, %f623, %f417;
	sub.f32 	%f625, %f624, %f26;
	mul.f32 	%f626, %f545, 0f3F000000;
	add.f32 	%f627, %f625, %f626;
	sub.f32 	%f628, %f627, %f548;
	sub.f32 	%f629, %f628, %f572;
	add.f32 	%f630, %f629, %f554;
	add.f32 	%f631, %f630, %f226;
	sub.f32 	%f632, %f631, %f40;
	sub.f32 	%f633, %f632, %f150;
	add.f32 	%f634, %f633, %f42;
	fma.rn.f32 	%f635, %f265, 0f3FC00000, %f342;
	add.f32 	%f636, %f635, %f600;
	mul.f32 	%f637, %f534, 0f3FC00000;
	sub.f32 	%f638, %f636, %f637;
	add.f32 	%f639, %f904, %f904;
	sub.f32 	%f640, %f638, %f639;
	sub.f32 	%f641, %f640, %f23;
	mul.f32 	%f642, %f24, 0f3FC00000;
	add.f32 	%f643, %f641, %f642;
	add.f32 	%f644, %f643, %f101;
	mul.f32 	%f645, %f26, 0f3FC00000;
	sub.f32 	%f646, %f644, %f645;
	sub.f32 	%f647, %f646, %f906;
	add.f32 	%f648, %f647, %f545;
	mul.f32 	%f649, %f548, 0f3FC00000;
	sub.f32 	%f650, %f648, %f649;
	sub.f32 	%f651, %f650, %f610;
	mul.f32 	%f652, %f554, 0f3FC00000;
	add.f32 	%f653, %f651, %f652;
	add.f32 	%f654, %f908, %f908;
	add.f32 	%f655, %f653, %f654;
	add.f32 	%f656, %f655, %f39;
	sub.f32 	%f657, %f656, %f257;
	sub.f32 	%f658, %f657, %f205;
	add.f32 	%f659, %f658, %f260;
	add.f32 	%f660, %f659, %f910;
	fma.rn.f32 	%f661, %f903, 0f3F000000, 0f00000000;
	mul.f32 	%f662, %f362, 0f3FC00000;
	sub.f32 	%f663, %f661, %f662;
	add.f32 	%f664, %f320, %f320;
	sub.f32 	%f665, %f663, %f664;
	fma.rn.f32 	%f666, %f301, 0f3FC00000, %f665;
	mul.f32 	%f667, %f18, 0f3F000000;
	add.f32 	%f668, %f666, %f667;
	sub.f32 	%f669, %f668, %f905;
	add.f32 	%f670, %f669, %f537;
	add.f32 	%f671, %f670, %f99;
	sub.f32 	%f672, %f671, %f540;
	sub.f32 	%f673, %f672, %f26;
	sub.f32 	%f674, %f673, %f280;
	add.f32 	%f675, %f674, %f283;
	add.f32 	%f676, %f675, %f286;
	sub.f32 	%f677, %f676, %f289;
	sub.f32 	%f678, %f677, %f291;
	add.f32 	%f679, %f678, %f909;
	sub.f32 	%f680, %f679, %f118;
	sub.f32 	%f681, %f680, %f120;
	add.f32 	%f682, %f681, %f122;
	add.f32 	%f683, %f682, %f42;
	mul.f32 	%f684, %f320, 0f40200000;
	sub.f32 	%f685, %f363, %f684;
	mul.f32 	%f686, %f301, 0f3F000000;
	add.f32 	%f687, %f685, %f686;
	add.f32 	%f688, %f687, %f667;
	sub.f32 	%f689, %f688, %f23;
	add.f32 	%f690, %f689, %f273;
	sub.f32 	%f691, %f690, %f417;
	sub.f32 	%f692, %f691, %f26;
	sub.f32 	%f693, %f692, %f282;
	add.f32 	%f694, %f693, %f310;
	sub.f32 	%f695, %f694, %f312;
	sub.f32 	%f696, %f695, %f291;
	add.f32 	%f697, %f696, %f39;
	sub.f32 	%f698, %f697, %f148;
	add.f32 	%f699, %f698, %f150;
	add.f32 	%f700, %f699, %f42;
	fma.rn.f32 	%f701, %f320, 0f3F000000, %f491;
	fma.rn.f32 	%f702, %f301, 0f40200000, %f701;
	add.f32 	%f703, %f702, %f667;
	add.f32 	%f704, %f703, %f23;
	sub.f32 	%f705, %f704, %f414;
	sub.f32 	%f706, %f705, %f275;
	sub.f32 	%f707, %f706, %f26;
	add.f32 	%f708, %f707, %f282;
	sub.f32 	%f709, %f708, %f332;
	sub.f32 	%f710, %f709, %f334;
	sub.f32 	%f711, %f710, %f291;
	sub.f32 	%f712, %f711, %f39;
	add.f32 	%f713, %f712, %f175;
	add.f32 	%f714, %f713, %f177;
	add.f32 	%f715, %f714, %f42;
	add.f32 	%f716, %f362, %f362;
	sub.f32 	%f717, %f153, %f716;
	sub.f32 	%f718, %f717, %f320;
	add.f32 	%f719, %f301, %f301;
	add.f32 	%f720, %f718, %f719;
	add.f32 	%f721, %f720, %f667;
	add.f32 	%f722, %f721, %f97;
	add.f32 	%f723, %f722, %f24;
	sub.f32 	%f724, %f723, %f101;
	sub.f32 	%f725, %f724, %f26;
	add.f32 	%f726, %f725, %f352;
	add.f32 	%f727, %f726, %f285;
	sub.f32 	%f728, %f727, %f355;
	sub.f32 	%f729, %f728, %f291;
	sub.f32 	%f730, %f729, %f202;
	sub.f32 	%f731, %f730, %f40;
	add.f32 	%f732, %f731, %f205;
	add.f32 	%f733, %f732, %f42;
	fma.rn.f32 	%f734, %f362, 0f3F000000, 0f00000000;
	sub.f32 	%f735, %f734, %f320;
	sub.f32 	%f736, %f735, %f686;
	add.f32 	%f737, %f736, %f667;
	sub.f32 	%f738, %f737, %f411;
	add.f32 	%f739, %f738, %f24;
	add.f32 	%f740, %f739, %f417;
	sub.f32 	%f741, %f740, %f26;
	sub.f32 	%f742, %f741, %f372;
	add.f32 	%f743, %f742, %f285;
	add.f32 	%f744, %f743, %f312;
	sub.f32 	%f745, %f744, %f291;
	add.f32 	%f746, %f745, %f226;
	sub.f32 	%f747, %f746, %f40;
	sub.f32 	%f748, %f747, %f150;
	add.f32 	%f749, %f748, %f42;
	mul.f32 	%f750, %f320, 0f3FC00000;
	sub.f32 	%f751, %f363, %f750;
	sub.f32 	%f752, %f751, %f719;
	fma.rn.f32 	%f753, %f667, 0f3FC00000, %f752;
	fma.rn.f32 	%f754, %f904, 0f3F000000, %f753;
	sub.f32 	%f755, %f754, %f23;
	add.f32 	%f756, %f755, %f642;
	add.f32 	%f757, %f756, %f101;
	sub.f32 	%f758, %f757, %f645;
	sub.f32 	%f759, %f758, %f906;
	sub.f32 	%f760, %f759, %f282;
	add.f32 	%f761, %f760, %f393;
	add.f32 	%f762, %f761, %f355;
	sub.f32 	%f763, %f762, %f396;
	sub.f32 	%f764, %f763, %f398;
	add.f32 	%f765, %f764, %f39;
	sub.f32 	%f766, %f765, %f257;
	sub.f32 	%f767, %f766, %f205;
	add.f32 	%f768, %f767, %f260;
	add.f32 	%f769, %f768, %f910;
	mul.f32 	%f770, %f905, 0f3FC00000;
	sub.f32 	%f771, %f268, %f770;
	fma.rn.f32 	%f772, %f537, 0f3FC00000, %f771;
	fma.rn.f32 	%f773, %f642, 0f40000000, %f772;
	mul.f32 	%f774, %f540, 0f3FC00000;
	sub.f32 	%f775, %f773, %f774;
	sub.f32 	%f776, %f775, %f645;
	sub.f32 	%f777, %f776, %f543;
	add.f32 	%f778, %f777, %f546;
	add.f32 	%f779, %f778, %f549;
	sub.f32 	%f780, %f779, %f552;
	sub.f32 	%f781, %f780, %f554;
	fma.rn.f32 	%f782, %f909, 0f3FC00000, %f781;
	mul.f32 	%f783, %f118, 0f3FC00000;
	sub.f32 	%f784, %f782, %f783;
	add.f32 	%f785, %f257, %f257;
	sub.f32 	%f786, %f784, %f785;
	fma.rn.f32 	%f787, %f122, 0f3FC00000, %f786;
	add.f32 	%f788, %f787, %f260;
	add.f32 	%f789, %f788, %f911;
	mul.f32 	%f790, %f912, 0f3FC00000;
	sub.f32 	%f791, %f789, %f790;
	add.f32 	%f792, %f913, %f913;
	sub.f32 	%f793, %f791, %f792;
	fma.rn.f32 	%f794, %f914, 0f3FC00000, %f793;
	add.f32 	%f795, %f794, %f915;
	sub.f32 	%f796, %f303, %f537;
	fma.rn.f32 	%f797, %f642, 0f40200000, %f796;
	mul.f32 	%f798, %f540, 0f3F000000;
	sub.f32 	%f799, %f797, %f798;
	sub.f32 	%f800, %f799, %f645;
	sub.f32 	%f801, %f800, %f545;
	add.f32 	%f802, %f801, %f570;
	sub.f32 	%f803, %f802, %f572;
	sub.f32 	%f804, %f803, %f554;
	add.f32 	%f805, %f804, %f118;
	mul.f32 	%f806, %f257, 0f40200000;
	sub.f32 	%f807, %f805, %f806;
	mul.f32 	%f808, %f122, 0f3F000000;
	add.f32 	%f809, %f807, %f808;
	add.f32 	%f810, %f809, %f260;
	add.f32 	%f811, %f810, %f912;
	mul.f32 	%f812, %f913, 0f40200000;
	sub.f32 	%f813, %f811, %f812;
	mul.f32 	%f814, %f914, 0f3F000000;
	add.f32 	%f815, %f813, %f814;
	add.f32 	%f816, %f815, %f915;
	add.f32 	%f817, %f324, %f537;
	mul.f32 	%f818, %f642, 0f3F000000;
	sub.f32 	%f819, %f817, %f818;
	mul.f32 	%f820, %f540, 0f40200000;
	sub.f32 	%f821, %f819, %f820;
	sub.f32 	%f822, %f821, %f645;
	add.f32 	%f823, %f822, %f545;
	sub.f32 	%f824, %f823, %f589;
	sub.f32 	%f825, %f824, %f591;
	sub.f32 	%f826, %f825, %f554;
	sub.f32 	%f827, %f826, %f118;
	fma.rn.f32 	%f828, %f257, 0f3F000000, %f827;
	fma.rn.f32 	%f829, %f122, 0f40200000, %f828;
	add.f32 	%f830, %f829, %f260;
	sub.f32 	%f831, %f830, %f912;
	fma.rn.f32 	%f832, %f913, 0f3F000000, %f831;
	fma.rn.f32 	%f833, %f914, 0f40200000, %f832;
	add.f32 	%f834, %f833, %f915;
	fma.rn.f32 	%f835, %f537, 0f40000000, %f346;
	add.f32 	%f836, %f835, %f642;
	add.f32 	%f837, %f540, %f540;
	sub.f32 	%f838, %f836, %f837;
	sub.f32 	%f839, %f838, %f645;
	add.f32 	%f840, %f839, %f607;
	add.f32 	%f841, %f840, %f548;
	sub.f32 	%f842, %f841, %f610;
	sub.f32 	%f843, %f842, %f554;
	add.f32 	%f844, %f118, %f118;
	sub.f32 	%f845, %f843, %f844;
	sub.f32 	%f846, %f845, %f257;
	add.f32 	%f847, %f122, %f122;
	add.f32 	%f848, %f846, %f847;
	add.f32 	%f849, %f848, %f260;
	add.f32 	%f850, %f912, %f912;
	sub.f32 	%f851, %f849, %f850;
	sub.f32 	%f852, %f851, %f913;
	add.f32 	%f853, %f914, %f914;
	add.f32 	%f854, %f852, %f853;
	add.f32 	%f855, %f854, %f915;
	mul.f32 	%f856, %f537, 0f3F000000;
	sub.f32 	%f857, %f366, %f856;
	add.f32 	%f858, %f857, %f642;
	add.f32 	%f859, %f858, %f798;
	sub.f32 	%f860, %f859, %f645;
	sub.f32 	%f861, %f860, %f626;
	add.f32 	%f862, %f861, %f548;
	add.f32 	%f863, %f862, %f572;
	sub.f32 	%f864, %f863, %f554;
	fma.rn.f32 	%f865, %f118, 0f3F000000, %f864;
	sub.f32 	%f866, %f865, %f257;
	sub.f32 	%f867, %f866, %f808;
	add.f32 	%f868, %f867, %f260;
	fma.rn.f32 	%f869, %f912, 0f3F000000, %f868;
	sub.f32 	%f870, %f869, %f913;
	sub.f32 	%f871, %f870, %f814;
	add.f32 	%f872, %f871, %f915;
	sub.f32 	%f873, %f384, %f537;
	fma.rn.f32 	%f874, %f642, 0f3FC00000, %f873;
	add.f32 	%f875, %f874, %f837;
	mul.f32 	%f876, %f645, 0f3FC00000;
	sub.f32 	%f877, %f875, %f876;
	mul.f32 	%f878, %f906, 0f3FC00000;
	sub.f32 	%f879, %f877, %f878;
	sub.f32 	%f880, %f879, %f545;
	add.f32 	%f881, %f880, %f649;
	add.f32 	%f882, %f881, %f610;
	sub.f32 	%f883, %f882, %f652;
	sub.f32 	%f884, %f883, %f654;
	add.f32 	%f885, %f884, %f118;
	mul.f32 	%f886, %f257, 0f3FC00000;
	sub.f32 	%f887, %f885, %f886;
	sub.f32 	%f888, %f887, %f847;
	fma.rn.f32 	%f889, %f260, 0f3FC00000, %f888;
	fma.rn.f32 	%f890, %f910, 0f3FC00000, %f889;
	add.f32 	%f891, %f890, %f912;
	mul.f32 	%f892, %f913, 0f3FC00000;
	sub.f32 	%f893, %f891, %f892;
	sub.f32 	%f894, %f893, %f853;
	fma.rn.f32 	%f895, %f915, 0f3FC00000, %f894;
	add.f32 	%f896, %f895, %f916;
	mov.u32 	%r15, %ctaid.x;
	shl.b32 	%r16, %r15, 7;
	mov.u32 	%r17, %tid.x;
	add.s32 	%r18, %r16, %r17;
	mul.wide.u32 	%rd9, %r18, 4;
	add.s64 	%rd10, %rd8, %rd9;
	st.global.f32 	[%rd10], %f124;
	st.global.f32 	[%rd10+50176], %f152;
	st.global.f32 	[%rd10+100352], %f179;
	st.global.f32 	[%rd10+150528], %f207;
	st.global.f32 	[%rd10+200704], %f230;
	st.global.f32 	[%rd10+250880], %f262;
	st.global.f32 	[%rd10+301056], %f297;
	st.global.f32 	[%rd10+351232], %f318;
	st.global.f32 	[%rd10+401408], %f340;
	st.global.f32 	[%rd10+451584], %f361;
	st.global.f32 	[%rd10+501760], %f380;
	st.global.f32 	[%rd10+551936], %f404;
	st.global.f32 	[%rd10+602112], %f436;
	st.global.f32 	[%rd10+652288], %f455;
	st.global.f32 	[%rd10+702464], %f470;
	st.global.f32 	[%rd10+752640], %f490;
	st.global.f32 	[%rd10+802816], %f506;
	st.global.f32 	[%rd10+852992], %f527;
	st.global.f32 	[%rd10+903168], %f560;
	st.global.f32 	[%rd10+953344], %f578;
	st.global.f32 	[%rd10+1003520], %f597;
	st.global.f32 	[%rd10+1053696], %f616;
	st.global.f32 	[%rd10+1103872], %f634;
	st.global.f32 	[%rd10+1154048], %f660;
	st.global.f32 	[%rd10+1204224], %f683;
	st.global.f32 	[%rd10+1254400], %f700;
	st.global.f32 	[%rd10+1304576], %f715;
	st.global.f32 	[%rd10+1354752], %f733;
	st.global.f32 	[%rd10+1404928], %f749;
	st.global.f32 	[%rd10+1455104], %f769;
	st.global.f32 	[%rd10+1505280], %f795;
	st.global.f32 	[%rd10+1555456], %f816;
	st.global.f32 	[%rd10+1605632], %f834;
	st.global.f32 	[%rd10+1655808], %f855;
	st.global.f32 	[%rd10+1705984], %f872;
	st.global.f32 	[%rd10+1756160], %f896;
	ret;

}
	// .globl	fused_nn_contrib_conv2d_winograd_without_weight_transform_add_kernel1
.visible .entry fused_nn_contrib_conv2d_winograd_without_weight_transform_add_kernel1(
	.param .u64 .ptr .align 1 fused_nn_contrib_conv2d_winograd_without_weight_transform_add_kernel1_param_0,
	.param .u64 .ptr .align 1 fused_nn_contrib_conv2d_winograd_without_weight_transform_add_kernel1_param_1,
	.param .u64 .ptr .align 1 fused_nn_contrib_conv2d_winograd_without_weight_transform_add_kernel1_param_2
)
{
	.reg .pred 	%p<3>;
	.reg .b32 	%r<54>;
	.reg .b32 	%f<72>;
	.reg .b64 	%rd<13>;
	// demoted variable
	.shared .align 4 .b8 _ZZ69fused_nn_contrib_conv2d_winograd_without_weight_transform_add_kernel1E18placeholder_shared[4096];
	// demoted variable
	.shared .align 4 .b8 _ZZ69fused_nn_contrib_conv2d_winograd_without_weight_transform_add_kernel1E16data_pack_shared[1024];
	ld.param.u64 	%rd4, [fused_nn_contrib_conv2d_winograd_without_weight_transform_add_kernel1_param_0];
	ld.param.u64 	%rd5, [fused_nn_contrib_conv2d_winograd_without_weight_transform_add_kernel1_param_1];
	ld.param.u64 	%rd3, [fused_nn_contrib_conv2d_winograd_without_weight_transform_add_kernel1_param_2];
	cvta.to.global.u64 	%rd1, %rd4;
	cvta.to.global.u64 	%rd2, %rd5;
	mov.u32 	%r20, %ctaid.z;
	shl.b32 	%r21, %r20, 18;
	mov.u32 	%r22, %tid.y;
	mov.u32 	%r1, %tid.x;
	shl.b32 	%r2, %r22, 6;
	shl.b32 	%r23, %r1, 3;
	add.s32 	%r24, %r2, %r23;
	and.b32  	%r25, %r24, 130560;
	mov.u32 	%r3, %ctaid.y;
	shl.b32 	%r26, %r3, 6;
	shl.b32 	%r27, %r22, 3;
	add.s32 	%r28, %r27, %r1;
	and.b32  	%r29, %r28, 63;
	add.s32 	%r30, %r26, %r21;
	add.s32 	%r31, %r30, %r25;
	or.b32  	%r4, %r31, %r29;
	shl.b32 	%r5, %r20, 13;
	add.s32 	%r6, %r28, %r5;
	shl.b32 	%r32, %r28, 2;
	mov.u32 	%r33, _ZZ69fused_nn_contrib_conv2d_winograd_without_weight_transform_add_kernel1E18placeholder_shared;
	add.s32 	%r7, %r33, %r32;
	mov.u32 	%r34, _ZZ69fused_nn_contrib_conv2d_winograd_without_weight_transform_add_kernel1E16data_pack_shared;
	add.s32 	%r8, %r34, %r32;
	shl.b32 	%r35, %r22, 4;
	add.s32 	%r36, %r35, %r33;
	add.s32 	%r9, %r36, 256;
	mov.b32 	%r50, 0;
	mov.f32 	%f64, 0f00000000;
	mov.f32 	%f65, %f64;
	mov.f32 	%f66, %f64;
	mov.f32 	%f67, %f64;
	mov.f32 	%f68, %f64;
	mov.f32 	%f69, %f64;
	mov.f32 	%f70, %f64;
	mov.f32 	%f71, %f64;
$L__BB37_1:
	mov.u32 	%r39, _ZZ69fused_nn_contrib_conv2d_winograd_without_weight_transform_add_kernel1E16data_pack_shared;
	add.s32 	%r40, %r23, %r39;
	add.s32 	%r52, %r40, 68;
	bar.sync 	0;
	shl.b32 	%r41, %r50, 13;
	add.s32 	%r42, %r4, %r41;
	mul.wide.u32 	%rd6, %r42, 4;
	add.s64 	%rd7, %rd1, %rd6;
	ld.global.nc.f32 	%f26, [%rd7];
	st.shared.f32 	[%r7], %f26;
	ld.global.nc.f32 	%f27, [%rd7+4096];
	st.shared.f32 	[%r7+512], %f27;
	ld.global.nc.f32 	%f28, [%rd7+8192];
	st.shared.f32 	[%r7+1024], %f28;
	ld.global.nc.f32 	%f29, [%rd7+12288];
	st.shared.f32 	[%r7+1536], %f29;
	ld.global.nc.f32 	%f30, [%rd7+16384];
	st.shared.f32 	[%r7+2048], %f30;
	ld.global.nc.f32 	%f31, [%rd7+20480];
	st.shared.f32 	[%r7+2560], %f31;
	ld.global.nc.f32 	%f32, [%rd7+24576];
	st.shared.f32 	[%r7+3072], %f32;
	ld.global.nc.f32 	%f33, [%rd7+28672];
	st.shared.f32 	[%r7+3584], %f33;
	shl.b32 	%r43, %r50, 8;
	add.s32 	%r44, %r6, %r43;
	mul.wide.u32 	%rd8, %r44, 4;
	add.s64 	%rd9, %rd2, %rd8;
	ld.global.nc.f32 	%f34, [%rd9];
	st.shared.f32 	[%r8], %f34;
	ld.global.nc.f32 	%f35, [%rd9+512];
	st.shared.f32 	[%r8+512], %f35;
	bar.sync 	0;
	mov.b32 	%r53, 64;
	mov.u32 	%r51, %r9;
$L__BB37_2:
	ld.shared.f32 	%f36, [%r51+-256];
	ld.shared.f32 	%f37, [%r52+-68];
	fma.rn.f32 	%f38, %f36, %f37, %f71;
	ld.shared.f32 	%f39, [%r52+-64];
	fma.rn.f32 	%f40, %f36, %f39, %f70;
	ld.shared.f32 	%f41, [%r51+-252];
	fma.rn.f32 	%f42, %f41, %f37, %f69;
	fma.rn.f32 	%f43, %f41, %f39, %f68;
	ld.shared.f32 	%f44, [%r51+-248];
	fma.rn.f32 	%f45, %f44, %f37, %f67;
	fma.rn.f32 	%f46, %f44, %f39, %f66;
	ld.shared.f32 	%f47, [%r51+-244];
	fma.rn.f32 	%f48, %f47, %f37, %f65;
	fma.rn.f32 	%f49, %f47, %f39, %f64;
	ld.shared.f32 	%f50, [%r51];
	ld.shared.f32 	%f51, [%r52+-4];
	fma.rn.f32 	%f71, %f50, %f51, %f38;
	ld.shared.f32 	%f52, [%r52];
	fma.rn.f32 	%f70, %f50, %f52, %f40;
	ld.shared.f32 	%f53, [%r51+4];
	fma.rn.f32 	%f69, %f53, %f51, %f42;
	fma.rn.f32 	%f68, %f53, %f52, %f43;
	ld.shared.f32 	%f54, [%r51+8];
	fma.rn.f32 	%f67, %f54, %f51, %f45;
	fma.rn.f32 	%f66, %f54, %f52, %f46;
	ld.shared.f32 	%f55, [%r51+12];
	fma.rn.f32 	%f65, %f55, %f51, %f48;
	fma.rn.f32 	%f64, %f55, %f52, %f49;
	add.s32 	%r53, %r53, 128;
	add.s32 	%r52, %r52, 128;
	add.s32 	%r51, %r51, 512;
	setp.ne.s32 	%p1, %r53, 1088;
	@%p1 bra 	$L__BB37_2;
	add.s32 	%r50, %r50, 1;
	setp.ne.s32 	%p2, %r50, 32;
	@%p2 bra 	$L__BB37_1;
	cvta.to.global.u64 	%rd10, %rd3;
	shl.b32 	%r45, %r3, 10;
	add.s32 	%r46, %r5, %r45;
	add.s32 	%r47, %r46, %r2;
	shl.b32 	%r48, %r1, 1;
	add.s32 	%r49, %r47, %r48;
	mul.wide.u32 	%rd11, %r49, 4;
	add.s64 	%rd12, %rd10, %rd11;
	st.global.f32 	[%rd12], %f71;
	st.global.f32 	[%rd12+4], %f70;
	st.global.f32 	[%rd12+64], %f69;
	st.global.f32 	[%rd12+68], %f68;
	st.global.f32 	[%rd12+128], %f67;
	st.global.f32 	[%rd12+132], %f66;
	st.global.f32 	[%rd12+192], %f65;
	st.global.f32 	[%rd12+196], %f64;
	ret;

}
	// .globl	fused_add_nn_relu_3_kernel0
.visible .entry fused_add_nn_relu_3_kernel0(
	.param .u64 .ptr .align 1 fused_add_nn_relu_3_kernel0_param_0,
	.param .u64 .ptr .align 1 fused_add_nn_relu_3_kernel0_param_1,
	.param .u64 .ptr .align 1 fused_add_nn_relu_3_kernel0_param_2
)
{
	.reg .b32 	%r<7>;
	.reg .b32 	%f<5>;
	.reg .b64 	%rd<12>;

	ld.param.u64 	%rd1, [fused_add_nn_relu_3_kernel0_param_0];
	ld.param.u64 	%rd2, [fused_add_nn_relu_3_kernel0_param_1];
	ld.param.u64 	%rd3, [fused_add_nn_relu_3_kernel0_param_2];
	cvta.to.global.u64 	%rd4, %rd1;
	cvta.to.global.u64 	%rd5, %rd3;
	cvta.to.global.u64 	%rd6, %rd2;
	mov.u32 	%r1, %ctaid.x;
	shl.b32 	%r2, %r1, 10;
	mov.u32 	%r3, %tid.x;
	or.b32  	%r4, %r2, %r3;
	mul.wide.u32 	%rd7, %r4, 4;
	add.s64 	%rd8, %rd6, %rd7;
	ld.global.nc.f32 	%f1, [%rd8];
	mul.hi.u32 	%r5, %r4, 1402438301;
	shr.u32 	%r6, %r5, 10;
	mul.wide.u32 	%rd9, %r6, 4;
	add.s64 	%rd10, %rd5, %rd9;
	ld.global.nc.f32 	%f2, [%rd10];
	add.f32 	%f3, %f1, %f2;
	max.f32 	%f4, %f3, 0f00000000;
	add.s64 	%rd11, %rd4, %rd7;
	st.global.f32 	[%rd11], %f4;
	ret;

}
	// .globl	fused_nn_contrib_conv2d_winograd_without_weight_transform_add_nn_relu_1_kernel1
.visible .entry fused_nn_contrib_conv2d_winograd_without_weight_transform_add_nn_relu_1_kernel1(
	.param .u64 .ptr .align 1 fused_nn_contrib_conv2d_winograd_without_weight_transform_add_nn_relu_1_kernel1_param_0,
	.param .u64 .ptr .align 1 fused_nn_contrib_conv2d_winograd_without_weight_transform_add_nn_relu_1_kernel1_param_1,
	.param .u64 .ptr .align 1 fused_nn_contrib_conv2d_winograd_without_weight_transform_add_nn_relu_1_kernel1_param_2
)
{
	.reg .pred 	%p<5>;
	.reg .b32 	%r<59>;
	.reg .b32 	%f<309>;
	.reg .b64 	%rd<27>;
	// demoted variable
	.shared .align 4 .b8 _ZZ79fused_nn_contrib_conv2d_winograd_without_weight_transform_add_nn_relu_1_kernel1E18placeholder_shared[512];
	// demoted variable
	.shared .align 4 .b8 _ZZ79fused_nn_contrib_conv2d_winograd_without_weight_transform_add_nn_relu_1_kernel1E16data_pack_shared[1568];
	ld.param.u64 	%rd6, [fused_nn_contrib_conv2d_winograd_without_weight_transform_add_nn_relu_1_kernel1_param_1];
	cvta.to.global.u64 	%rd7, %rd6;
	mov.u32 	%r14, %tid.x;
	mov.u32 	%r15, %ctaid.z;
	shl.b32 	%r16, %r15, 16;
	mov.u32 	%r17, %ctaid.y;
	shl.b32 	%r18, %r17, 4;
	mad.lo.s32 	%r19, %r15, 12544, %r14;
	shl.b32 	%r20, %r14, 4;
	and.b32  	%r21, %r20, 1792;
	and.b32  	%r22, %r14, 15;
	add.s32 	%r23, %r20, 784;
	and.b32  	%r24, %r23, 1792;
	add.s32 	%r25, %r14, 1;
	and.b32  	%r26, %r25, 15;
	add.s32 	%r27, %r20, 1568;
	and.b32  	%r28, %r27, 1792;
	add.s32 	%r29, %r14, 2;
	and.b32  	%r30, %r29, 15;
	or.b32  	%r31, %r16, %r21;
	add.s32 	%r32, %r31, %r18;
	or.b32  	%r57, %r32, %r22;
	or.b32  	%r33, %r16, %r24;
	add.s32 	%r34, %r33, %r18;
	or.b32  	%r56, %r34, %r26;
	or.b32  	%r35, %r16, %r28;
	add.s32 	%r36, %r35, %r18;
	or.b32  	%r55, %r36, %r30;
	mul.wide.u32 	%rd8, %r19, 4;
	add.s64 	%rd9, %rd8, %rd7;
	add.s64 	%rd26, %rd9, 784;
	mov.b32 	%r58, 0;
	mov.f32 	%f293, 0f00000000;
	mov.f32 	%f294, %f293;
	mov.f32 	%f295, %f293;
	mov.f32 	%f296, %f293;
	mov.f32 	%f297, %f293;
	mov.f32 	%f298, %f293;
	mov.f32 	%f299, %f293;
	mov.f32 	%f300, %f293;
	mov.f32 	%f301, %f293;
	mov.f32 	%f302, %f293;
	mov.f32 	%f303, %f293;
	mov.f32 	%f304, %f293;
	mov.f32 	%f305, %f293;
	mov.f32 	%f306, %f293;
	mov.f32 	%f307, %f293;
	mov.f32 	%f308, %f293;
$L__BB39_1:
	setp.gt.u32 	%p1, %r14, 127;
	bar.sync 	0;
	@%p1 bra 	$L__BB39_3;
	ld.param.u64 	%rd22, [fused_nn_contrib_conv2d_winograd_without_weight_transform_add_nn_relu_1_kernel1_param_0];
	cvta.to.global.u64 	%rd10, %rd22;
	mul.wide.u32 	%rd11, %r57, 4;
	add.s64 	%rd12, %rd10, %rd11;
	ld.global.nc.f32 	%f34, [%rd12];
	shl.b32 	%r37, %r14, 2;
	mov.u32 	%r38, _ZZ79fused_nn_contrib_conv2d_winograd_without_weight_transform_add_nn_relu_1_kernel1E18placeholder_shared;
	add.s32 	%r39, %r38, %r37;
	st.shared.f32 	[%r39], %f34;
$L__BB39_3:
	setp.gt.u32 	%p2, %r14, 78;
	@%p2 bra 	$L__BB39_5;
	ld.param.u64 	%rd23, [fused_nn_contrib_conv2d_winograd_without_weight_transform_add_nn_relu_1_kernel1_param_0];
	cvta.to.global.u64 	%rd13, %rd23;
	mul.wide.u32 	%rd14, %r56, 4;
	add.s64 	%rd15, %rd13, %rd14;
	ld.global.nc.f32 	%f35, [%rd15];
	shl.b32 	%r40, %r14, 2;
	mov.u32 	%r41, _ZZ79fused_nn_contrib_conv2d_winograd_without_weight_transform_add_nn_relu_1_kernel1E18placeholder_shared;
	add.s32 	%r42, %r41, %r40;
	st.shared.f32 	[%r42+196], %f35;
$L__BB39_5:
	setp.gt.u32 	%p3, %r14, 29;
	@%p3 bra 	$L__BB39_7;
	ld.param.u64 	%rd24, [fused_nn_contrib_conv2d_winograd_without_weight_transform_add_nn_relu_1_kernel1_param_0];
	cvta.to.global.u64 	%rd16, %rd24;
	mul.wide.u32 	%rd17, %r55, 4;
	add.s64 	%rd18, %rd16, %rd17;
	ld.global.nc.f32 	%f36, [%rd18];
	shl.b32 	%r43, %r14, 2;
	mov.u32 	%r44, _ZZ79fused_nn_contrib_conv2d_winograd_without_weight_transform_add_nn_relu_1_kernel1E18placeholder_shared;
	add.s32 	%r45, %r44, %r43;
	st.shared.f32 	[%r45+392], %f36;
$L__BB39_7:
	ld.global.nc.f32 	%f37, [%rd26+-784];
	shl.b32 	%r47, %r14, 2;
	mov.u32 	%r48, _ZZ79fused_nn_contrib_conv2d_winograd_without_weight_transform_add_nn_relu_1_kernel1E16data_pack_shared;
	add.s32 	%r49, %r48, %r47;
	st.shared.f32 	[%r49], %f37;
	ld.global.nc.f32 	%f38, [%rd26+-588];
	st.shared.f32 	[%r49+196], %f38;
	ld.global.nc.f32 	%f39, [%rd26+-392];
	st.shared.f32 	[%r49+392], %f39;
	ld.global.nc.f32 	%f40, [%rd26+-196];
	st.shared.f32 	[%r49+588], %f40;
	ld.global.nc.f32 	%f41, [%rd26];
	st.shared.f32 	[%r49+784], %f41;
	ld.global.nc.f32 	%f42, [%rd26+196];
	st.shared.f32 	[%r49+980], %f42;
	ld.global.nc.f32 	%f43, [%rd26+392];
	st.shared.f32 	[%r49+1176], %f43;
	ld.global.nc.f32 	%f44, [%rd26+588];
	st.shared.f32 	[%r49+1372], %f44;
	bar.sync 	0;
	ld.shared.f32 	%f45, [%r49];
	ld.shared.f32 	%f46, [_ZZ79fused_nn_contrib_conv2d_winograd_without_weight_transform_add_nn_relu_1_kernel1E18placeholder_shared];
	fma.rn.f32 	%f47, %f46, %f45, %f308;
	ld.shared.f32 	%f48, [_ZZ79fused_nn_contrib_conv2d_winograd_without_weight_transform_add_nn_relu_1_kernel1E18placeholder_shared+32];
	fma.rn.f32 	%f49, %f48, %f45, %f300;
	ld.shared.f32 	%f50, [_ZZ79fused_nn_contrib_conv2d_winograd_without_weight_transform_add_nn_relu_1_kernel1E18placeholder_shared+4];
	fma.rn.f32 	%f51, %f50, %f45, %f307;
	ld.shared.f32 	%f52, [_ZZ79fused_nn_contrib_conv2d_winograd_without_weight_transform_add_nn_relu_1_kernel1E18placeholder_shared+36];
	fma.rn.f32 	%f53, %f52, %f45, %f299;
	ld.shared.f32 	%f54, [_ZZ79fused_nn_contrib_conv2d_winograd_without_weight_transform_add_nn_relu_1_kernel1E18placeholder_shared+8];
	fma.rn.f32 	%f55, %f54, %f45, %f306;
	ld.shared.f32 	%f56, [_ZZ79fused_nn_contrib_conv2d_winograd_without_weight_transform_add_nn_relu_1_kernel1E18placeholder_shared+40];
	fma.rn.f32 	%f57, %f56, %f45, %f298;
	ld.shared.f32 	%f58, [_ZZ79fused_nn_contrib_conv2d_winograd_without_weight_transform_add_nn_relu_1_kernel1E18placeholder_shared+12];
	fma.rn.f32 	%f59, %f58, %f45, %f305;
	ld.shared.f32 	%f60, [_ZZ79fused_nn_contrib_conv2d_winograd_without_weight_transform_add_nn_relu_1_kernel1E18placeholder_shared+44];
	fma.rn.f32 	%f61, %f60, %f45, %f297;
	ld.shared.f32 	%f62, [_ZZ79fused_nn_contrib_conv2d_winograd_without_weight_transform_add_nn_relu_1_kernel1E18placeholder_shared+16];
	fma.rn.f32 	%f63, %f62, %f45, %f304;
	ld.shared.f32 	%f64, [_ZZ79fused_nn_contrib_conv2d_winograd_without_weight_transform_add_nn_relu_1_kernel1E18placeholder_shared+48];
	fma.rn.f32 	%f65, %f64, %f45, %f296;
	ld.shared.f32 	%f66, [_ZZ79fused_nn_contrib_conv2d_winograd_without_weight_transform_add_nn_relu_1_kernel1E18placeholder_shared+20];
	fma.rn.f32 	%f67, %f66, %f45, %f303;
	ld.shared.f32 	%f68, [_ZZ79fused_nn_contrib_conv2d_winograd_without_weight_transform_add_nn_relu_1_kernel1E18placeholder_shared+52];
	fma.rn.f32 	%f69, %f68, %f45, %f295;
	ld.shared.f32 	%f70, [_ZZ79fused_nn_contrib_conv2d_winograd_without_weight_transform_add_nn_relu_1_kernel1E18placeholder_shared+24];
	fma.rn.f32 	%f71, %f70, %f45, %f302;
	ld.shared.f32 	%f72, [_ZZ79fused_nn_contrib_conv2d_winograd_without_weight_transform_add_nn_relu_1_kernel1E18placeholder_shared+56];
	fma.rn.f32 	%f73, %f72, %f45, %f294;
	ld.shared.f32 	%f74, [_ZZ79fused_nn_contrib_conv2d_winograd_without_weight_transform_add_nn_relu_1_kernel1E18placeholder_shared+28];
	fma.rn.f32 	%f75, %f74, %f45, %f301;
	ld.shared.f32 	%f76, [_ZZ79fused_nn_contrib_conv2d_winograd_without_weight_transform_add_nn_relu_1_kernel1E18placeholder_shared+60];
	fma.rn.f32 	%f77, %f76, %f45, %f293;
	ld.shared.f32 	%f78, [%r49+196];
	ld.shared.f32 	%f79, [_ZZ79fused_nn_contrib_conv2d_winograd_without_weight_transform_add_nn_relu_1_kernel1E18placeholder_shared+64];
	fma.rn.f32 	%f80, %f79, %f78, %f47;
	ld.shared.f32 	%f81, [_ZZ79fused_nn_contrib_conv2d_winograd_without_weight_transform_add_nn_relu_1_kernel1E18placeholder_shared+96];
	fma.rn.f32 	%f82, %f81, %f78, %f49;
	ld.shared.f32 	%f83, [_ZZ79fused_nn_contrib_conv2d_winograd_without_weight_transform_add_nn_relu_1_kernel1E18placeholder_shared+68];
	fma.rn.f32 	%f84, %f83, %f78, %f51;
	ld.shared.f32 	%f85, [_ZZ79fused_nn_contrib_conv2d_winograd_without_weight_transform_add_nn_relu_1_kernel1E18placeholder_shared+100];
	fma.rn.f32 	%f86, %f85, %f78, %f53;
	ld.shared.f32 	%f87, [_ZZ79fused_nn_contrib_conv2d_winograd_without_weight_transform_add_nn_relu_1_kernel1E18placeholder_shared+72];
	fma.rn.f32 	%f88, %f87, %f78, %f55;
	ld.shared.f32 	%f89, [_ZZ79fused_nn_contrib_conv2d_winograd_without_weight_transform_add_nn_relu_1_kernel1E18placeholder_shared+104];
	fma.rn.f32 	%f90, %f89, %f78, %f57;
	ld.shared.f32 	%f91, [_ZZ79fused_nn_contrib_conv2d_winograd_without_weight_transform_add_nn_relu_1_kernel1E18placeholder_shared+76];
	fma.rn.f32 	%f92, %f91, %f78, %f59;
	ld.shared.f32 	%f93, [_ZZ79fused_nn_contrib_conv2d_winograd_without_weight_transform_add_nn_relu_1_kernel1E18placeholder_shared+108];
	fma.rn.f32 	%f94, %f93, %f78, %f61;
	ld.shared.f32 	%f95, [_ZZ79fused_nn_contrib_conv2d_winograd_without_weight_transform_add_nn_relu_1_kernel1E18placeholder_shared+80];
	fma.rn.f32 	%f96, %f95, %f78, %f63;
	ld.shared.f32 	%f97, [_ZZ79fused_nn_contrib_conv2d_winograd_without_weight_transform_add_nn_relu_1_kernel1E18placeholder_shared+112];
	fma.rn.f32 	%f98, %f97, %f78, %f65;
	ld.shared.f32 	%f99, [_ZZ79fused_nn_contrib_conv2d_winograd_without_weight_transform_add_nn_relu_1_kernel1E18placeholder_shared+84];
	fma.rn.f32 	%f100, %f99, %f78, %f67;
	ld.shared.f32 	%f101, [_ZZ79fused_nn_contrib_conv2d_winograd_without_weight_transform_add_nn_relu_1_kernel1E18placeholder_shared+116];
	fma.rn.f32 	%f102, %f101, %f78, %f69;
	ld.shared.f32 	%f103, [_ZZ79fused_nn_contrib_conv2d_winograd_without_weight_transform_add_nn_relu_1_kernel1E18placeholder_shared+88];
	fma.rn.f32 	%f104, %f103, %f78, %f71;
	ld.shared.f32 	%f105, [_ZZ79fused_nn_contrib_conv2d_winograd_without_weight_transform_add_nn_relu_1_kernel1E18placeholder_shared+120];
	fma.rn.f32 	%f106, %f105, %f78, %f73;
	ld.shared.f32 	%f107, [_ZZ79fused_nn_contrib_conv2d_winograd_without_weight_transform_add_nn_relu_1_kernel1E18placeholder_shared+92];
	fma.rn.f32 	%f108, %f107, %f78, %f75;
	ld.shared.f32 	%f109, [_ZZ79fused_nn_contrib_conv2d_winograd_without_weight_transform_add_nn_relu_1_kernel1E18placeholder_shared+124];
	fma.rn.f32 	%f110, %f109, %f78, %f77;
	ld.shared.f32 	%f111, [%r49+392];
	ld.shared.f32 	%f112, [_ZZ79fused_nn_contrib_conv2d_winograd_without_weight_transform_add_nn_relu_1_kernel1E18placeholder_shared+128];
	fma.rn.f32 	%f113, %f112, %f111, %f80;
	ld.shared.f32 	%f114, [_ZZ79fused_nn_contrib_conv2d_winograd_without_weight_transform_add_nn_relu_1_kernel1E18placeholder_shared+160];
	fma.rn.f32 	%f115, %f114, %f111, %f82;
	ld.shared.f32 	%f116, [_ZZ79fused_nn_contrib_conv2d_winograd_without_weight_transform_add_nn_relu_1_kernel1E18placeholder_shared+132];
	fma.rn.f32 	%f117, %f116, %f111, %f84;
	ld.shared.f32 	%f118, [_ZZ79fused_nn_contrib_conv2d_winograd_without_weight_transform_add_nn_relu_1_kernel1E18placeholder_shared+164];
	fma.rn.f32 	%f119, %f118, %f111, %f86;
	ld.shared.f32 	%f120, [_ZZ79fused_nn_contrib_conv2d_winograd_without_weight_transform_add_nn_relu_1_kernel1E18placeholder_shared+136];
	fma.rn.f32 	%f121, %f120, %f111, %f88;
	ld.shared.f32 	%f122, [_ZZ79fused_nn_contrib_conv2d_winograd_without_weight_transform_add_nn_relu_1_kernel1E18placeholder_shared+168];
	fma.rn.f32 	%f123, %f122, %f111, %f90;
	ld.shared.f32 	%f124, [_ZZ79fused_nn_contrib_conv2d_winograd_without_weight_transform_add_nn_relu_1_kernel1E18placeholder_shared+140];
	fma.rn.f32 	%f125, %f124, %f111, %f92;
	ld.shared.f32 	%f126, [_ZZ79fused_nn_contrib_conv2d_winograd_without_weight_transform_add_nn_relu_1_kernel1E18placeholder_shared+172];
	fma.rn.f32 	%f127, %f126, %f111, %f94;
	ld.shared.f32 	%f128, [_ZZ79fused_nn_contrib_conv2d_winograd_without_weight_transform_add_nn_relu_1_kernel1E18placeholder_shared+144];
	fma.rn.f32 	%f129, %f128, %f111, %f96;
	ld.shared.f32 	%f130, [_ZZ79fused_nn_contrib_conv2d_winograd_without_weight_transform_add_nn_relu_1_kernel1E18placeholder_shared+176];
	fma.rn.f32 	%f131, %f130, %f111, %f98;
	ld.shared.f32 	%f132, [_ZZ79fused_nn_contrib_conv2d_winograd_without_weight_transform_add_nn_relu_1_kernel1E18placeholder_shared+148];
	fma.rn.f32 	%f133, %f132, %f111, %f100;
	ld.shared.f32 	%f134, [_ZZ79fused_nn_contrib_conv2d_winograd_without_weight_transform_add_nn_relu_1_kernel1E18placeholder_shared+180];
	fma.rn.f32 	%f135, %f134, %f111, %f102;
	ld.shared.f32 	%f136, [_ZZ79fused_nn_contrib_conv2d_winograd_without_weight_transform_add_nn_relu_1_kernel1E18placeholder_shared+152];
	fma.rn.f32 	%f137, %f136, %f111, %f104;
	ld.shared.f32 	%f138, [_ZZ79fused_nn_contrib_conv2d_winograd_without_weight_transform_add_nn_relu_1_kernel1E18placeholder_shared+184];
	fma.rn.f32 	%f139, %f138, %f111, %f106;
	ld.shared.f32 	%f140, [_ZZ79fused_nn_contrib_conv2d_winograd_without_weight_transform_add_nn_relu_1_kernel1E18placeholder_shared+156];
	fma.rn.f32 	%f141, %f140, %f111, %f108;
	ld.shared.f32 	%f142, [_ZZ79fused_nn_contrib_conv2d_winograd_without_weight_transform_add_nn_relu_1_kernel1E18placeholder_shared+188];
	fma.rn.f32 	%f143, %f142, %f111, %f110;
	ld.shared.f32 	%f144, [%r49+588];
	ld.shared.f32 	%f145, [_ZZ79fused_nn_contrib_conv2d_winograd_without_weight_transform_add_nn_relu_1_kernel1E18placeholder_shared+192];
	fma.rn.f32 	%f146, %f145, %f144, %f113;
	ld.shared.f32 	%f147, [_ZZ79fused_nn_contrib_conv2d_winograd_without_weight_transform_add_nn_relu_1_kernel1E18placeholder_shared+224];
	fma.rn.f32 	%f148, %f147, %f144, %f115;
	ld.shared.f32 	%f149, [_ZZ79fused_nn_contrib_conv2d_winograd_without_weight_transform_add_nn_relu_1_kernel1E18placeholder_shared+196];
	fma.rn.f32 	%f150, %f149, %f144, %f117;
	ld.shared.f32 	%f151, [_ZZ79fused_nn_contrib_conv2d_winograd_without_weight_transform_add_nn_relu_1_kernel1E18placeholder_shared+228];
	fma.rn.f32 	%f152, %f151, %f144, %f119;
	ld.shared.f32 	%f153, [_ZZ79fused_nn_contrib_conv2d_winograd_without_weight_transform_add_nn_relu_1_kernel1E18placeholder_shared+200];
	fma.rn.f32 	%f154, %f153, %f144, %f121;
	ld.shared.f32 	%f155, [_ZZ79fused_nn_contrib_conv2d_winograd_without_weight_transform_add_nn_relu_1_kernel1E18placeholder_shared+232];
	fma.rn.f32 	%f156, %f155, %f144, %f123;
	ld.shared.f32 	%f157, [_ZZ79fused_nn_contrib_conv2d_winograd_without_weight_transform_add_nn_relu_1_kernel1E18placeholder_shared+204];
	fma.rn.f32 	%f158, %f157, %f144, %f125;
	ld.shared.f32 	%f159, [_ZZ79fused_nn_contrib_conv2d_winograd_without_weight_transform_add_nn_relu_1_kernel1E18placeholder_shared+236];
	fma.rn.f32 	%f160, %f159, %f144, %f127;
	ld.shared.f32 	%f161, [_ZZ79fused_nn_contrib_conv2d_winograd_without_weight_transform_add_nn_relu_1_kernel1E18placeholder_shared+208];
	fma.rn.f32 	%f162, %f161, %f144, %f129;
	ld.shared.f32 	%f163, [_ZZ79fused_nn_contrib_conv2d_winograd_without_weight_transform_add_nn_relu_1_kernel1E18placeholder_shared+240];
	fma.rn.f32 	%f164, %f163, %f144, %f131;
	ld.shared.f32 	%f165, [_ZZ79fused_nn_contrib_conv2d_winograd_without_weight_transform_add_nn_relu_1_kernel1E18placeholder_shared+212];
	fma.rn.f32 	%f166, %f165, %f144, %f133;
	ld.shared.f32 	%f167, [_ZZ79fused_nn_contrib_conv2d_winograd_without_weight_transform_add_nn_relu_1_kernel1E18placeholder_shared+244];
	fma.rn.f32 	%f168, %f167, %f144, %f135;
	ld.shared.f32 	%f169, [_ZZ79fused_nn_contrib_conv2d_winograd_without_weight_transform_add_nn_relu_1_kernel1E18placeholder_shared+216];
	fma.rn.f32 	%f170, %f169, %f144, %f137;
	ld.shared.f32 	%f171, [_ZZ79fused_nn_contrib_conv2d_winograd_without_weight_transform_add_nn_relu_1_kernel1E18placeholder_shared+248];
	fma.rn.f32 	%f172, %f171, %f144, %f139;
	ld.shared.f32 	%f173, [_ZZ79fused_nn_contrib_conv2d_winograd_without_weight_transform_add_nn_relu_1_kernel1E18placeholder_shared+220];
	fma.rn.f32 	%f174, %f173, %f144, %f141;
	ld.shared.f32 	%f175, [_ZZ79fused_nn_contrib_conv2d_winograd_without_weight_transform_add_nn_relu_1_kernel1E18placeholder_shared+252];
	fma.rn.f32 	%f176, %f175, %f144, %f143;
	ld.shared.f32 	%f177, [%r49+784];
	ld.shared.f32 	%f178, [_ZZ79fused_nn_contrib_conv2d_winograd_without_weight_transform_add_nn_relu_1_kernel1E18placeholder_shared+256];
	fma.rn.f32 	%f179, %f178, %f177, %f146;
	ld.shared.f32 	%f180, [_ZZ79fused_nn_contrib_conv2d_winograd_without_weight_transform_add_nn_relu_1_kernel1E18placeholder_shared+288];
	fma.rn.f32 	%f181, %f180, %f177, %f148;
	ld.shared.f32 	%f182, [_ZZ79fused_nn_contrib_conv2d_winograd_without_weight_transform_add_nn_relu_1_kernel1E18placeholder_shared+260];
	fma.rn.f32 	%f183, %f182, %f177, %f150;
	ld.shared.f32 	%f184, [_ZZ79fused_nn_contrib_conv2d_winograd_without_weight_transform_add_nn_relu_1_kernel1E18placeholder_shared+292];
	fma.rn.f32 	%f185, %f184, %f177, %f152;
	ld.shared.f32 	%f186, [_ZZ79fused_nn_contrib_conv2d_winograd_without_weight_transform_add_nn_relu_1_kernel1E18placeholder_shared+264];
	fma.rn.f32 	%f187, %f186, %f177, %f154;
	ld.shared.f32 	%f188, [_ZZ79fused_nn_contrib_conv2d_winograd_without_weight_transform_add_nn_relu_1_kernel1E18placeholder_shared+296];
	fma.rn.f32 	%f189, %f188, %f177, %f156;
	ld.shared.f32 	%f190, [_ZZ79fused_nn_contrib_conv2d_winograd_without_weight_transform_add_nn_relu_1_kernel1E18placeholder_shared+268];
	fma.rn.f32 	%f191, %f190, %f177, %f158;
	ld.shared.f32 	%f192, [_ZZ79fused_nn_contrib_conv2d_winograd_without_weight_transform_add_nn_relu_1_kernel1E18placeholder_shared+300];
	fma.rn.f32 	%f193, %f192, %f177, %f160;
	ld.shared.f32 	%f194, [_ZZ79fused_nn_contrib_conv2d_winograd_without_weight_transform_add_nn_relu_1_kernel1E18placeholder_shared+272];
	fma.rn.f32 	%f195, %f194, %f177, %f162;
	ld.shared.f32 	%f196, [_ZZ79fused_nn_contrib_conv2d_winograd_without_weight_transform_add_nn_relu_1_kernel1E18placeholder_shared+304];
	fma.rn.f32 	%f197, %f196, %f177, %f164;
	ld.shared.f32 	%f198, [_ZZ79fused_nn_contrib_conv2d_winograd_without_weight_transform_add_nn_relu_1_kernel1E18placeholder_shared+276];
	fma.rn.f32 	%f199, %f198, %f177, %f166;
	ld.shared.f32 	%f200, [_ZZ79fused_nn_contrib_conv2d_winograd_without_weight_transform_add_nn_relu_1_kernel1E18placeholder_shared+308];
	fma.rn.f32 	%f201, %f200, %f177, %f168;
	ld.shared.f32 	%f202, [_ZZ79fused_nn_contrib_conv2d_winograd_without_weight_transform_add_nn_relu_1_kernel1E18placeholder_shared+280];
	fma.rn.f32 	%f203, %f202, %f177, %f170;
	ld.shared.f32 	%f204, [_ZZ79fused_nn_contrib_conv2d_winograd_without_weight_transform_add_nn_relu_1_kernel1E18placeholder_shared+312];
	fma.rn.f32 	%f205, %f204, %f177, %f172;
	ld.shared.f32 	%f206, [_ZZ79fused_nn_contrib_conv2d_winograd_without_weight_transform_add_nn_relu_1_kernel1E18placeholder_shared+284];
	fma.rn.f32 	%f207, %f206, %f177, %f174;
	ld.shared.f32 	%f208, [_ZZ79fused_nn_contrib_conv2d_winograd_without_weight_transform_add_nn_relu_1_kernel1E18placeholder_shared+316];
	fma.rn.f32 	%f209, %f208, %f177, %f176;
	ld.shared.f32 	%f210, [%r49+980];
	ld.shared.f32 	%f211, [_ZZ79fused_nn_contrib_conv2d_winograd_without_weight_transform_add_nn_relu_1_kernel1E18placeholder_shared+320];
	fma.rn.f32 	%f212, %f211, %f210, %f179;
	ld.shared.f32 	%f213, [_ZZ79fused_nn_contrib_conv2d_winograd_without_weight_transform_add_nn_relu_1_kernel1E18placeholder_shared+352];
	fma.rn.f32 	%f214, %f213, %f210, %f181;
	ld.shared.f32 	%f215, [_ZZ79fused_nn_contrib_conv2d_winograd_without_weight_transform_add_nn_relu_1_kernel1E18placeholder_shared+324];
	fma.rn.f32 	%f216, %f215, %f210, %f183;
	ld.shared.f32 	%f217, [_ZZ79fused_nn_contrib_conv2d_winograd_without_weight_transform_add_nn_relu_1_kernel1E18placeholder_shared+356];
	fma.rn.f32 	%f218, %f217, %f210, %f185;
	ld.shared.f32 	%f219, [_ZZ79fused_nn_contrib_conv2d_winograd_without_weight_transform_add_nn_relu_1_kernel1E18placeholder_shared+328];
	fma.rn.f32 	%f220, %f219, %f210, %f187;
	ld.shared.f32 	%f221, [_ZZ79fused_nn_contrib_conv2d_winograd_without_weight_transform_add_nn_relu_1_kernel1E18placeholder_shared+360];
	fma.rn.f32 	%f222, %f221, %f210, %f189;
	ld.shared.f32 	%f223, [_ZZ79fused_nn_contrib_conv2d_winograd_without_weight_transform_add_nn_relu_1_kernel1E18placeholder_shared+332];
	fma.rn.f32 	%f224, %f223, %f210, %f191;
	ld.shared.f32 	%f225, [_ZZ79fused_nn_contrib_conv2d_winograd_without_weight_transform_add_nn_relu_1_kernel1E18placeholder_shared+364];
	fma.rn.f32 	%f226, %f225, %f210, %f193;
	ld.shared.f32 	%f227, [_ZZ79fused_nn_contrib_conv2d_winograd_without_weight_transform_add_nn_relu_1_kernel1E18placeholder_shared+336];
	fma.rn.f32 	%f228, %f227, %f210, %f195;
	ld.shared.f32 	%f229, [_ZZ79fused_nn_contrib_conv2d_winograd_without_weight_transform_add_nn_relu_1_kernel1E18placeholder_shared+368];
	fma.rn.f32 	%f230, %f229, %f210, %f197;
	ld.shared.f32 	%f231, [_ZZ79fused_nn_contrib_conv2d_winograd_without_weight_transform_add_nn_relu_1_kernel1E18placeholder_shared+340];
	fma.rn.f32 	%f232, %f231, %f210, %f199;
	ld.shared.f32 	%f233, [_ZZ79fused_nn_contrib_conv2d_winograd_without_weight_transform_add_nn_relu_1_kernel1E18placeholder_shared+372];
	fma.rn.f32 	%f234, %f233, %f210, %f201;
	ld.shared.f32 	%f235, [_ZZ79fused_nn_contrib_conv2d_winograd_without_weight_transform_add_nn_relu_1_kernel1E18placeholder_shared+344];
	fma.rn.f32 	%f236, %f235, %f210, %f203;
	ld.shared.f32 	%f237, [_ZZ79fused_nn_contrib_conv2d_winograd_without_weight_transform_add_nn_relu_1_kernel1E18placeholder_shared+376];
	fma.rn.f32 	%f238, %f237, %f210, %f205;
	ld.shared.f32 	%f239, [_ZZ79fused_nn_contrib_conv2d_winograd_without_weight_transform_add_nn_relu_1_kernel1E18placeholder_shared+348];
	fma.rn.f32 	%f240, %f239, %f210, %f207;
	ld.shared.f32 	%f241, [_ZZ79fused_nn_contrib_conv2d_winograd_without_weight_transform_add_nn_relu_1_kernel1E18placeholder_shared+380];
	fma.rn.f32 	%f242, %f241, %f210, %f209;
	ld.shared.f32 	%f243, [%r49+1176];
	ld.shared.f32 	%f244, [_ZZ79fused_nn_contrib_conv2d_winograd_without_weight_transform_add_nn_relu_1_kernel1E18placeholder_shared+384];
	fma.rn.f32 	%f245, %f244, %f243, %f212;
	ld.shared.f32 	%f246, [_ZZ79fused_nn_contrib_conv2d_winograd_without_weight_transform_add_nn_relu_1_kernel1E18placeholder_shared+416];
	fma.rn.f32 	%f247, %f246, %f243, %f214;
	ld.shared.f32 	%f248, [_ZZ79fused_nn_contrib_conv2d_winograd_without_weight_transform_add_nn_relu_1_kernel1E18placeholder_shared+388];
	fma.rn.f32 	%f249, %f248, %f243, %f216;
	ld.shared.f32 	%f250, [_ZZ79fused_nn_contrib_conv2d_winograd_without_weight_transform_add_nn_relu_1_kernel1E18placeholder_shared+420];
	fma.rn.f32 	%f251, %f250, %f243, %f218;
	ld.shared.f32 	%f252, [_ZZ79fused_nn_contrib_conv2d_winograd_without_weight_transform_add_nn_relu_1_kernel1E18placeholder_shared+392];
	fma.rn.f32 	%f253, %f252, %f243, %f220;
	ld.shared.f32 	%f254, [_ZZ79fused_nn_contrib_conv2d_winograd_without_weight_transform_add_nn_relu_1_kernel1E18placeholder_shared+424];
	fma.rn.f32 	%f255, %f254, %f243, %f222;
	ld.shared.f32 	%f256, [_ZZ79fused_nn_contrib_conv2d_winograd_without_weight_transform_add_nn_relu_1_kernel1E18placeholder_shared+396];
	fma.rn.f32 	%f257, %f256, %f243, %f224;
	ld.shared.f32 	%f258, [_ZZ79fused_nn_contrib_conv2d_winograd_without_weight_transform_add_nn_relu_1_kernel1E18placeholder_shared+428];
	fma.rn.f32 	%f259, %f258, %f243, %f226;
	ld.shared.f32 	%f260, [_ZZ79fused_nn_contrib_conv2d_winograd_without_weight_transform_add_nn_relu_1_kernel1E18placeholder_shared+400];
	fma.rn.f32 	%f261, %f260, %f243, %f228;
	ld.shared.f32 	%f262, [_ZZ79fused_nn_contrib_conv2d_winograd_without_weight_transform_add_nn_relu_1_kernel1E18placeholder_shared+432];
	fma.rn.f32 	%f263, %f262, %f243, %f230;
	ld.shared.f32 	%f264, [_ZZ79fused_nn_contrib_conv2d_winograd_without_weight_transform_add_nn_relu_1_kernel1E18placeholder_shared+404];
	fma.rn.f32 	%f265, %f264, %f243, %f232;
	ld.shared.f32 	%f266, [_ZZ79fused_nn_contrib_conv2d_winograd_without_weight_transform_add_nn_relu_1_kernel1E18placeholder_shared+436];
	fma.rn.f32 	%f267, %f266, %f243, %f234;
	ld.shared.f32 	%f268, [_ZZ79fused_nn_contrib_conv2d_winograd_without_weight_transform_add_nn_relu_1_kernel1E18placeholder_shared+408];
	fma.rn.f32 	%f269, %f268, %f243, %f236;
	ld.shared.f32 	%f270, [_ZZ79fused_nn_contrib_conv2d_winograd_without_weight_transform_add_nn_relu_1_kernel1E18placeholder_shared+440];
	fma.rn.f32 	%f271, %f270, %f243, %f238;
	ld.shared.f32 	%f272, [_ZZ79fused_nn_contrib_conv2d_winograd_without_weight_transform_add_nn_relu_1_kernel1E18placeholder_shared+412];
	fma.rn.f32 	%f273, %f272, %f243, %f240;
	ld.shared.f32 	%f274, [_ZZ79fused_nn_contrib_conv2d_winograd_without_weight_transform_add_nn_relu_1_kernel1E18placeholder_shared+444];
	fma.rn.f32 	%f275, %f274, %f243, %f242;
	ld.shared.f32 	%f276, [%r49+1372];
	ld.shared.f32 	%f277, [_ZZ79fused_nn_contrib_conv2d_winograd_without_weight_transform_add_nn_relu_1_kernel1E18placeholder_shared+448];
	fma.rn.f32 	%f308, %f277, %f276, %f245;
	ld.shared.f32 	%f278, [_ZZ79fused_nn_contrib_conv2d_winograd_without_weight_transform_add_nn_relu_1_kernel1E18placeholder_shared+480];
	fma.rn.f32 	%f300, %f278, %f276, %f247;
	ld.shared.f32 	%f279, [_ZZ79fused_nn_contrib_conv2d_winograd_without_weight_transform_add_nn_relu_1_kernel1E18placeholder_shared+452];
	fma.rn.f32 	%f307, %f279, %f276, %f249;
	ld.shared.f32 	%f280, [_ZZ79fused_nn_contrib_conv2d_winograd_without_weight_transform_add_nn_relu_1_kernel1E18placeholder_shared+484];
	fma.rn.f32 	%f299, %f280, %f276, %f251;
	ld.shared.f32 	%f281, [_ZZ79fused_nn_contrib_conv2d_winograd_without_weight_transform_add_nn_relu_1_kernel1E18placeholder_shared+456];
	fma.rn.f32 	%f306, %f281, %f276, %f253;
	ld.shared.f32 	%f282, [_ZZ79fused_nn_contrib_conv2d_winograd_without_weight_transform_add_nn_relu_1_kernel1E18placeholder_shared+488];
	fma.rn.f32 	%f298, %f282, %f276, %f255;
	ld.shared.f32 	%f283, [_ZZ79fused_nn_contrib_conv2d_winograd_without_weight_transform_add_nn_relu_1_kernel1E18placeholder_shared+460];
	fma.rn.f32 	%f305, %f283, %f276, %f257;
	ld.shared.f32 	%f284, [_ZZ79fused_nn_contrib_conv2d_winograd_without_weight_transform_add_nn_relu_1_kernel1E18placeholder_shared+492];
	fma.rn.f32 	%f297, %f284, %f276, %f259;
	ld.shared.f32 	%f285, [_ZZ79fused_nn_contrib_conv2d_winograd_without_weight_transform_add_nn_relu_1_kernel1E18placeholder_shared+464];
	fma.rn.f32 	%f304, %f285, %f276, %f261;
	ld.shared.f32 	%f286, [_ZZ79fused_nn_contrib_conv2d_winograd_without_weight_transform_add_nn_relu_1_kernel1E18placeholder_shared+496];
	fma.rn.f32 	%f296, %f286, %f276, %f263;
	ld.shared.f32 	%f287, [_ZZ79fused_nn_contrib_conv2d_winograd_without_weight_transform_add_nn_relu_1_kernel1E18placeholder_shared+468];
	fma.rn.f32 	%f303, %f287, %f276, %f265;
	ld.shared.f32 	%f288, [_ZZ79fused_nn_contrib_conv2d_winograd_without_weight_transform_add_nn_relu_1_kernel1E18placeholder_shared+500];
	fma.rn.f32 	%f295, %f288, %f276, %f267;
	ld.shared.f32 	%f289, [_ZZ79fused_nn_contrib_conv2d_winograd_without_weight_transform_add_nn_relu_1_kernel1E18placeholder_shared+472];
	fma.rn.f32 	%f302, %f289, %f276, %f269;
	ld.shared.f32 	%f290, [_ZZ79fused_nn_contrib_conv2d_winograd_without_weight_transform_add_nn_relu_1_kernel1E18placeholder_shared+504];
	fma.rn.f32 	%f294, %f290, %f276, %f271;
	ld.shared.f32 	%f291, [_ZZ79fused_nn_contrib_conv2d_winograd_without_weight_transform_add_nn_relu_1_kernel1E18placeholder_shared+476];
	fma.rn.f32 	%f301, %f291, %f276, %f273;
	ld.shared.f32 	%f292, [_ZZ79fused_nn_contrib_conv2d_winograd_without_weight_transform_add_nn_relu_1_kernel1E18placeholder_shared+508];
	fma.rn.f32 	%f293, %f292, %f276, %f275;
	add.s32 	%r58, %r58, 1;
	add.s32 	%r57, %r57, 2048;
	add.s32 	%r56, %r56, 2048;
	add.s32 	%r55, %r55, 2048;
	add.s64 	%rd26, %rd26, 1568;
	setp.ne.s32 	%p4, %r58, 32;
	@%p4 bra 	$L__BB39_1;
	ld.param.u64 	%rd25, [fused_nn_contrib_conv2d_winograd_without_weight_transform_add_nn_relu_1_kernel1_param_2];
	mad.lo.s32 	%r53, %r15, 12544, %r14;
	mad.lo.s32 	%r54, %r17, 784, %r53;
	cvta.to.global.u64 	%rd19, %rd25;
	mul.wide.u32 	%rd20, %r54, 4;
	add.s64 	%rd21, %rd19, %rd20;
	st.global.f32 	[%rd21], %f308;
	st.global.f32 	[%rd21+1568], %f300;
	st.global.f32 	[%rd21+196], %f307;
	st.global.f32 	[%rd21+1764], %f299;
	st.global.f32 	[%rd21+392], %f306;
	st.global.f32 	[%rd21+1960], %f298;
	st.global.f32 	[%rd21+588], %f305;
	st.global.f32 	[%rd21+2156], %f297;
	st.global.f32 	[%rd21+784], %f304;
	st.global.f32 	[%rd21+2352], %f296;
	st.global.f32 	[%rd21+980], %f303;
	st.global.f32 	[%rd21+2548], %f295;
	st.global.f32 	[%rd21+1176], %f302;
	st.global.f32 	[%rd21+2744], %f294;
	st.global.f32 	[%rd21+1372], %f301;
	st.global.f32 	[%rd21+2940], %f293;
	ret;

}
	// .globl	fused_nn_conv2d_add_nn_relu_1_kernel0
.visible .entry fused_nn_conv2d_add_nn_relu_1_kernel0(
	.param .u64 .ptr .align 1 fused_nn_conv2d_add_nn_relu_1_kernel0_param_0,
	.param .u64 .ptr .align 1 fused_nn_conv2d_add_nn_relu_1_kernel0_param_1,
	.param .u64 .ptr .align 1 fused_nn_conv2d_add_nn_relu_1_kernel0_param_2,
	.param .u64 .ptr .align 1 fused_nn_conv2d_add_nn_relu_1_kernel0_param_3
)
{
	.reg .pred 	%p<85>;
	.reg .b16 	%rs<67>;
	.reg .b32 	%r<177>;
	.reg .b32 	%f<115>;
	.reg .b64 	%rd<45>;
	// demoted variable
	.shared .align 4 .b8 _ZZ37fused_nn_conv2d_add_nn_relu_1_kernel0E15pad_temp_shared[2320];
	// demoted variable
	.shared .align 4 .b8 _ZZ37fused_nn_conv2d_add_nn_relu_1_kernel0E18placeholder_shared[4608];
	ld.param.u64 	%rd8, [fused_nn_conv2d_add_nn_relu_1_kernel0_param_1];
	cvta.to.global.u64 	%rd1, %rd8;
	mov.u32 	%r1, %tid.z;
	mov.u32 	%r2, %tid.y;
	mul.lo.s32 	%r33, %r2, 19;
	mad.lo.s32 	%r34, %r1, 37, %r33;
	mov.u32 	%r3, %tid.x;
	mad.lo.s32 	%r4, %r3, 3, %r34;
	mov.u32 	%r5, %ctaid.y;
	shl.b32 	%r35, %r5, 2;
	shl.b32 	%r36, %r1, 1;
	shl.b32 	%r6, %r3, 1;
	add.s32 	%r37, %r36, %r2;
	shl.b32 	%r38, %r1, 3;
	shl.b32 	%r39, %r2, 2;
	add.s32 	%r40, %r38, %r39;
	mul.lo.s32 	%r41, %r3, 6;
	mad.lo.s32 	%r8, %r2, 36, %r41;
	mad.lo.s32 	%r7, %r1, 72, %r8;
	mov.u32 	%r9, %ctaid.z;
	shl.b32 	%r42, %r9, 5;
	add.s32 	%r43, %r37, %r42;
	cvt.u16.u32 	%rs6, %r4;
	mul.hi.u16 	%rs7, %rs6, -7683;
	shr.u16 	%rs8, %rs7, 7;
	mul.lo.s16 	%rs9, %rs8, 145;
	sub.s16 	%rs10, %rs6, %rs9;
	mul.lo.s16 	%rs11, %rs10, 27;
	shr.u16 	%rs12, %rs11, 8;
	sub.s16 	%rs13, %rs10, %rs12;
	and.b16  	%rs14, %rs13, 254;
	shr.u16 	%rs15, %rs14, 1;
	add.s16 	%rs16, %rs15, %rs12;
	and.b16  	%rs17, %rs16, 240;
	shr.u16 	%rs18, %rs17, 4;
	cvt.u32.u16 	%r44, %rs18;
	or.b32  	%r10, %r35, %r44;
	mul.hi.u16 	%rs19, %rs6, 18079;
	shr.u16 	%rs20, %rs19, 3;
	mul.lo.s16 	%rs21, %rs20, 29;
	sub.s16 	%rs1, %rs6, %rs21;
	mul.wide.u16 	%r45, %rs18, 28;
	mad.lo.s16 	%rs22, %rs8, 784, %rs1;
	cvt.u32.u16 	%r46, %rs22;
	add.s32 	%r11, %r45, %r46;
	add.s16 	%rs23, %rs6, 1;
	mul.hi.u16 	%rs24, %rs23, -7683;
	shr.u16 	%rs25, %rs24, 7;
	mul.lo.s16 	%rs26, %rs25, 145;
	sub.s16 	%rs27, %rs23, %rs26;
	mul.lo.s16 	%rs28, %rs27, 27;
	shr.u16 	%rs29, %rs28, 8;
	sub.s16 	%rs30, %rs27, %rs29;
	and.b16  	%rs31, %rs30, 254;
	shr.u16 	%rs32, %rs31, 1;
	add.s16 	%rs33, %rs32, %rs29;
	and.b16  	%rs34, %rs33, 240;
	shr.u16 	%rs35, %rs34, 4;
	cvt.u32.u16 	%r47, %rs35;
	or.b32  	%r12, %r35, %r47;
	mul.hi.u16 	%rs36, %rs23, 18079;
	shr.u16 	%rs37, %rs36, 3;
	mul.lo.s16 	%rs38, %rs37, 29;
	sub.s16 	%rs2, %rs23, %rs38;
	mul.wide.u16 	%r48, %rs35, 28;
	mad.lo.s16 	%rs39, %rs25, 784, %rs2;
	cvt.u32.u16 	%r49, %rs39;
	add.s32 	%r13, %r48, %r49;
	add.s16 	%rs40, %rs6, 2;
	mul.hi.u16 	%rs41, %rs40, -7683;
	shr.u16 	%rs42, %rs41, 7;
	mul.lo.s16 	%rs43, %rs42, 145;
	sub.s16 	%rs44, %rs40, %rs43;
	mul.lo.s16 	%rs45, %rs44, 27;
	shr.u16 	%rs46, %rs45, 8;
	sub.s16 	%rs47, %rs44, %rs46;
	and.b16  	%rs48, %rs47, 254;
	shr.u16 	%rs49, %rs48, 1;
	add.s16 	%rs50, %rs49, %rs46;
	and.b16  	%rs51, %rs50, 240;
	shr.u16 	%rs52, %rs51, 4;
	cvt.u32.u16 	%r50, %rs52;
	or.b32  	%r14, %r35, %r50;
	mul.hi.u16 	%rs53, %rs40, 18079;
	shr.u16 	%rs54, %rs53, 3;
	mul.lo.s16 	%rs55, %rs54, 29;
	sub.s16 	%rs3, %rs40, %rs55;
	mul.wide.u16 	%r51, %rs52, 28;
	mad.lo.s16 	%rs56, %rs42, 784, %rs3;
	cvt.u32.u16 	%r52, %rs56;
	add.s32 	%r15, %r51, %r52;
	cvt.u16.u32 	%rs57, %r6;
	mul.hi.u16 	%rs58, %rs57, 5462;
	cvt.u32.u16 	%r53, %rs58;
	add.s32 	%r16, %r37, %r53;
	mul.hi.u16 	%rs59, %rs57, 21846;
	cvt.u32.u16 	%r54, %rs59;
	add.s32 	%r17, %r40, %r54;
	add.s32 	%r18, %r43, %r53;
	mul.lo.s16 	%rs60, %rs58, 12;
	sub.s16 	%rs61, %rs57, %rs60;
	mul.lo.s16 	%rs4, %rs61, 3;
	add.s32 	%r55, %r2, %r53;
	mul.lo.s32 	%r19, %r55, 1152;
	or.b16  	%rs62, %rs57, 1;
	mul.hi.u16 	%rs63, %rs62, 5462;
	cvt.u32.u16 	%r56, %rs63;
	add.s32 	%r20, %r37, %r56;
	mul.hi.u16 	%rs64, %rs62, 21846;
	cvt.u32.u16 	%r57, %rs64;
	add.s32 	%r21, %r40, %r57;
	add.s32 	%r22, %r43, %r56;
	mul.lo.s16 	%rs65, %rs63, 12;
	sub.s16 	%rs66, %rs62, %rs65;
	mul.lo.s16 	%rs5, %rs66, 3;
	add.s32 	%r58, %r2, %r56;
	mul.lo.s32 	%r23, %r58, 1152;
	mov.u32 	%r59, _ZZ37fused_nn_conv2d_add_nn_relu_1_kernel0E18placeholder_shared;
	mad.lo.s32 	%r24, %r1, 288, %r59;
	mov.b32 	%r174, 0;
	mov.f32 	%f111, 0f00000000;
	cvt.u64.u16 	%rd31, %rs5;
	cvt.u64.u32 	%rd32, %r23;
	add.s64 	%rd33, %rd32, %rd31;
	cvt.u64.u32 	%rd23, %r19;
	cvt.u64.u16 	%rd24, %rs4;
	add.s64 	%rd25, %rd23, %rd24;
	mov.f32 	%f112, %f111;
	mov.f32 	%f113, %f111;
	mov.f32 	%f114, %f111;
$L__BB40_1:
	ld.param.u64 	%rd42, [fused_nn_conv2d_add_nn_relu_1_kernel0_param_0];
	cvta.to.global.u64 	%rd2, %rd42;
	setp.gt.u32 	%p3, %r3, 6;
	mul.lo.s32 	%r61, %r3, 3;
	mad.lo.s32 	%r62, %r2, 19, %r61;
	setp.gt.u32 	%p4, %r62, 36;
	setp.gt.u32 	%p5, %r4, 579;
	bar.sync 	0;
	or.pred  	%p6, %p5, %p4;
	or.pred  	%p7, %p6, %p3;
	@%p7 bra 	$L__BB40_5;
	setp.eq.s16 	%p8, %rs1, 0;
	setp.eq.s32 	%p9, %r10, 0;
	or.pred  	%p10, %p9, %p8;
	mov.f32 	%f108, 0f00000000;
	@%p10 bra 	$L__BB40_4;
	mul.lo.s32 	%r64, %r174, 3136;
	mad.lo.s32 	%r65, %r5, 112, %r64;
	add.s32 	%r66, %r65, %r11;
	add.s32 	%r67, %r66, -29;
	mul.wide.s32 	%rd9, %r67, 4;
	add.s64 	%rd10, %rd2, %rd9;
	ld.global.nc.f32 	%f108, [%rd10];
$L__BB40_4:
	shl.b32 	%r68, %r4, 2;
	mov.u32 	%r69, _ZZ37fused_nn_conv2d_add_nn_relu_1_kernel0E15pad_temp_shared;
	add.s32 	%r70, %r69, %r68;
	st.shared.f32 	[%r70], %f108;
$L__BB40_5:
	setp.gt.u32 	%p11, %r3, 5;
	mul.lo.s32 	%r72, %r3, 3;
	mad.lo.s32 	%r73, %r2, 19, %r72;
	setp.gt.u32 	%p12, %r73, 35;
	setp.gt.u32 	%p13, %r4, 578;
	or.pred  	%p14, %p13, %p12;
	or.pred  	%p15, %p14, %p11;
	@%p15 bra 	$L__BB40_9;
	setp.eq.s16 	%p16, %rs2, 0;
	setp.eq.s32 	%p17, %r12, 0;
	or.pred  	%p18, %p17, %p16;
	mov.f32 	%f109, 0f00000000;
	@%p18 bra 	$L__BB40_8;
	mul.lo.s32 	%r75, %r174, 3136;
	mad.lo.s32 	%r76, %r5, 112, %r75;
	add.s32 	%r77, %r76, %r13;
	add.s32 	%r78, %r77, -29;
	mul.wide.s32 	%rd11, %r78, 4;
	add.s64 	%rd12, %rd2, %rd11;
	ld.global.nc.f32 	%f109, [%rd12];
$L__BB40_8:
	shl.b32 	%r79, %r4, 2;
	mov.u32 	%r80, _ZZ37fused_nn_conv2d_add_nn_relu_1_kernel0E15pad_temp_shared;
	add.s32 	%r81, %r80, %r79;
	st.shared.f32 	[%r81+4], %f109;
$L__BB40_9:
	mul.lo.s32 	%r83, %r3, 3;
	mad.lo.s32 	%r84, %r2, 19, %r83;
	setp.gt.u32 	%p19, %r84, 34;
	setp.gt.u32 	%p20, %r4, 577;
	or.pred  	%p22, %p20, %p19;
	or.pred  	%p23, %p22, %p11;
	@%p23 bra 	$L__BB40_13;
	setp.eq.s16 	%p24, %rs3, 0;
	setp.eq.s32 	%p25, %r14, 0;
	or.pred  	%p26, %p25, %p24;
	mov.f32 	%f110, 0f00000000;
	@%p26 bra 	$L__BB40_12;
	mul.lo.s32 	%r86, %r174, 3136;
	mad.lo.s32 	%r87, %r5, 112, %r86;
	add.s32 	%r88, %r87, %r15;
	add.s32 	%r89, %r88, -29;
	mul.wide.s32 	%rd13, %r89, 4;
	add.s64 	%rd14, %rd2, %rd13;
	ld.global.nc.f32 	%f110, [%rd14];
$L__BB40_12:
	shl.b32 	%r90, %r4, 2;
	mov.u32 	%r91, _ZZ37fused_nn_conv2d_add_nn_relu_1_kernel0E15pad_temp_shared;
	add.s32 	%r92, %r91, %r90;
	st.shared.f32 	[%r92+8], %f110;
$L__BB40_13:
	setp.gt.u32 	%p27, %r18, 255;
	setp.gt.u32 	%p28, %r8, 71;
	setp.gt.u32 	%p29, %r7, 1151;
	mul.lo.s32 	%r96, %r2, 12;
	mad.lo.s32 	%r97, %r1, 24, %r96;
	add.s32 	%r98, %r97, %r6;
	setp.gt.u32 	%p30, %r98, 383;
	setp.gt.u32 	%p31, %r17, 127;
	setp.gt.u32 	%p32, %r16, 31;
	setp.gt.u32 	%p33, %r3, 5;
	or.pred  	%p34, %p32, %p31;
	or.pred  	%p1, %p34, %p30;
	or.pred  	%p35, %p1, %p29;
	or.pred  	%p36, %p35, %p28;
	or.pred  	%p37, %p36, %p33;
	or.pred  	%p38, %p37, %p27;
	@%p38 bra 	$L__BB40_15;
	cvt.u32.u16 	%r102, %rs4;
	add.s32 	%r103, %r19, %r102;
	mul.lo.s32 	%r104, %r1, 2304;
	mad.lo.s32 	%r105, %r9, 36864, %r104;
	mad.lo.s32 	%r106, %r174, 36, %r105;
	add.s32 	%r107, %r106, %r103;
	mul.wide.u32 	%rd15, %r107, 4;
	add.s64 	%rd16, %rd1, %rd15;
	ld.global.nc.f32 	%f23, [%rd16];
	shl.b32 	%r108, %r7, 2;
	mov.u32 	%r109, _ZZ37fused_nn_conv2d_add_nn_relu_1_kernel0E18placeholder_shared;
	add.s32 	%r110, %r109, %r108;
	st.shared.f32 	[%r110], %f23;
$L__BB40_15:
	setp.gt.u32 	%p39, %r8, 70;
	setp.gt.u32 	%p40, %r7, 1150;
	or.pred  	%p43, %p1, %p40;
	or.pred  	%p44, %p43, %p39;
	or.pred  	%p45, %p44, %p33;
	or.pred  	%p46, %p45, %p27;
	mul.lo.s32 	%r115, %r1, 2304;
	mad.lo.s32 	%r116, %r9, 36864, %r115;
	mad.lo.s32 	%r117, %r174, 36, %r116;
	cvt.u64.u32 	%rd3, %r117;
	@%p46 bra 	$L__BB40_17;
	add.s64 	%rd20, %rd25, %rd3;
	shl.b64 	%rd21, %rd20, 2;
	add.s64 	%rd22, %rd1, %rd21;
	ld.global.nc.f32 	%f24, [%rd22+4];
	shl.b32 	%r118, %r7, 2;
	mov.u32 	%r119, _ZZ37fused_nn_conv2d_add_nn_relu_1_kernel0E18placeholder_shared;
	add.s32 	%r120, %r119, %r118;
	st.shared.f32 	[%r120+4], %f24;
$L__BB40_17:
	setp.gt.u32 	%p47, %r8, 69;
	setp.gt.u32 	%p48, %r7, 1149;
	setp.gt.u32 	%p49, %r18, 255;
	setp.gt.u32 	%p50, %r3, 5;
	or.pred  	%p51, %p1, %p48;
	or.pred  	%p52, %p51, %p47;
	or.pred  	%p53, %p52, %p50;
	or.pred  	%p54, %p53, %p49;
	@%p54 bra 	$L__BB40_19;
	add.s64 	%rd26, %rd25, %rd3;
	shl.b64 	%rd27, %rd26, 2;
	add.s64 	%rd28, %rd1, %rd27;
	ld.global.nc.f32 	%f25, [%rd28+8];
	shl.b32 	%r125, %r7, 2;
	mov.u32 	%r126, _ZZ37fused_nn_conv2d_add_nn_relu_1_kernel0E18placeholder_shared;
	add.s32 	%r127, %r126, %r125;
	st.shared.f32 	[%r127+8], %f25;
$L__BB40_19:
	setp.gt.u32 	%p55, %r22, 255;
	setp.gt.u32 	%p56, %r8, 68;
	setp.gt.u32 	%p57, %r7, 1148;
	mul.lo.s32 	%r131, %r2, 12;
	mad.lo.s32 	%r132, %r1, 24, %r131;
	add.s32 	%r133, %r132, %r6;
	setp.gt.u32 	%p58, %r133, 382;
	setp.gt.u32 	%p59, %r21, 127;
	setp.gt.u32 	%p60, %r20, 31;
	setp.gt.u32 	%p61, %r3, 5;
	or.pred  	%p62, %p60, %p59;
	or.pred  	%p2, %p62, %p58;
	or.pred  	%p63, %p2, %p57;
	or.pred  	%p64, %p63, %p56;
	or.pred  	%p65, %p64, %p61;
	or.pred  	%p66, %p65, %p55;
	@%p66 bra 	$L__BB40_21;
	cvt.u32.u16 	%r137, %rs5;
	add.s32 	%r138, %r23, %r137;
	mul.lo.s32 	%r139, %r1, 2304;
	mad.lo.s32 	%r140, %r9, 36864, %r139;
	mad.lo.s32 	%r141, %r174, 36, %r140;
	add.s32 	%r142, %r141, %r138;
	mul.wide.u32 	%rd29, %r142, 4;
	add.s64 	%rd30, %rd1, %rd29;
	ld.global.nc.f32 	%f26, [%rd30];
	shl.b32 	%r143, %r7, 2;
	mov.u32 	%r144, _ZZ37fused_nn_conv2d_add_nn_relu_1_kernel0E18placeholder_shared;
	add.s32 	%r145, %r144, %r143;
	st.shared.f32 	[%r145+12], %f26;
$L__BB40_21:
	setp.gt.u32 	%p67, %r8, 67;
	setp.gt.u32 	%p68, %r7, 1147;
	or.pred  	%p71, %p2, %p68;
	or.pred  	%p72, %p71, %p67;
	or.pred  	%p73, %p72, %p61;
	or.pred  	%p74, %p73, %p55;
	add.s64 	%rd34, %rd33, %rd3;
	shl.b64 	%rd35, %rd34, 2;
	add.s64 	%rd4, %rd1, %rd35;
	@%p74 bra 	$L__BB40_23;
	ld.global.nc.f32 	%f27, [%rd4+4];
	shl.b32 	%r150, %r7, 2;
	mov.u32 	%r151, _ZZ37fused_nn_conv2d_add_nn_relu_1_kernel0E18placeholder_shared;
	add.s32 	%r152, %r151, %r150;
	st.shared.f32 	[%r152+16], %f27;
$L__BB40_23:
	setp.gt.u32 	%p75, %r8, 66;
	setp.gt.u32 	%p76, %r7, 1146;
	setp.gt.u32 	%p77, %r22, 255;
	setp.gt.u32 	%p78, %r3, 5;
	or.pred  	%p79, %p2, %p76;
	or.pred  	%p80, %p79, %p75;
	or.pred  	%p81, %p80, %p78;
	or.pred  	%p82, %p81, %p77;
	@%p82 bra 	$L__BB40_25;
	ld.global.nc.f32 	%f28, [%rd4+8];
	shl.b32 	%r157, %r7, 2;
	mov.u32 	%r158, _ZZ37fused_nn_conv2d_add_nn_relu_1_kernel0E18placeholder_shared;
	add.s32 	%r159, %r158, %r157;
	st.shared.f32 	[%r159+20], %f28;
$L__BB40_25:
	shl.b32 	%r161, %r3, 4;
	mad.lo.s32 	%r162, %r2, 232, %r161;
	mov.u32 	%r163, _ZZ37fused_nn_conv2d_add_nn_relu_1_kernel0E15pad_temp_shared;
	add.s32 	%r164, %r162, %r163;
	add.s32 	%r175, %r164, 124;
	bar.sync 	0;
	mov.b32 	%r176, 144;
$L__BB40_26:
	add.s32 	%r165, %r24, %r176;
	ld.shared.f32 	%f29, [%r165+-144];
	ld.shared.f32 	%f30, [%r175+-124];
	fma.rn.f32 	%f31, %f30, %f29, %f114;
	ld.shared.f32 	%f32, [%r175+-116];
	fma.rn.f32 	%f33, %f32, %f29, %f113;
	ld.shared.f32 	%f34, [%r165];
	fma.rn.f32 	%f35, %f30, %f34, %f112;
	fma.rn.f32 	%f36, %f32, %f34, %f111;
	ld.shared.f32 	%f37, [%r165+-140];
	ld.shared.f32 	%f38, [%r175+-120];
	fma.rn.f32 	%f39, %f38, %f37, %f31;
	ld.shared.f32 	%f40, [%r175+-112];
	fma.rn.f32 	%f41, %f40, %f37, %f33;
	ld.shared.f32 	%f42, [%r165+4];
	fma.rn.f32 	%f43, %f38, %f42, %f35;
	fma.rn.f32 	%f44, %f40, %f42, %f36;
	ld.shared.f32 	%f45, [%r165+-136];
	fma.rn.f32 	%f46, %f32, %f45, %f39;
	ld.shared.f32 	%f47, [%r175+-108];
	fma.rn.f32 	%f48, %f47, %f45, %f41;
	ld.shared.f32 	%f49, [%r165+8];
	fma.rn.f32 	%f50, %f32, %f49, %f43;
	fma.rn.f32 	%f51, %f47, %f49, %f44;
	ld.shared.f32 	%f52, [%r165+-132];
	ld.shared.f32 	%f53, [%r175+-8];
	fma.rn.f32 	%f54, %f53, %f52, %f46;
	ld.shared.f32 	%f55, [%r175];
	fma.rn.f32 	%f56, %f55, %f52, %f48;
	ld.shared.f32 	%f57, [%r165+12];
	fma.rn.f32 	%f58, %f53, %f57, %f50;
	fma.rn.f32 	%f59, %f55, %f57, %f51;
	ld.shared.f32 	%f60, [%r165+-128];
	ld.shared.f32 	%f61, [%r175+-4];
	fma.rn.f32 	%f62, %f61, %f60, %f54;
	ld.shared.f32 	%f63, [%r175+4];
	fma.rn.f32 	%f64, %f63, %f60, %f56;
	ld.shared.f32 	%f65, [%r165+16];
	fma.rn.f32 	%f66, %f61, %f65, %f58;
	fma.rn.f32 	%f67, %f63, %f65, %f59;
	ld.shared.f32 	%f68, [%r165+-124];
	fma.rn.f32 	%f69, %f55, %f68, %f62;
	ld.shared.f32 	%f70, [%r175+8];
	fma.rn.f32 	%f71, %f70, %f68, %f64;
	ld.shared.f32 	%f72, [%r165+20];
	fma.rn.f32 	%f73, %f55, %f72, %f66;
	fma.rn.f32 	%f74, %f70, %f72, %f67;
	ld.shared.f32 	%f75, [%r165+-120];
	ld.shared.f32 	%f76, [%r175+108];
	fma.rn.f32 	%f77, %f76, %f75, %f69;
	ld.shared.f32 	%f78, [%r175+116];
	fma.rn.f32 	%f79, %f78, %f75, %f71;
	ld.shared.f32 	%f80, [%r165+24];
	fma.rn.f32 	%f81, %f76, %f80, %f73;
	fma.rn.f32 	%f82, %f78, %f80, %f74;
	ld.shared.f32 	%f83, [%r165+-116];
	ld.shared.f32 	%f84, [%r175+112];
	fma.rn.f32 	%f85, %f84, %f83, %f77;
	ld.shared.f32 	%f86, [%r175+120];
	fma.rn.f32 	%f87, %f86, %f83, %f79;
	ld.shared.f32 	%f88, [%r165+28];
	fma.rn.f32 	%f89, %f84, %f88, %f81;
	fma.rn.f32 	%f90, %f86, %f88, %f82;
	ld.shared.f32 	%f91, [%r165+-112];
	fma.rn.f32 	%f114, %f78, %f91, %f85;
	ld.shared.f32 	%f92, [%r175+124];
	fma.rn.f32 	%f113, %f92, %f91, %f87;
	ld.shared.f32 	%f93, [%r165+32];
	fma.rn.f32 	%f112, %f78, %f93, %f89;
	fma.rn.f32 	%f111, %f92, %f93, %f90;
	add.s32 	%r176, %r176, 36;
	add.s32 	%r175, %r175, 580;
	setp.ne.s32 	%p83, %r176, 288;
	@%p83 bra 	$L__BB40_26;
	add.s32 	%r174, %r174, 1;
	setp.ne.s32 	%p84, %r174, 32;
	@%p84 bra 	$L__BB40_1;
	ld.param.u64 	%rd44, [fused_nn_conv2d_add_nn_relu_1_kernel0_param_3];
	ld.param.u64 	%rd43, [fused_nn_conv2d_add_nn_relu_1_kernel0_param_2];
	cvta.to.global.u64 	%rd36, %rd44;
	cvta.to.global.u64 	%rd37, %rd43;
	shl.b32 	%r166, %r1, 1;
	shl.b32 	%r167, %r9, 5;
	add.s32 	%r168, %r167, %r166;
	mul.lo.s32 	%r169, %r1, 392;
	mad.lo.s32 	%r170, %r9, 6272, %r169;
	mad.lo.s32 	%r171, %r5, 28, %r170;
	mad.lo.s32 	%r172, %r2, 14, %r171;
	add.s32 	%r173, %r172, %r6;
	mul.wide.u32 	%rd38, %r168, 4;
	add.s64 	%rd39, %rd36, %rd38;
	ld.global.nc.f32 	%f94, [%rd39];
	add.f32 	%f95, %f114, %f94;
	max.f32 	%f96, %f95, 0f00000000;
	mul.wide.u32 	%rd40, %r173, 4;
	add.s64 	%rd41, %rd37, %rd40;
	st.global.f32 	[%rd41], %f96;
	add.f32 	%f97, %f113, %f94;
	max.f32 	%f98, %f97, 0f00000000;
	st.global.f32 	[%rd41+4], %f98;
	ld.global.nc.f32 	%f99, [%rd39+4];
	add.f32 	%f100, %f112, %f99;
	max.f32 	%f101, %f100, 0f00000000;
	st.global.f32 	[%rd41+784], %f101;
	add.f32 	%f102, %f111, %f99;
	max.f32 	%f103, %f102, 0f00000000;
	st.global.f32 	[%rd41+788], %f103;
	ret;

}
	// .globl	fused_add_nn_relu_kernel0
.visible .entry fused_add_nn_relu_kernel0(
	.param .u64 .ptr .align 1 fused_add_nn_relu_kernel0_param_0,
	.param .u64 .ptr .align 1 fused_add_nn_relu_kernel0_param_1,
	.param .u64 .ptr .align 1 fused_add_nn_relu_kernel0_param_2
)
{
	.reg .pred 	%p<2>;
	.reg .b16 	%rs<7>;
	.reg .b32 	%r<6>;
	.reg .b32 	%f<5>;
	.reg .b64 	%rd<12>;

	ld.param.u64 	%rd1, [fused_add_nn_relu_kernel0_param_0];
	ld.param.u64 	%rd2, [fused_add_nn_relu_kernel0_param_1];
	ld.param.u64 	%rd3, [fused_add_nn_relu_kernel0_param_2];
	mov.u32 	%r2, %ctaid.x;
	shl.b32 	%r3, %r2, 10;
	mov.u32 	%r4, %tid.x;
	or.b32  	%r1, %r3, %r4;
	setp.gt.u32 	%p1, %r1, 25087;
	@%p1 bra 	$L__BB41_2;
	cvta.to.global.u64 	%rd4, %rd2;
	cvta.to.global.u64 	%rd5, %rd3;
	cvta.to.global.u64 	%rd6, %rd1;
	mul.wide.u32 	%rd7, %r1, 4;
	add.s64 	%rd8, %rd4, %rd7;
	ld.global.nc.f32 	%f1, [%rd8];
	cvt.u16.u32 	%rs1, %r1;
	mul.hi.u16 	%rs2, %rs1, 20063;
	sub.s16 	%rs3, %rs1, %rs2;
	shr.u16 	%rs4, %rs3, 1;
	add.s16 	%rs5, %rs4, %rs2;
	shr.u16 	%rs6, %rs5, 5;
	cvt.u32.u16 	%r5, %rs6;
	mul.wide.u32 	%rd9, %r5, 4;
	add.s64 	%rd10, %rd5, %rd9;
	ld.global.nc.f32 	%f2, [%rd10];
	add.f32 	%f3, %f1, %f2;
	max.f32 	%f4, %f3, 0f00000000;
	add.s64 	%rd11, %rd6, %rd7;
	st.global.f32 	[%rd11], %f4;
$L__BB41_2:
	ret;

}
	// .globl	fused_nn_contrib_conv2d_winograd_without_weight_transform_add_nn_relu_1_kernel0
.visible .entry fused_nn_contrib_conv2d_winograd_without_weight_transform_add_nn_relu_1_kernel0(
	.param .u64 .ptr .align 1 fused_nn_contrib_conv2d_winograd_without_weight_transform_add_nn_relu_1_kernel0_param_0,
	.param .u64 .ptr .align 1 fused_nn_contrib_conv2d_winograd_without_weight_transform_add_nn_relu_1_kernel0_param_1
)
{
	.reg .pred 	%p<24>;
	.reg .b32 	%r<16>;
	.reg .b32 	%f<105>;
	.reg .b64 	%rd<11>;

	ld.param.u64 	%rd4, [fused_nn_contrib_conv2d_winograd_without_weight_transform_add_nn_relu_1_kernel0_param_0];
	ld.param.u64 	%rd3, [fused_nn_contrib_conv2d_winograd_without_weight_transform_add_nn_relu_1_kernel0_param_1];
	cvta.to.global.u64 	%rd1, %rd4;
	mov.u32 	%r6, %ctaid.x;
	shl.b32 	%r7, %r6, 7;
	mov.u32 	%r8, %tid.x;
	add.s32 	%r1, %r7, %r8;
	mul.hi.u32 	%r9, %r1, 1402438301;
	shr.u32 	%r10, %r9, 4;
	mul.lo.s32 	%r11, %r10, 49;
	sub.s32 	%r2, %r1, %r11;
	mul.hi.u32 	%r12, %r1, -1840700269;
	shr.u32 	%r13, %r12, 2;
	mul.lo.s32 	%r14, %r13, 7;
	sub.s32 	%r3, %r1, %r14;
	shl.b32 	%r15, %r3, 1;
	xor.b32  	%r4, %r15, 12;
	setp.lt.u32 	%p3, %r2, 7;
	setp.eq.s32 	%p4, %r3, 0;
	mad.lo.s32 	%r5, %r13, 28, %r15;
	mul.wide.u32 	%rd5, %r5, 4;
	add.s64 	%rd2, %rd1, %rd5;
	mov.f32 	%f93, 0f00000000;
	or.pred  	%p5, %p4, %p3;
	@%p5 bra 	$L__BB42_2;
	ld.global.nc.f32 	%f30, [%rd2+-60];
	add.f32 	%f93, %f30, 0f00000000;
$L__BB42_2:
	setp.lt.u32 	%p6, %r2, 7;
	mov.f32 	%f94, 0f00000000;
	@%p6 bra 	$L__BB42_4;
	ld.global.nc.f32 	%f94, [%rd2+-56];
$L__BB42_4:
	setp.lt.u32 	%p7, %r2, 7;
	mov.f32 	%f95, 0f00000000;
	@%p7 bra 	$L__BB42_6;
	ld.global.nc.f32 	%f95, [%rd2+-52];
$L__BB42_6:
	setp.lt.u32 	%p8, %r2, 7;
	setp.gt.u32 	%p1, %r4, 3;
	not.pred 	%p10, %p1;
	mov.f32 	%f96, 0f00000000;
	or.pred  	%p11, %p8, %p10;
	@%p11 bra 	$L__BB42_8;
	ld.global.nc.f32 	%f96, [%rd2+-48];
$L__BB42_8:
	setp.eq.s32 	%p12, %r3, 0;
	mov.f32 	%f97, 0f00000000;
	@%p12 bra 	$L__BB42_10;
	ld.global.nc.f32 	%f97, [%rd2+-4];
$L__BB42_10:
	setp.lt.u32 	%p13, %r4, 4;
	mul.wide.s32 	%rd6, %r5, 4;
	add.s64 	%rd7, %rd1, %rd6;
	ld.global.nc.f32 	%f11, [%rd7];
	ld.global.nc.f32 	%f12, [%rd2+4];
	mov.f32 	%f98, 0f00000000;
	@%p13 bra 	$L__BB42_12;
	ld.global.nc.f32 	%f98, [%rd2+8];
$L__BB42_12:
	setp.eq.s32 	%p14, %r3, 0;
	mov.f32 	%f99, 0f00000000;
	@%p14 bra 	$L__BB42_14;
	ld.global.nc.f32 	%f99, [%rd2+52];
$L__BB42_14:
	setp.lt.u32 	%p15, %r4, 4;
	ld.global.nc.f32 	%f17, [%rd2+56];
	ld.global.nc.f32 	%f18, [%rd2+60];
	mov.f32 	%f100, 0f00000000;
	@%p15 bra 	$L__BB42_16;
	ld.global.nc.f32 	%f100, [%rd2+64];
$L__BB42_16:
	setp.eq.s32 	%p16, %r3, 0;
	setp.gt.u32 	%p17, %r2, 41;
	mov.f32 	%f101, 0f00000000;
	or.pred  	%p18, %p16, %p17;
	@%p18 bra 	$L__BB42_18;
	ld.global.nc.f32 	%f101, [%rd2+108];
$L__BB42_18:
	setp.gt.u32 	%p19, %r2, 41;
	mov.f32 	%f102, 0f00000000;
	@%p19 bra 	$L__BB42_20;
	ld.global.nc.f32 	%f102, [%rd2+112];
$L__BB42_20:
	setp.gt.u32 	%p21, %r2, 41;
	mov.f32 	%f103, 0f00000000;
	mov.pred 	%p23, 0;
	@%p21 bra 	$L__BB42_22;
	ld.global.nc.f32 	%f103, [%rd2+116];
	mov.pred 	%p23, %p1;
$L__BB42_22:
	mov.f32 	%f104, 0f00000000;
	not.pred 	%p22, %p23;
	@%p22 bra 	$L__BB42_24;
	ld.global.nc.f32 	%f104, [%rd2+120];
$L__BB42_24:
	cvta.to.global.u64 	%rd8, %rd3;
	sub.f32 	%f42, %f93, %f95;
	sub.f32 	%f43, %f42, %f99;
	add.f32 	%f44, %f43, %f18;
	mov.f32 	%f45, 0f00000000;
	sub.f32 	%f46, %f45, %f94;
	add.f32 	%f47, %f46, %f95;
	add.f32 	%f48, %f47, %f17;
	sub.f32 	%f49, %f48, %f18;
	add.f32 	%f50, %f94, 0f00000000;
	add.f32 	%f51, %f50, %f95;
	sub.f32 	%f52, %f51, %f17;
	sub.f32 	%f53, %f52, %f18;
	add.f32 	%f54, %f46, %f96;
	add.f32 	%f55, %f54, %f17;
	sub.f32 	%f56, %f55, %f100;
	sub.f32 	%f57, %f45, %f97;
	add.f32 	%f58, %f57, %f12;
	add.f32 	%f59, %f58, %f99;
	sub.f32 	%f60, %f59, %f18;
	add.f32 	%f61, %f11, 0f00000000;
	sub.f32 	%f62, %f61, %f12;
	sub.f32 	%f63, %f62, %f17;
	add.f32 	%f64, %f63, %f18;
	sub.f32 	%f65, %f45, %f11;
	sub.f32 	%f66, %f65, %f12;
	add.f32 	%f67, %f66, %f17;
	add.f32 	%f68, %f67, %f18;
	sub.f32 	%f69, %f61, %f98;
	sub.f32 	%f70, %f69, %f17;
	add.f32 	%f71, %f70, %f100;
	add.f32 	%f72, %f97, 0f00000000;
	sub.f32 	%f73, %f72, %f12;
	add.f32 	%f74, %f73, %f99;
	sub.f32 	%f75, %f74, %f18;
	add.f32 	%f76, %f65, %f12;
	sub.f32 	%f77, %f76, %f17;
	add.f32 	%f78, %f77, %f18;
	add.f32 	%f79, %f61, %f12;
	add.f32 	%f80, %f79, %f17;
	add.f32 	%f81, %f80, %f18;
	add.f32 	%f82, %f65, %f98;
	sub.f32 	%f83, %f82, %f17;
	add.f32 	%f84, %f83, %f100;
	add.f32 	%f85, %f58, %f101;
	sub.f32 	%f86, %f85, %f103;
	sub.f32 	%f87, %f62, %f102;
	add.f32 	%f88, %f87, %f103;
	add.f32 	%f89, %f66, %f102;
	add.f32 	%f90, %f89, %f103;
	sub.f32 	%f91, %f69, %f102;
	add.f32 	%f92, %f91, %f104;
	mul.wide.u32 	%rd9, %r1, 4;
	add.s64 	%rd10, %rd8, %rd9;
	st.global.f32 	[%rd10], %f44;
	st.global.f32 	[%rd10+50176], %f49;
	st.global.f32 	[%rd10+100352], %f53;
	st.global.f32 	[%rd10+150528], %f56;
	st.global.f32 	[%rd10+200704], %f60;
	st.global.f32 	[%rd10+250880], %f64;
	st.global.f32 	[%rd10+301056], %f68;
	st.global.f32 	[%rd10+351232], %f71;
	st.global.f32 	[%rd10+401408], %f75;
	st.global.f32 	[%rd10+451584], %f78;
	st.global.f32 	[%rd10+501760], %f81;
	st.global.f32 	[%rd10+551936], %f84;
	st.global.f32 	[%rd10+602112], %f86;
	st.global.f32 	[%rd10+652288], %f88;
	st.global.f32 	[%rd10+702464], %f90;
	st.global.f32 	[%rd10+752640], %f92;
	ret;

}
	// .globl	fused_nn_contrib_conv2d_winograd_without_weight_transform_add_2_kernel0
.visible .entry fused_nn_contrib_conv2d_winograd_without_weight_transform_add_2_kernel0(
	.param .u64 .ptr .align 1 fused_nn_contrib_conv2d_winograd_without_weight_transform_add_2_kernel0_param_0,
	.param .u64 .ptr .align 1 fused_nn_contrib_conv2d_winograd_without_weight_transform_add_2_kernel0_param_1
)
{
	.reg .pred 	%p<24>;
	.reg .b32 	%r<15>;
	.reg .b32 	%f<105>;
	.reg .b64 	%rd<11>;

	ld.param.u64 	%rd4, [fused_nn_contrib_conv2d_winograd_without_weight_transform_add_2_kernel0_param_0];
	ld.param.u64 	%rd3, [fused_nn_contrib_conv2d_winograd_without_weight_transform_add_2_kernel0_param_1];
	cvta.to.global.u64 	%rd1, %rd4;
	mov.u32 	%r5, %ctaid.x;
	shl.b32 	%r6, %r5, 7;
	mov.u32 	%r7, %tid.x;
	add.s32 	%r1, %r6, %r7;
	mul.hi.u32 	%r8, %r1, 1402438301;
	shr.u32 	%r9, %r8, 6;
	mul.lo.s32 	%r10, %r9, 196;
	sub.s32 	%r2, %r1, %r10;
	mul.hi.u32 	%r11, %r1, -1840700269;
	shr.u32 	%r12, %r11, 3;
	mul.lo.s32 	%r13, %r12, 14;
	sub.s32 	%r3, %r1, %r13;
	shl.b32 	%r14, %r3, 1;
	setp.lt.u32 	%p3, %r2, 14;
	setp.eq.s32 	%p4, %r3, 0;
	mad.lo.s32 	%r4, %r12, 56, %r14;
	mul.wide.u32 	%rd5, %r4, 4;
	add.s64 	%rd2, %rd1, %rd5;
	mov.f32 	%f93, 0f00000000;
	or.pred  	%p5, %p4, %p3;
	@%p5 bra 	$L__BB43_2;
	ld.global.nc.f32 	%f30, [%rd2+-116];
	add.f32 	%f93, %f30, 0f00000000;
$L__BB43_2:
	setp.lt.u32 	%p6, %r2, 14;
	mov.f32 	%f94, 0f00000000;
	@%p6 bra 	$L__BB43_4;
	ld.global.nc.f32 	%f94, [%rd2+-112];
$L__BB43_4:
	setp.lt.u32 	%p7, %r2, 14;
	mov.f32 	%f95, 0f00000000;
	@%p7 bra 	$L__BB43_6;
	ld.global.nc.f32 	%f95, [%rd2+-108];
$L__BB43_6:
	setp.lt.u32 	%p8, %r2, 14;
	setp.lt.u32 	%p1, %r3, 13;
	not.pred 	%p10, %p1;
	mov.f32 	%f96, 0f00000000;
	or.pred  	%p11, %p8, %p10;
	@%p11 bra 	$L__BB43_8;
	ld.global.nc.f32 	%f96, [%rd2+-104];
$L__BB43_8:
	setp.eq.s32 	%p12, %r3, 0;
	mov.f32 	%f97, 0f00000000;
	@%p12 bra 	$L__BB43_10;
	ld.global.nc.f32 	%f97, [%rd2+-4];
$L__BB43_10:
	setp.gt.u32 	%p13, %r3, 12;
	mul.wide.s32 	%rd6, %r4, 4;
	add.s64 	%rd7, %rd1, %rd6;
	ld.global.nc.f32 	%f11, [%rd7];
	ld.global.nc.f32 	%f12, [%rd2+4];
	mov.f32 	%f98, 0f00000000;
	@%p13 bra 	$L__BB43_12;
	ld.global.nc.f32 	%f98, [%rd2+8];
$L__BB43_12:
	setp.eq.s32 	%p14, %r3, 0;
	mov.f32 	%f99, 0f00000000;
	@%p14 bra 	$L__BB43_14;
	ld.global.nc.f32 	%f99, [%rd2+108];
$L__BB43_14:
	setp.gt.u32 	%p15, %r3, 12;
	ld.global.nc.f32 	%f17, [%rd2+112];
	ld.global.nc.f32 	%f18, [%rd2+116];
	mov.f32 	%f100, 0f00000000;
	@%p15 bra 	$L__BB43_16;
	ld.global.nc.f32 	%f100, [%rd2+120];
$L__BB43_16:
	setp.eq.s32 	%p16, %r3, 0;
	setp.gt.u32 	%p17, %r2, 181;
	mov.f32 	%f101, 0f00000000;
	or.pred  	%p18, %p16, %p17;
	@%p18 bra 	$L__BB43_18;
	ld.global.nc.f32 	%f101, [%rd2+220];
$L__BB43_18:
	setp.gt.u32 	%p19, %r2, 181;
	mov.f32 	%f102, 0f00000000;
	@%p19 bra 	$L__BB43_20;
	ld.global.nc.f32 	%f102, [%rd2+224];
$L__BB43_20:
	setp.gt.u32 	%p21, %r2, 181;
	mov.f32 	%f103, 0f00000000;
	mov.pred 	%p23, 0;
	@%p21 bra 	$L__BB43_22;
	ld.global.nc.f32 	%f103, [%rd2+228];
	mov.pred 	%p23, %p1;
$L__BB43_22:
	mov.f32 	%f104, 0f00000000;
	not.pred 	%p22, %p23;
	@%p22 bra 	$L__BB43_24;
	ld.global.nc.f32 	%f104, [%rd2+232];
$L__BB43_24:
	cvta.to.global.u64 	%rd8, %rd3;
	sub.f32 	%f42, %f93, %f95;
	sub.f32 	%f43, %f42, %f99;
	add.f32 	%f44, %f43, %f18;
	mov.f32 	%f45, 0f00000000;
	sub.f32 	%f46, %f45, %f94;
	add.f32 	%f47, %f46, %f95;
	add.f32 	%f48, %f47, %f17;
	sub.f32 	%f49, %f48, %f18;
	add.f32 	%f50, %f94, 0f00000000;
	add.f32 	%f51, %f50, %f95;
	sub.f32 	%f52, %f51, %f17;
	sub.f32 	%f53, %f52, %f18;
	add.f32 	%f54, %f46, %f96;
	add.f32 	%f55, %f54, %f17;
	sub.f32 	%f56, %f55, %f100;
	sub.f32 	%f57, %f45, %f97;
	add.f32 	%f58, %f57, %f12;
	add.f32 	%f59, %f58, %f99;
	sub.f32 	%f60, %f59, %f18;
	add.f32 	%f61, %f11, 0f00000000;
	sub.f32 	%f62, %f61, %f12;
	sub.f32 	%f63, %f62, %f17;
	add.f32 	%f64, %f63, %f18;
	sub.f32 	%f65, %f45, %f11;
	sub.f32 	%f66, %f65, %f12;
	add.f32 	%f67, %f66, %f17;
	add.f32 	%f68, %f67, %f18;
	sub.f32 	%f69, %f61, %f98;
	sub.f32 	%f70, %f69, %f17;
	add.f32 	%f71, %f70, %f100;
	add.f32 	%f72, %f97, 0f00000000;
	sub.f32 	%f73, %f72, %f12;
	add.f32 	%f74, %f73, %f99;
	sub.f32 	%f75, %f74, %f18;
	add.f32 	%f76, %f65, %f12;
	sub.f32 	%f77, %f76, %f17;
	add.f32 	%f78, %f77, %f18;
	add.f32 	%f79, %f61, %f12;
	add.f32 	%f80, %f79, %f17;
	add.f32 	%f81, %f80, %f18;
	add.f32 	%f82, %f65, %f98;
	sub.f32 	%f83, %f82, %f17;
	add.f32 	%f84, %f83, %f100;
	add.f32 	%f85, %f58, %f101;
	sub.f32 	%f86, %f85, %f103;
	sub.f32 	%f87, %f62, %f102;
	add.f32 	%f88, %f87, %f103;
	add.f32 	%f89, %f66, %f102;
	add.f32 	%f90, %f89, %f103;
	sub.f32 	%f91, %f69, %f102;
	add.f32 	%f92, %f91, %f104;
	mul.wide.u32 	%rd9, %r1, 4;
	add.s64 	%rd10, %rd8, %rd9;
	st.global.f32 	[%rd10], %f44;
	st.global.f32 	[%rd10+100352], %f49;
	st.global.f32 	[%rd10+200704], %f53;
	st.global.f32 	[%rd10+301056], %f56;
	st.global.f32 	[%rd10+401408], %f60;
	st.global.f32 	[%rd10+501760], %f64;
	st.global.f32 	[%rd10+602112], %f68;
	st.global.f32 	[%rd10+702464], %f71;
	st.global.f32 	[%rd10+802816], %f75;
	st.global.f32 	[%rd10+903168], %f78;
	st.global.f32 	[%rd10+1003520], %f81;
	st.global.f32 	[%rd10+1103872], %f84;
	st.global.f32 	[%rd10+1204224], %f86;
	st.global.f32 	[%rd10+1304576], %f88;
	st.global.f32 	[%rd10+1404928], %f90;
	st.global.f32 	[%rd10+1505280], %f92;
	ret;

}
	// .globl	fused_nn_conv2d_add_nn_relu_2_kernel0
.visible .entry fused_nn_conv2d_add_nn_relu_2_kernel0(
	.param .u64 .ptr .align 1 fused_nn_conv2d_add_nn_relu_2_kernel0_param_0,
	.param .u64 .ptr .align 1 fused_nn_conv2d_add_nn_relu_2_kernel0_param_1,
	.param .u64 .ptr .align 1 fused_nn_conv2d_add_nn_relu_2_kernel0_param_2,
	.param .u64 .ptr .align 1 fused_nn_conv2d_add_nn_relu_2_kernel0_param_3
)
{
	.reg .pred 	%p<36>;
	.reg .b16 	%rs<22>;
	.reg .b32 	%r<67>;
	.reg .b32 	%f<175>;
	.reg .b64 	%rd<53>;
	// demoted variable
	.shared .align 4 .b8 _ZZ37fused_nn_conv2d_add_nn_relu_2_kernel0E15pad_temp_shared[1368];
	// demoted variable
	.shared .align 4 .b8 _ZZ37fused_nn_conv2d_add_nn_relu_2_kernel0E18placeholder_shared[2304];
	ld.param.u64 	%rd13, [fused_nn_conv2d_add_nn_relu_2_kernel0_param_0];
	ld.param.u64 	%rd14, [fused_nn_conv2d_add_nn_relu_2_kernel0_param_1];
	cvta.to.global.u64 	%rd1, %rd14;
	cvta.to.global.u64 	%rd15, %rd13;
	mov.u32 	%r1, %tid.z;
	mov.u32 	%r16, %tid.x;
	shl.b32 	%r17, %r16, 1;
	mad.lo.s32 	%r18, %r1, 22, %r17;
	mov.u32 	%r2, %ctaid.y;
	shl.b32 	%r19, %r2, 1;
	add.s32 	%r20, %r18, 85;
	setp.lt.u32 	%p6, %r18, 171;
	selp.b32 	%r21, %r18, %r20, %p6;
	cvt.u16.u32 	%rs1, %r21;
	and.b16  	%rs2, %rs1, 255;
	mul.lo.s16 	%rs3, %rs2, 9;
	shr.u16 	%rs4, %rs3, 9;
	cvt.u32.u16 	%r22, %rs4;
	or.b32  	%r23, %r19, %r22;
	setp.eq.s32 	%p7, %r23, 0;
	cvt.u16.u32 	%rs5, %r18;
	mul.hi.u16 	%rs6, %rs5, 1150;
	mul.lo.s16 	%rs7, %rs6, 57;
	sub.s16 	%rs8, %rs5, %rs7;
	setp.eq.s16 	%p8, %rs8, 0;
	setp.gt.u32 	%p9, %r18, 170;
	selp.b64 	%rd16, 3136, 0, %p9;
	shl.b32 	%r24, %r18, 2;
	mov.u32 	%r25, _ZZ37fused_nn_conv2d_add_nn_relu_2_kernel0E15pad_temp_shared;
	add.s32 	%r3, %r25, %r24;
	or.b32  	%r26, %r18, 1;
	add.s32 	%r27, %r18, 86;
	setp.lt.u32 	%p10, %r18, 170;
	selp.b32 	%r28, %r26, %r27, %p10;
	cvt.u16.u32 	%rs10, %r28;
	and.b16  	%rs11, %rs10, 255;
	mul.lo.s16 	%rs12, %rs11, 9;
	shr.u16 	%rs13, %rs12, 9;
	cvt.u32.u16 	%r29, %rs13;
	or.b32  	%r30, %r19, %r29;
	setp.eq.s32 	%p11, %r30, 0;
	cvt.u16.u32 	%rs14, %r26;
	mul.hi.u16 	%rs15, %rs14, 1150;
	mul.lo.s16 	%rs16, %rs15, 57;
	sub.s16 	%rs17, %rs14, %rs16;
	setp.eq.s16 	%p12, %rs17, 0;
	setp.gt.u32 	%p13, %r18, 169;
	selp.b64 	%rd17, 3136, 0, %p13;
	shl.b32 	%r31, %r1, 1;
	cvt.u16.u32 	%rs19, %r16;
	mul.hi.u16 	%rs20, %rs19, 10923;
	cvt.u32.u16 	%r32, %rs20;
	add.s32 	%r4, %r31, %r32;
	shl.b32 	%r33, %r1, 2;
	mul.hi.u16 	%rs21, %rs19, 21846;
	cvt.u32.u16 	%r34, %rs21;
	add.s32 	%r35, %r33, %r34;
	setp.gt.u32 	%p14, %r35, 63;
	mad.lo.s32 	%r36, %r1, 12, %r16;
	setp.gt.u32 	%p15, %r36, 191;
	mul.lo.s32 	%r37, %r16, 3;
	mad.lo.s32 	%r38, %r1, 36, %r37;
	setp.gt.u32 	%p16, %r38, 575;
	setp.gt.u32 	%p17, %r16, 11;
	or.pred  	%p18, %p17, %p16;
	mov.u32 	%r6, %ctaid.z;
	mul.lo.s32 	%r39, %r1, 1152;
	mad.lo.s32 	%r40, %r6, 18432, %r39;
	mul.wide.u16 	%r41, %rs20, 576;
	add.s32 	%r42, %r16, -6;
	setp.lt.u32 	%p20, %r16, 6;
	selp.b32 	%r43, %r16, %r42, %p20;
	mul.lo.s32 	%r44, %r43, 3;
	shl.b32 	%r45, %r38, 2;
	mov.u32 	%r46, _ZZ37fused_nn_conv2d_add_nn_relu_2_kernel0E18placeholder_shared;
	add.s32 	%r7, %r46, %r45;
	setp.gt.u32 	%p21, %r38, 574;
	or.pred  	%p22, %p17, %p21;
	setp.gt.u32 	%p24, %r38, 573;
	or.pred  	%p25, %p17, %p24;
	shl.b32 	%r47, %r16, 3;
	add.s32 	%r8, %r25, %r47;
	mad.lo.s32 	%r9, %r1, 72, %r46;
	or.pred  	%p1, %p7, %p8;
	or.pred  	%p2, %p11, %p12;
	or.pred  	%p27, %p14, %p15;
	or.pred  	%p3, %p27, %p18;
	or.pred  	%p4, %p27, %p22;
	or.pred  	%p5, %p27, %p25;
	add.s32 	%r48, %r40, %r41;
	add.s32 	%r65, %r48, %r44;
	mul.wide.u32 	%rd18, %r2, 112;
	add.s64 	%rd19, %rd16, %rd18;
	and.b32  	%r49, %r21, 255;
	mul.hi.u32 	%r50, %r49, 75350304;
	mul.wide.u32 	%rd20, %r50, 56;
	add.s64 	%rd21, %rd19, %rd20;
	cvt.u64.u16 	%rd22, %rs8;
	add.s64 	%rd23, %rd21, %rd22;
	shl.b64 	%rd24, %rd23, 2;
	add.s64 	%rd25, %rd24, %rd15;
	add.s64 	%rd52, %rd25, -228;
	mul.hi.u32 	%r51, %r16, 715827883;
	mul.wide.u32 	%rd26, %r51, 576;
	cvt.u64.u32 	%rd27, %r44;
	add.s64 	%rd28, %rd26, %rd27;
	cvt.u64.u32 	%rd29, %r40;
	add.s64 	%rd30, %rd28, %rd29;
	shl.b64 	%rd31, %rd30, 2;
	add.s64 	%rd32, %rd31, %rd1;
	add.s64 	%rd51, %rd32, 8;
	add.s64 	%rd33, %rd17, %rd18;
	and.b32  	%r52, %r28, 255;
	mul.hi.u32 	%r53, %r52, 75350304;
	mul.wide.u32 	%rd34, %r53, 56;
	add.s64 	%rd35, %rd33, %rd34;
	cvt.u64.u16 	%rd36, %rs17;
	add.s64 	%rd37, %rd35, %rd36;
	shl.b64 	%rd38, %rd37, 2;
	add.s64 	%rd39, %rd38, %rd15;
	add.s64 	%rd50, %rd39, -228;
	mov.f32 	%f169, 0f00000000;
	mov.b32 	%r66, 0;
	mov.f32 	%f170, %f169;
	mov.f32 	%f171, %f169;
	mov.f32 	%f172, %f169;
$L__BB44_1:
	bar.sync 	0;
	mov.u32 	%r54, %tid.x;
	setp.gt.u32 	%p28, %r54, 10;
	shl.b32 	%r55, %r54, 1;
	mad.lo.s32 	%r56, %r1, 22, %r55;
	setp.gt.u32 	%p29, %r56, 341;
	or.pred  	%p30, %p28, %p29;
	@%p30 bra 	$L__BB44_5;
	mov.f32 	%f173, 0f00000000;
	@%p1 bra 	$L__BB44_4;
	ld.global.nc.f32 	%f173, [%rd52];
$L__BB44_4:
	st.shared.f32 	[%r3], %f173;
$L__BB44_5:
	mov.u32 	%r57, %tid.x;
	setp.gt.u32 	%p31, %r57, 10;
	shl.b32 	%r58, %r57, 1;
	mad.lo.s32 	%r59, %r1, 22, %r58;
	setp.gt.u32 	%p32, %r59, 340;
	or.pred  	%p33, %p31, %p32;
	@%p33 bra 	$L__BB44_9;
	mov.f32 	%f174, 0f00000000;
	@%p2 bra 	$L__BB44_8;
	ld.global.nc.f32 	%f174, [%rd50];
$L__BB44_8:
	st.shared.f32 	[%r3+4], %f174;
$L__BB44_9:
	setp.gt.u32 	%p34, %r4, 31;
	@%p34 bra 	$L__BB44_16;
	@%p3 bra 	$L__BB44_12;
	mul.wide.u32 	%rd40, %r65, 4;
	add.s64 	%rd41, %rd1, %rd40;
	ld.global.nc.f32 	%f16, [%rd41];
	st.shared.f32 	[%r7], %f16;
$L__BB44_12:
	@%p4 bra 	$L__BB44_14;
	ld.global.nc.f32 	%f17, [%rd51+-4];
	st.shared.f32 	[%r7+4], %f17;
$L__BB44_14:
	@%p5 bra 	$L__BB44_16;
	ld.global.nc.f32 	%f18, [%rd51];
	st.shared.f32 	[%r7+8], %f18;
$L__BB44_16:
	bar.sync 	0;
	ld.shared.f32 	%f19, [%r8];
	ld.shared.f32 	%f20, [%r9];
	fma.rn.f32 	%f21, %f19, %f20, %f169;
	ld.shared.f32 	%f22, [%r9+1152];
	fma.rn.f32 	%f23, %f19, %f22, %f171;
	ld.shared.f32 	%f24, [%r8+112];
	fma.rn.f32 	%f25, %f24, %f20, %f170;
	fma.rn.f32 	%f26, %f24, %f22, %f172;
	ld.shared.f32 	%f27, [%r8+4];
	ld.shared.f32 	%f28, [%r9+4];
	fma.rn.f32 	%f29, %f27, %f28, %f21;
	ld.shared.f32 	%f30, [%r9+1156];
	fma.rn.f32 	%f31, %f27, %f30, %f23;
	ld.shared.f32 	%f32, [%r8+116];
	fma.rn.f32 	%f33, %f32, %f28, %f25;
	fma.rn.f32 	%f34, %f32, %f30, %f26;
	ld.shared.f32 	%f35, [%r8+8];
	ld.shared.f32 	%f36, [%r9+8];
	fma.rn.f32 	%f37, %f35, %f36, %f29;
	ld.shared.f32 	%f38, [%r9+1160];
	fma.rn.f32 	%f39, %f35, %f38, %f31;
	ld.shared.f32 	%f40, [%r8+120];
	fma.rn.f32 	%f41, %f40, %f36, %f33;
	fma.rn.f32 	%f42, %f40, %f38, %f34;
	ld.shared.f32 	%f43, [%r8+228];
	ld.shared.f32 	%f44, [%r9+12];
	fma.rn.f32 	%f45, %f43, %f44, %f37;
	ld.shared.f32 	%f46, [%r9+1164];
	fma.rn.f32 	%f47, %f43, %f46, %f39;
	ld.shared.f32 	%f48, [%r8+340];
	fma.rn.f32 	%f49, %f48, %f44, %f41;
	fma.rn.f32 	%f50, %f48, %f46, %f42;
	ld.shared.f32 	%f51, [%r8+232];
	ld.shared.f32 	%f52, [%r9+16];
	fma.rn.f32 	%f53, %f51, %f52, %f45;
	ld.shared.f32 	%f54, [%r9+1168];
	fma.rn.f32 	%f55, %f51, %f54, %f47;
	ld.shared.f32 	%f56, [%r8+344];
	fma.rn.f32 	%f57, %f56, %f52, %f49;
	fma.rn.f32 	%f58, %f56, %f54, %f50;
	ld.shared.f32 	%f59, [%r8+236];
	ld.shared.f32 	%f60, [%r9+20];
	fma.rn.f32 	%f61, %f59, %f60, %f53;
	ld.shared.f32 	%f62, [%r9+1172];
	fma.rn.f32 	%f63, %f59, %f62, %f55;
	ld.shared.f32 	%f64, [%r8+348];
	fma.rn.f32 	%f65, %f64, %f60, %f57;
	fma.rn.f32 	%f66, %f64, %f62, %f58;
	ld.shared.f32 	%f67, [%r8+456];
	ld.shared.f32 	%f68, [%r9+24];
	fma.rn.f32 	%f69, %f67, %f68, %f61;
	ld.shared.f32 	%f70, [%r9+1176];
	fma.rn.f32 	%f71, %f67, %f70, %f63;
	ld.shared.f32 	%f72, [%r8+568];
	fma.rn.f32 	%f73, %f72, %f68, %f65;
	fma.rn.f32 	%f74, %f72, %f70, %f66;
	ld.shared.f32 	%f75, [%r8+460];
	ld.shared.f32 	%f76, [%r9+28];
	fma.rn.f32 	%f77, %f75, %f76, %f69;
	ld.shared.f32 	%f78, [%r9+1180];
	fma.rn.f32 	%f79, %f75, %f78, %f71;
	ld.shared.f32 	%f80, [%r8+572];
	fma.rn.f32 	%f81, %f80, %f76, %f73;
	fma.rn.f32 	%f82, %f80, %f78, %f74;
	ld.shared.f32 	%f83, [%r8+464];
	ld.shared.f32 	%f84, [%r9+32];
	fma.rn.f32 	%f85, %f83, %f84, %f77;
	ld.shared.f32 	%f86, [%r9+1184];
	fma.rn.f32 	%f87, %f83, %f86, %f79;
	ld.shared.f32 	%f88, [%r8+576];
	fma.rn.f32 	%f89, %f88, %f84, %f81;
	fma.rn.f32 	%f90, %f88, %f86, %f82;
	ld.shared.f32 	%f91, [%r8+684];
	ld.shared.f32 	%f92, [%r9+36];
	fma.rn.f32 	%f93, %f91, %f92, %f85;
	ld.shared.f32 	%f94, [%r9+1188];
	fma.rn.f32 	%f95, %f91, %f94, %f87;
	ld.shared.f32 	%f96, [%r8+796];
	fma.rn.f32 	%f97, %f96, %f92, %f89;
	fma.rn.f32 	%f98, %f96, %f94, %f90;
	ld.shared.f32 	%f99, [%r8+688];
	ld.shared.f32 	%f100, [%r9+40];
	fma.rn.f32 	%f101, %f99, %f100, %f93;
	ld.shared.f32 	%f102, [%r9+1192];
	fma.rn.f32 	%f103, %f99, %f102, %f95;
	ld.shared.f32 	%f104, [%r8+800];
	fma.rn.f32 	%f105, %f104, %f100, %f97;
	fma.rn.f32 	%f106, %f104, %f102, %f98;
	ld.shared.f32 	%f107, [%r8+692];
	ld.shared.f32 	%f108, [%r9+44];
	fma.rn.f32 	%f109, %f107, %f108, %f101;
	ld.shared.f32 	%f110, [%r9+1196];
	fma.rn.f32 	%f111, %f107, %f110, %f103;
	ld.shared.f32 	%f112, [%r8+804];
	fma.rn.f32 	%f113, %f112, %f108, %f105;
	fma.rn.f32 	%f114, %f112, %f110, %f106;
	ld.shared.f32 	%f115, [%r8+912];
	ld.shared.f32 	%f116, [%r9+48];
	fma.rn.f32 	%f117, %f115, %f116, %f109;
	ld.shared.f32 	%f118, [%r9+1200];
	fma.rn.f32 	%f119, %f115, %f118, %f111;
	ld.shared.f32 	%f120, [%r8+1024];
	fma.rn.f32 	%f121, %f120, %f116, %f113;
	fma.rn.f32 	%f122, %f120, %f118, %f114;
	ld.shared.f32 	%f123, [%r8+916];
	ld.shared.f32 	%f124, [%r9+52];
	fma.rn.f32 	%f125, %f123, %f124, %f117;
	ld.shared.f32 	%f126, [%r9+1204];
	fma.rn.f32 	%f127, %f123, %f126, %f119;
	ld.shared.f32 	%f128, [%r8+1028];
	fma.rn.f32 	%f129, %f128, %f124, %f121;
	fma.rn.f32 	%f130, %f128, %f126, %f122;
	ld.shared.f32 	%f131, [%r8+920];
	ld.shared.f32 	%f132, [%r9+56];
	fma.rn.f32 	%f133, %f131, %f132, %f125;
	ld.shared.f32 	%f134, [%r9+1208];
	fma.rn.f32 	%f135, %f131, %f134, %f127;
	ld.shared.f32 	%f136, [%r8+1032];
	fma.rn.f32 	%f137, %f136, %f132, %f129;
	fma.rn.f32 	%f138, %f136, %f134, %f130;
	ld.shared.f32 	%f139, [%r8+1140];
	ld.shared.f32 	%f140, [%r9+60];
	fma.rn.f32 	%f141, %f139, %f140, %f133;
	ld.shared.f32 	%f142, [%r9+1212];
	fma.rn.f32 	%f143, %f139, %f142, %f135;
	ld.shared.f32 	%f144, [%r8+1252];
	fma.rn.f32 	%f145, %f144, %f140, %f137;
	fma.rn.f32 	%f146, %f144, %f142, %f138;
	ld.shared.f32 	%f147, [%r8+1144];
	ld.shared.f32 	%f148, [%r9+64];
	fma.rn.f32 	%f149, %f147, %f148, %f141;
	ld.shared.f32 	%f150, [%r9+1216];
	fma.rn.f32 	%f151, %f147, %f150, %f143;
	ld.shared.f32 	%f152, [%r8+1256];
	fma.rn.f32 	%f153, %f152, %f148, %f145;
	fma.rn.f32 	%f154, %f152, %f150, %f146;
	ld.shared.f32 	%f155, [%r8+1148];
	ld.shared.f32 	%f156, [%r9+68];
	fma.rn.f32 	%f169, %f155, %f156, %f149;
	ld.shared.f32 	%f157, [%r9+1220];
	fma.rn.f32 	%f171, %f155, %f157, %f151;
	ld.shared.f32 	%f158, [%r8+1260];
	fma.rn.f32 	%f170, %f158, %f156, %f153;
	fma.rn.f32 	%f172, %f158, %f157, %f154;
	add.s32 	%r66, %r66, 1;
	add.s32 	%r65, %r65, 18;
	add.s64 	%rd52, %rd52, 25088;
	add.s64 	%rd51, %rd51, 72;
	add.s64 	%rd50, %rd50, 25088;
	setp.ne.s32 	%p35, %r66, 32;
	@%p35 bra 	$L__BB44_1;
	ld.param.u64 	%rd49, [fused_nn_conv2d_add_nn_relu_2_kernel0_param_3];
	ld.param.u64 	%rd48, [fused_nn_conv2d_add_nn_relu_2_kernel0_param_2];
	cvta.to.global.u64 	%rd42, %rd49;
	cvta.to.global.u64 	%rd43, %rd48;
	shl.b32 	%r60, %r6, 5;
	add.s32 	%r61, %r60, %r1;
	mul.wide.u32 	%rd44, %r61, 4;
	add.s64 	%rd45, %rd42, %rd44;
	ld.global.nc.f32 	%f159, [%rd45];
	add.f32 	%f160, %f169, %f159;
	max.f32 	%f161, %f160, 0f00000000;
	mad.lo.s32 	%r62, %r1, 772, %r36;
	mad.lo.s32 	%r63, %r6, 25088, %r62;
	mad.lo.s32 	%r64, %r2, 28, %r63;
	mul.wide.u32 	%rd46, %r64, 4;
	add.s64 	%rd47, %rd43, %rd46;
	st.global.f32 	[%rd47], %f161;
	ld.global.nc.f32 	%f162, [%rd45+64];
	add.f32 	%f163, %f171, %f162;
	max.f32 	%f164, %f163, 0f00000000;
	st.global.f32 	[%rd47+50176], %f164;
	add.f32 	%f165, %f170, %f159;
	max.f32 	%f166, %f165, 0f00000000;
	st.global.f32 	[%rd47+56], %f166;
	add.f32 	%f167, %f172, %f162;
	max.f32 	%f168, %f167, 0f00000000;
	st.global.f32 	[%rd47+50232], %f168;
	ret;

}
	// .globl	fused_nn_contrib_conv2d_winograd_without_weight_transform_add_nn_relu_kernel0
.visible .entry fused_nn_contrib_conv2d_winograd_without_weight_transform_add_nn_relu_kernel0(
	.param .u64 .ptr .align 1 fused_nn_contrib_conv2d_winograd_without_weight_transform_add_nn_relu_kernel0_param_0,
	.param .u64 .ptr .align 1 fused_nn_contrib_conv2d_winograd_without_weight_transform_add_nn_relu_kernel0_param_1
)
{
	.reg .pred 	%p<26>;
	.reg .b32 	%r<20>;
	.reg .b32 	%f<114>;
	.reg .b64 	%rd<9>;

	ld.param.u64 	%rd3, [fused_nn_contrib_conv2d_winograd_without_weight_transform_add_nn_relu_kernel0_param_0];
	ld.param.u64 	%rd2, [fused_nn_contrib_conv2d_winograd_without_weight_transform_add_nn_relu_kernel0_param_1];
	cvta.to.global.u64 	%rd4, %rd3;
	mov.u32 	%r6, %tid.x;
	shr.u32 	%r7, %r6, 2;
	and.b32  	%r2, %r7, 3;
	shl.b32 	%r8, %r6, 1;
	and.b32  	%r3, %r8, 6;
	mov.u32 	%r4, %ctaid.x;
	shr.u32 	%r9, %r6, 4;
	mul.lo.s32 	%r10, %r9, 49;
	mad.lo.s32 	%r11, %r4, 392, %r10;
	add.s32 	%r12, %r11, %r3;
	mad.lo.s32 	%r13, %r2, 14, %r12;
	add.s32 	%r14, %r13, -8;
	and.b32  	%r5, %r6, 12;
	setp.eq.s32 	%p5, %r5, 0;
	setp.eq.s32 	%p6, %r3, 0;
	or.pred  	%p7, %p5, %p6;
	mul.wide.s32 	%rd5, %r14, 4;
	add.s64 	%rd1, %rd4, %rd5;
	mov.f32 	%f99, 0f00000000;
	@%p7 bra 	$L__BB45_2;
	ld.global.nc.f32 	%f33, [%rd1];
	add.f32 	%f99, %f33, 0f00000000;
$L__BB45_2:
	setp.eq.s32 	%p8, %r5, 0;
	mov.f32 	%f100, 0f00000000;
	@%p8 bra 	$L__BB45_4;
	ld.global.nc.f32 	%f100, [%rd1+4];
$L__BB45_4:
	setp.eq.s32 	%p9, %r5, 0;
	setp.eq.s32 	%p1, %r3, 6;
	or.pred  	%p11, %p9, %p1;
	mov.f32 	%f101, 0f00000000;
	@%p11 bra 	$L__BB45_6;
	ld.global.nc.f32 	%f101, [%rd1+8];
$L__BB45_6:
	setp.eq.s32 	%p12, %r5, 0;
	setp.gt.u32 	%p13, %r3, 4;
	or.pred  	%p14, %p12, %p13;
	mov.f32 	%f102, 0f00000000;
	@%p14 bra 	$L__BB45_8;
	ld.global.nc.f32 	%f102, [%rd1+12];
$L__BB45_8:
	setp.eq.s32 	%p15, %r3, 0;
	mov.f32 	%f103, 0f00000000;
	@%p15 bra 	$L__BB45_10;
	ld.global.nc.f32 	%f103, [%rd1+28];
$L__BB45_10:
	setp.eq.s32 	%p16, %r3, 6;
	ld.global.nc.f32 	%f11, [%rd1+32];
	mov.f32 	%f104, 0f00000000;
	@%p16 bra 	$L__BB45_12;
	ld.global.nc.f32 	%f104, [%rd1+36];
$L__BB45_12:
	setp.gt.u32 	%p17, %r3, 4;
	mov.f32 	%f105, 0f00000000;
	@%p17 bra 	$L__BB45_14;
	ld.global.nc.f32 	%f105, [%rd1+40];
$L__BB45_14:
	setp.eq.s32 	%p18, %r3, 0;
	setp.eq.s32 	%p19, %r2, 3;
	or.pred  	%p2, %p19, %p18;
	mov.f32 	%f106, 0f00000000;
	@%p2 bra 	$L__BB45_16;
	ld.global.nc.f32 	%f106, [%rd1+56];
$L__BB45_16:
	setp.eq.s32 	%p21, %r2, 3;
	mov.f32 	%f107, 0f00000000;
	mov.pred 	%p25, -1;
	@%p21 bra 	$L__BB45_18;
	ld.global.nc.f32 	%f107, [%rd1+60];
	mov.pred 	%p25, %p1;
$L__BB45_18:
	mov.f32 	%f108, 0f00000000;
	@%p25 bra 	$L__BB45_20;
	ld.global.nc.f32 	%f108, [%rd1+64];
$L__BB45_20:
	setp.eq.s32 	%p22, %r2, 3;
	setp.gt.u32 	%p23, %r3, 4;
	or.pred  	%p4, %p22, %p23;
	mov.f32 	%f109, 0f00000000;
	@%p4 bra 	$L__BB45_22;
	ld.global.nc.f32 	%f109, [%rd1+68];
$L__BB45_22:
	mov.f32 	%f110, 0f00000000;
	@%p2 bra 	$L__BB45_24;
	ld.global.nc.f32 	%f110, [%rd1+84];
$L__BB45_24:
	setp.eq.s32 	%p24, %r2, 3;
	mov.f32 	%f111, 0f00000000;
	@%p24 bra 	$L__BB45_26;
	ld.global.nc.f32 	%f111, [%rd1+88];
$L__BB45_26:
	mov.f32 	%f112, 0f00000000;
	@%p25 bra 	$L__BB45_28;
	ld.global.nc.f32 	%f112, [%rd1+92];
$L__BB45_28:
	mov.f32 	%f113, 0f00000000;
	@%p4 bra 	$L__BB45_30;
	ld.global.nc.f32 	%f113, [%rd1+96];
$L__BB45_30:
	cvta.to.global.u64 	%rd6, %rd2;
	sub.f32 	%f48, %f99, %f101;
	sub.f32 	%f49, %f48, %f106;
	add.f32 	%f50, %f49, %f108;
	mov.f32 	%f51, 0f00000000;
	sub.f32 	%f52, %f51, %f100;
	add.f32 	%f53, %f52, %f101;
	add.f32 	%f54, %f53, %f107;
	sub.f32 	%f55, %f54, %f108;
	add.f32 	%f56, %f100, 0f00000000;
	add.f32 	%f57, %f56, %f101;
	sub.f32 	%f58, %f57, %f107;
	sub.f32 	%f59, %f58, %f108;
	add.f32 	%f60, %f52, %f102;
	add.f32 	%f61, %f60, %f107;
	sub.f32 	%f62, %f61, %f109;
	sub.f32 	%f63, %f51, %f103;
	add.f32 	%f64, %f63, %f104;
	add.f32 	%f65, %f64, %f106;
	sub.f32 	%f66, %f65, %f108;
	add.f32 	%f67, %f11, 0f00000000;
	sub.f32 	%f68, %f67, %f104;
	sub.f32 	%f69, %f68, %f107;
	add.f32 	%f70, %f69, %f108;
	sub.f32 	%f71, %f51, %f11;
	sub.f32 	%f72, %f71, %f104;
	add.f32 	%f73, %f72, %f107;
	add.f32 	%f74, %f73, %f108;
	sub.f32 	%f75, %f67, %f105;
	sub.f32 	%f76, %f75, %f107;
	add.f32 	%f77, %f76, %f109;
	add.f32 	%f78, %f103, 0f00000000;
	sub.f32 	%f79, %f78, %f104;
	add.f32 	%f80, %f79, %f106;
	sub.f32 	%f81, %f80, %f108;
	add.f32 	%f82, %f71, %f104;
	sub.f32 	%f83, %f82, %f107;
	add.f32 	%f84, %f83, %f108;
	add.f32 	%f85, %f67, %f104;
	add.f32 	%f86, %f85, %f107;
	add.f32 	%f87, %f86, %f108;
	add.f32 	%f88, %f71, %f105;
	sub.f32 	%f89, %f88, %f107;
	add.f32 	%f90, %f89, %f109;
	add.f32 	%f91, %f64, %f110;
	sub.f32 	%f92, %f91, %f112;
	sub.f32 	%f93, %f68, %f111;
	add.f32 	%f94, %f93, %f112;
	add.f32 	%f95, %f72, %f111;
	add.f32 	%f96, %f95, %f112;
	sub.f32 	%f97, %f75, %f111;
	add.f32 	%f98, %f97, %f113;
	shl.b32 	%r18, %r4, 7;
	add.s32 	%r19, %r18, %r6;
	mul.wide.u32 	%rd7, %r19, 4;
	add.s64 	%rd8, %rd6, %rd7;
	st.global.f32 	[%rd8], %f50;
	st.global.f32 	[%rd8+32768], %f55;
	st.global.f32 	[%rd8+65536], %f59;
	st.global.f32 	[%rd8+98304], %f62;
	st.global.f32 	[%rd8+131072], %f66;
	st.global.f32 	[%rd8+163840], %f70;
	st.global.f32 	[%rd8+196608], %f74;
	st.global.f32 	[%rd8+229376], %f77;
	st.global.f32 	[%rd8+262144], %f81;
	st.global.f32 	[%rd8+294912], %f84;
	st.global.f32 	[%rd8+327680], %f87;
	st.global.f32 	[%rd8+360448], %f90;
	st.global.f32 	[%rd8+393216], %f92;
	st.global.f32 	[%rd8+425984], %f94;
	st.global.f32 	[%rd8+458752], %f96;
	st.global.f32 	[%rd8+491520], %f98;
	ret;

}
	// .globl	fused_nn_conv2d_add_nn_relu_3_kernel0
.visible .entry fused_nn_conv2d_add_nn_relu_3_kernel0(
	.param .u64 .ptr .align 1 fused_nn_conv2d_add_nn_relu_3_kernel0_param_0,
	.param .u64 .ptr .align 1 fused_nn_conv2d_add_nn_relu_3_kernel0_param_1,
	.param .u64 .ptr .align 1 fused_nn_conv2d_add_nn_relu_3_kernel0_param_2,
	.param .u64 .ptr .align 1 fused_nn_conv2d_add_nn_relu_3_kernel0_param_3
)
{
	.reg .pred 	%p<34>;
	.reg .b16 	%rs<50>;
	.reg .b32 	%r<149>;
	.reg .b32 	%f<541>;
	.reg .b64 	%rd<37>;
	// demoted variable
	.shared .align 4 .b8 _ZZ37fused_nn_conv2d_add_nn_relu_3_kernel0E15pad_temp_shared[916];
	// demoted variable
	.shared .align 4 .b8 _ZZ37fused_nn_conv2d_add_nn_relu_3_kernel0E18placeholder_shared[1792];
	mov.u32 	%r21, %tid.z;
	mov.u32 	%r22, %tid.x;
	shl.b32 	%r24, %r22, 1;
	mad.lo.s32 	%r25, %r21, 29, %r24;
	shl.b32 	%r26, %r21, 3;
	setp.lt.u32 	%p3, %r25, 229;
	setp.lt.u32 	%p4, %r22, 15;
	and.pred  	%p1, %p3, %p4;
	setp.lt.u32 	%p5, %r25, 228;
	setp.lt.u32 	%p6, %r22, 14;
	and.pred  	%p2, %p5, %p6;
	cvt.u16.u32 	%rs1, %r22;
	shl.b16 	%rs2, %rs1, 2;
	mul.hi.u16 	%rs3, %rs2, 9363;
	cvt.u32.u16 	%r27, %rs3;
	add.s32 	%r1, %r26, %r27;
	mul.wide.u16 	%r28, %rs3, 147;
	mul.lo.s16 	%rs4, %rs1, 148;
	shr.u16 	%rs5, %rs4, 8;
	sub.s16 	%rs6, %rs2, %rs5;
	and.b16  	%rs7, %rs6, 254;
	shr.u16 	%rs8, %rs7, 1;
	add.s16 	%rs9, %rs8, %rs5;
	and.b16  	%rs10, %rs9, 252;
	shr.u16 	%rs11, %rs10, 2;
	mul.lo.s16 	%rs12, %rs11, 7;
	sub.s16 	%rs13, %rs2, %rs12;
	cvt.u32.u16 	%r29, %rs13;
	and.b32  	%r30, %r29, 255;
	add.s32 	%r2, %r28, %r30;
	or.b16  	%rs14, %rs2, 1;
	mul.hi.u16 	%rs15, %rs14, 9363;
	cvt.u32.u16 	%r31, %rs15;
	add.s32 	%r3, %r26, %r31;
	mul.wide.u16 	%r32, %rs15, 147;
	mul.lo.s16 	%rs16, %rs14, 37;
	shr.u16 	%rs17, %rs16, 8;
	sub.s16 	%rs18, %rs14, %rs17;
	and.b16  	%rs19, %rs18, 254;
	shr.u16 	%rs20, %rs19, 1;
	add.s16 	%rs21, %rs20, %rs17;
	and.b16  	%rs22, %rs21, 252;
	shr.u16 	%rs23, %rs22, 2;
	mul.lo.s16 	%rs24, %rs23, 7;
	sub.s16 	%rs25, %rs14, %rs24;
	cvt.u32.u16 	%r33, %rs25;
	and.b32  	%r34, %r33, 255;
	add.s32 	%r4, %r32, %r34;
	or.b16  	%rs26, %rs2, 2;
	mul.hi.u16 	%rs27, %rs26, 9363;
	cvt.u32.u16 	%r35, %rs27;
	add.s32 	%r5, %r26, %r35;
	mul.wide.u16 	%r36, %rs27, 147;
	mul.lo.s16 	%rs28, %rs26, 37;
	shr.u16 	%rs29, %rs28, 8;
	sub.s16 	%rs30, %rs26, %rs29;
	and.b16  	%rs31, %rs30, 254;
	shr.u16 	%rs32, %rs31, 1;
	add.s16 	%rs33, %rs32, %rs29;
	and.b16  	%rs34, %rs33, 252;
	shr.u16 	%rs35, %rs34, 2;
	mul.lo.s16 	%rs36, %rs35, 7;
	sub.s16 	%rs37, %rs26, %rs36;
	cvt.u32.u16 	%r37, %rs37;
	and.b32  	%r38, %r37, 255;
	add.s32 	%r6, %r36, %r38;
	or.b16  	%rs38, %rs2, 3;
	mul.hi.u16 	%rs39, %rs38, 9363;
	cvt.u32.u16 	%r39, %rs39;
	add.s32 	%r7, %r26, %r39;
	mul.wide.u16 	%r40, %rs39, 147;
	mul.lo.s16 	%rs40, %rs38, 37;
	shr.u16 	%rs41, %rs40, 8;
	sub.s16 	%rs42, %rs38, %rs41;
	and.b16  	%rs43, %rs42, 254;
	shr.u16 	%rs44, %rs43, 1;
	add.s16 	%rs45, %rs44, %rs41;
	and.b16  	%rs46, %rs45, 252;
	shr.u16 	%rs47, %rs46, 2;
	mul.lo.s16 	%rs48, %rs47, 7;
	sub.s16 	%rs49, %rs38, %rs48;
	cvt.u32.u16 	%r41, %rs49;
	and.b32  	%r42, %r41, 255;
	add.s32 	%r8, %r40, %r42;
	mov.b32 	%r145, 0;
	mov.f32 	%f485, 0f00000000;
	not.pred 	%p7, %p1;
	not.pred 	%p9, %p2;
	mov.f32 	%f486, %f485;
	mov.f32 	%f487, %f485;
	mov.f32 	%f488, %f485;
	mov.f32 	%f489, %f485;
	mov.f32 	%f490, %f485;
	mov.f32 	%f491, %f485;
	mov.f32 	%f492, %f485;
	mov.f32 	%f493, %f485;
	mov.f32 	%f494, %f485;
	mov.f32 	%f495, %f485;
	mov.f32 	%f496, %f485;
	mov.f32 	%f497, %f485;
	mov.f32 	%f498, %f485;
	mov.f32 	%f499, %f485;
	mov.f32 	%f500, %f485;
	mov.f32 	%f501, %f485;
	mov.f32 	%f502, %f485;
	mov.f32 	%f503, %f485;
	mov.f32 	%f504, %f485;
	mov.f32 	%f505, %f485;
	mov.f32 	%f506, %f485;
	mov.f32 	%f507, %f485;
	mov.f32 	%f508, %f485;
	mov.f32 	%f509, %f485;
	mov.f32 	%f510, %f485;
	mov.f32 	%f511, %f485;
	mov.f32 	%f512, %f485;
	mov.f32 	%f513, %f485;
	mov.f32 	%f514, %f485;
	mov.f32 	%f515, %f485;
	mov.f32 	%f516, %f485;
	mov.f32 	%f517, %f485;
	mov.f32 	%f518, %f485;
	mov.f32 	%f519, %f485;
	mov.f32 	%f520, %f485;
	mov.f32 	%f521, %f485;
	mov.f32 	%f522, %f485;
	mov.f32 	%f523, %f485;
	mov.f32 	%f524, %f485;
	mov.f32 	%f525, %f485;
	mov.f32 	%f526, %f485;
	mov.f32 	%f527, %f485;
	mov.f32 	%f528, %f485;
	mov.f32 	%f529, %f485;
	mov.f32 	%f530, %f485;
	mov.f32 	%f531, %f485;
	mov.f32 	%f532, %f485;
	mov.f32 	%f533, %f485;
	mov.f32 	%f534, %f485;
	mov.f32 	%f535, %f485;
	mov.f32 	%f536, %f485;
	mov.f32 	%f537, %f485;
	mov.f32 	%f538, %f485;
	mov.f32 	%f539, %f485;
	mov.f32 	%f540, %f485;
$L__BB46_1:
	mov.b32 	%r146, 0;
$L__BB46_2:
	mov.u32 	%r11, %tid.x;
	bar.sync 	0;
	@%p7 bra 	$L__BB46_6;
	mov.u32 	%r44, %ctaid.y;
	shl.b32 	%r45, %r44, 1;
	add.s32 	%r46, %r45, %r146;
	add.s32 	%r47, %r46, -3;
	mov.u32 	%r48, %tid.z;
	shl.b32 	%r49, %r11, 1;
	mad.lo.s32 	%r50, %r48, 29, %r49;
	add.s32 	%r52, %r50, -3;
	max.u32 	%r53, %r47, %r52;
	setp.gt.u32 	%p8, %r53, 223;
	mov.f32 	%f483, 0f00000000;
	@%p8 bra 	$L__BB46_5;
	ld.param.u64 	%rd29, [fused_nn_conv2d_add_nn_relu_3_kernel0_param_0];
	mov.u32 	%r54, %tid.z;
	shl.b32 	%r55, %r11, 1;
	mad.lo.s32 	%r56, %r54, 29, %r55;
	mov.u32 	%r57, %ctaid.y;
	mad.lo.s32 	%r58, %r57, 448, %r56;
	mad.lo.s32 	%r59, %r145, 50176, %r58;
	mad.lo.s32 	%r60, %r146, 224, %r59;
	add.s32 	%r61, %r60, -675;
	cvta.to.global.u64 	%rd5, %rd29;
	mul.wide.s32 	%rd6, %r61, 4;
	add.s64 	%rd7, %rd5, %rd6;
	ld.global.nc.f32 	%f483, [%rd7];
$L__BB46_5:
	mov.u32 	%r62, %tid.z;
	shl.b32 	%r63, %r11, 1;
	mad.lo.s32 	%r64, %r62, 29, %r63;
	shl.b32 	%r65, %r64, 2;
	mov.u32 	%r66, _ZZ37fused_nn_conv2d_add_nn_relu_3_kernel0E15pad_temp_shared;
	add.s32 	%r67, %r66, %r65;
	st.shared.f32 	[%r67], %f483;
$L__BB46_6:
	@%p9 bra 	$L__BB46_10;
	mov.u32 	%r68, %ctaid.y;
	shl.b32 	%r69, %r68, 1;
	add.s32 	%r70, %r69, %r146;
	add.s32 	%r71, %r70, -3;
	mov.u32 	%r72, %tid.z;
	shl.b32 	%r73, %r11, 1;
	mad.lo.s32 	%r74, %r72, 29, %r73;
	add.s32 	%r76, %r74, -2;
	max.u32 	%r77, %r71, %r76;
	setp.gt.u32 	%p10, %r77, 223;
	mov.f32 	%f484, 0f00000000;
	@%p10 bra 	$L__BB46_9;
	ld.param.u64 	%rd30, [fused_nn_conv2d_add_nn_relu_3_kernel0_param_0];
	mov.u32 	%r78, %tid.z;
	shl.b32 	%r79, %r11, 1;
	mad.lo.s32 	%r80, %r78, 29, %r79;
	mov.u32 	%r81, %ctaid.y;
	mad.lo.s32 	%r82, %r81, 448, %r80;
	mad.lo.s32 	%r83, %r145, 50176, %r82;
	mad.lo.s32 	%r84, %r146, 224, %r83;
	add.s32 	%r85, %r84, -675;
	cvta.to.global.u64 	%rd8, %rd30;
	mul.wide.s32 	%rd9, %r85, 4;
	add.s64 	%rd10, %rd8, %rd9;
	ld.global.nc.f32 	%f484, [%rd10+4];
$L__BB46_9:
	mov.u32 	%r86, %tid.z;
	shl.b32 	%r87, %r11, 1;
	mad.lo.s32 	%r88, %r86, 29, %r87;
	shl.b32 	%r89, %r88, 2;
	mov.u32 	%r90, _ZZ37fused_nn_conv2d_add_nn_relu_3_kernel0E15pad_temp_shared;
	add.s32 	%r91, %r90, %r89;
	st.shared.f32 	[%r91+4], %f484;
$L__BB46_10:
	mov.u32 	%r92, %tid.z;
	shl.b32 	%r94, %r11, 2;
	mad.lo.s32 	%r95, %r92, 56, %r94;
	setp.gt.u32 	%p11, %r95, 447;
	setp.gt.u32 	%p12, %r1, 63;
	setp.gt.u32 	%p13, %r11, 13;
	or.pred  	%p14, %p12, %p11;
	or.pred  	%p15, %p14, %p13;
	@%p15 bra 	$L__BB46_12;
	ld.param.u64 	%rd31, [fused_nn_conv2d_add_nn_relu_3_kernel0_param_1];
	mov.u32 	%r96, %tid.z;
	mul.lo.s32 	%r97, %r96, 1176;
	mad.lo.s32 	%r98, %r145, 49, %r97;
	mad.lo.s32 	%r99, %r146, 7, %r98;
	add.s32 	%r100, %r99, %r2;
	cvta.to.global.u64 	%rd11, %rd31;
	mul.wide.u32 	%rd12, %r100, 4;
	add.s64 	%rd13, %rd11, %rd12;
	ld.global.nc.f32 	%f232, [%rd13];
	shl.b32 	%r101, %r95, 2;
	mov.u32 	%r102, _ZZ37fused_nn_conv2d_add_nn_relu_3_kernel0E18placeholder_shared;
	add.s32 	%r103, %r102, %r101;
	st.shared.f32 	[%r103], %f232;
$L__BB46_12:
	setp.gt.u32 	%p16, %r95, 446;
	setp.gt.u32 	%p17, %r3, 63;
	or.pred  	%p19, %p17, %p16;
	or.pred  	%p20, %p19, %p13;
	@%p20 bra 	$L__BB46_14;
	ld.param.u64 	%rd32, [fused_nn_conv2d_add_nn_relu_3_kernel0_param_1];
	mov.u32 	%r105, %tid.z;
	mul.lo.s32 	%r106, %r105, 1176;
	mad.lo.s32 	%r107, %r145, 49, %r106;
	mad.lo.s32 	%r108, %r146, 7, %r107;
	add.s32 	%r109, %r108, %r4;
	cvta.to.global.u64 	%rd14, %rd32;
	mul.wide.u32 	%rd15, %r109, 4;
	add.s64 	%rd16, %rd14, %rd15;
	ld.global.nc.f32 	%f233, [%rd16];
	shl.b32 	%r110, %r95, 2;
	mov.u32 	%r111, _ZZ37fused_nn_conv2d_add_nn_relu_3_kernel0E18placeholder_shared;
	add.s32 	%r112, %r111, %r110;
	st.shared.f32 	[%r112+4], %f233;
$L__BB46_14:
	setp.gt.u32 	%p21, %r95, 445;
	setp.gt.u32 	%p22, %r5, 63;
	setp.gt.u32 	%p23, %r11, 13;
	or.pred  	%p24, %p22, %p21;
	or.pred  	%p25, %p24, %p23;
	@%p25 bra 	$L__BB46_16;
	ld.param.u64 	%rd33, [fused_nn_conv2d_add_nn_relu_3_kernel0_param_1];
	mov.u32 	%r114, %tid.z;
	mul.lo.s32 	%r115, %r114, 1176;
	mad.lo.s32 	%r116, %r145, 49, %r115;
	mad.lo.s32 	%r117, %r146, 7, %r116;
	add.s32 	%r118, %r117, %r6;
	cvta.to.global.u64 	%rd17, %rd33;
	mul.wide.u32 	%rd18, %r118, 4;
	add.s64 	%rd19, %rd17, %rd18;
	ld.global.nc.f32 	%f234, [%rd19];
	shl.b32 	%r119, %r95, 2;
	mov.u32 	%r120, _ZZ37fused_nn_conv2d_add_nn_relu_3_kernel0E18placeholder_shared;
	add.s32 	%r121, %r120, %r119;
	st.shared.f32 	[%r121+8], %f234;
$L__BB46_16:
	setp.gt.u32 	%p26, %r95, 444;
	setp.gt.u32 	%p27, %r7, 63;
	or.pred  	%p29, %p27, %p26;
	or.pred  	%p30, %p29, %p23;
	@%p30 bra 	$L__BB46_18;
	ld.param.u64 	%rd34, [fused_nn_conv2d_add_nn_relu_3_kernel0_param_1];
	mov.u32 	%r123, %tid.z;
	mul.lo.s32 	%r124, %r123, 1176;
	mad.lo.s32 	%r125, %r145, 49, %r124;
	mad.lo.s32 	%r126, %r146, 7, %r125;
	add.s32 	%r127, %r126, %r8;
	cvta.to.global.u64 	%rd20, %rd34;
	mul.wide.u32 	%rd21, %r127, 4;
	add.s64 	%rd22, %rd20, %rd21;
	ld.global.nc.f32 	%f235, [%rd22];
	shl.b32 	%r128, %r95, 2;
	mov.u32 	%r129, _ZZ37fused_nn_conv2d_add_nn_relu_3_kernel0E18placeholder_shared;
	add.s32 	%r130, %r129, %r128;
	st.shared.f32 	[%r130+12], %f235;
$L__BB46_18:
	shl.b32 	%r132, %r11, 3;
	mov.u32 	%r133, _ZZ37fused_nn_conv2d_add_nn_relu_3_kernel0E15pad_temp_shared;
	add.s32 	%r134, %r132, %r133;
	add.s32 	%r147, %r134, 384;
	bar.sync 	0;
	mov.b32 	%r148, 768;
$L__BB46_19:
	ld.shared.f32 	%f236, [%r147+384];
	ld.shared.f32 	%f237, [%r147+256];
	ld.shared.f32 	%f238, [%r147+128];
	ld.shared.f32 	%f239, [%r147];
	ld.shared.f32 	%f240, [%r147+-128];
	ld.shared.f32 	%f241, [%r147+-256];
	ld.shared.f32 	%f242, [%r147+-384];
	mov.u32 	%r135, %tid.z;
	mov.u32 	%r136, _ZZ37fused_nn_conv2d_add_nn_relu_3_kernel0E18placeholder_shared;
	mad.lo.s32 	%r137, %r135, 56, %r136;
	add.s32 	%r138, %r137, %r148;
	ld.shared.f32 	%f243, [%r138+-768];
	fma.rn.f32 	%f540, %f242, %f243, %f540;
	ld.shared.f32 	%f244, [%r138+-320];
	fma.rn.f32 	%f526, %f242, %f244, %f526;
	ld.shared.f32 	%f245, [%r138+128];
	fma.rn.f32 	%f512, %f242, %f245, %f512;
	ld.shared.f32 	%f246, [%r138+576];
	fma.rn.f32 	%f498, %f242, %f246, %f498;
	fma.rn.f32 	%f538, %f241, %f243, %f538;
	fma.rn.f32 	%f524, %f241, %f244, %f524;
	fma.rn.f32 	%f510, %f241, %f245, %f510;
	fma.rn.f32 	%f496, %f241, %f246, %f496;
	fma.rn.f32 	%f536, %f240, %f243, %f536;
	fma.rn.f32 	%f522, %f240, %f244, %f522;
	fma.rn.f32 	%f508, %f240, %f245, %f508;
	fma.rn.f32 	%f494, %f240, %f246, %f494;
	fma.rn.f32 	%f534, %f239, %f243, %f534;
	fma.rn.f32 	%f520, %f239, %f244, %f520;
	fma.rn.f32 	%f506, %f239, %f245, %f506;
	fma.rn.f32 	%f492, %f239, %f246, %f492;
	fma.rn.f32 	%f532, %f238, %f243, %f532;
	fma.rn.f32 	%f518, %f238, %f244, %f518;
	fma.rn.f32 	%f504, %f238, %f245, %f504;
	fma.rn.f32 	%f490, %f238, %f246, %f490;
	fma.rn.f32 	%f530, %f237, %f243, %f530;
	fma.rn.f32 	%f516, %f237, %f244, %f516;
	fma.rn.f32 	%f502, %f237, %f245, %f502;
	fma.rn.f32 	%f488, %f237, %f246, %f488;
	fma.rn.f32 	%f528, %f236, %f243, %f528;
	fma.rn.f32 	%f514, %f236, %f244, %f514;
	fma.rn.f32 	%f500, %f236, %f245, %f500;
	fma.rn.f32 	%f486, %f236, %f246, %f486;
	ld.shared.f32 	%f247, [%r138+-740];
	fma.rn.f32 	%f539, %f242, %f247, %f539;
	ld.shared.f32 	%f248, [%r138+-292];
	fma.rn.f32 	%f525, %f242, %f248, %f525;
	ld.shared.f32 	%f249, [%r138+156];
	fma.rn.f32 	%f511, %f242, %f249, %f511;
	ld.shared.f32 	%f250, [%r138+604];
	fma.rn.f32 	%f497, %f242, %f250, %f497;
	fma.rn.f32 	%f537, %f241, %f247, %f537;
	fma.rn.f32 	%f523, %f241, %f248, %f523;
	fma.rn.f32 	%f509, %f241, %f249, %f509;
	fma.rn.f32 	%f495, %f241, %f250, %f495;
	fma.rn.f32 	%f535, %f240, %f247, %f535;
	fma.rn.f32 	%f521, %f240, %f248, %f521;
	fma.rn.f32 	%f507, %f240, %f249, %f507;
	fma.rn.f32 	%f493, %f240, %f250, %f493;
	fma.rn.f32 	%f533, %f239, %f247, %f533;
	fma.rn.f32 	%f519, %f239, %f248, %f519;
	fma.rn.f32 	%f505, %f239, %f249, %f505;
	fma.rn.f32 	%f491, %f239, %f250, %f491;
	fma.rn.f32 	%f531, %f238, %f247, %f531;
	fma.rn.f32 	%f517, %f238, %f248, %f517;
	fma.rn.f32 	%f503, %f238, %f249, %f503;
	fma.rn.f32 	%f489, %f238, %f250, %f489;
	fma.rn.f32 	%f529, %f237, %f247, %f529;
	fma.rn.f32 	%f515, %f237, %f248, %f515;
	fma.rn.f32 	%f501, %f237, %f249, %f501;
	fma.rn.f32 	%f487, %f237, %f250, %f487;
	fma.rn.f32 	%f527, %f236, %f247, %f527;
	fma.rn.f32 	%f513, %f236, %f248, %f513;
	fma.rn.f32 	%f499, %f236, %f249, %f499;
	fma.rn.f32 	%f485, %f236, %f250, %f485;
	add.s32 	%r148, %r148, 4;
	add.s32 	%r147, %r147, 4;
	setp.ne.s32 	%p31, %r148, 796;
	@%p31 bra 	$L__BB46_19;
	add.s32 	%r146, %r146, 1;
	setp.ne.s32 	%p32, %r146, 7;
	@%p32 bra 	$L__BB46_2;
	add.s32 	%r145, %r145, 1;
	setp.ne.s32 	%p33, %r145, 3;
	@%p33 bra 	$L__BB46_1;
	ld.param.u64 	%rd36, [fused_nn_conv2d_add_nn_relu_3_kernel0_param_3];
	ld.param.u64 	%rd35, [fused_nn_conv2d_add_nn_relu_3_kernel0_param_2];
	cvta.to.global.u64 	%rd23, %rd35;
	mov.u32 	%r139, %tid.z;
	mov.u32 	%r140, %ctaid.y;
	mov.u32 	%r141, %tid.x;
	mad.lo.s32 	%r142, %r139, 25088, %r141;
	mad.lo.s32 	%r143, %r140, 112, %r142;
	shl.b32 	%r144, %r139, 1;
	cvta.to.global.u64 	%rd24, %rd36;
	mul.wide.u32 	%rd25, %r144, 4;
	add.s64 	%rd26, %rd24, %rd25;
	ld.global.nc.f32 	%f251, [%rd26];
	add.f32 	%f252, %f540, %f251;
	max.f32 	%f253, %f252, 0f00000000;
	mul.wide.u32 	%rd27, %r143, 4;
	add.s64 	%rd28, %rd23, %rd27;
	st.global.f32 	[%rd28], %f253;
	ld.global.nc.f32 	%f254, [%rd26+64];
	add.f32 	%f255, %f526, %f254;
	max.f32 	%f256, %f255, 0f00000000;
	st.global.f32 	[%rd28+802816], %f256;
	ld.global.nc.f32 	%f257, [%rd26+128];
	add.f32 	%f258, %f512, %f257;
	max.f32 	%f259, %f258, 0f00000000;
	st.global.f32 	[%rd28+1605632], %f259;
	ld.global.nc.f32 	%f260, [%rd26+192];
	add.f32 	%f261, %f498, %f260;
	max.f32 	%f262, %f261, 0f00000000;
	st.global.f32 	[%rd28+2408448], %f262;
	add.f32 	%f263, %f538, %f251;
	max.f32 	%f264, %f263, 0f00000000;
	st.global.f32 	[%rd28+64], %f264;
	add.f32 	%f265, %f524, %f254;
	max.f32 	%f266, %f265, 0f00000000;
	st.global.f32 	[%rd28+802880], %f266;
	add.f32 	%f267, %f510, %f257;
	max.f32 	%f268, %f267, 0f00000000;
	st.global.f32 	[%rd28+1605696], %f268;
	add.f32 	%f269, %f496, %f260;
	max.f32 	%f270, %f269, 0f00000000;
	st.global.f32 	[%rd28+2408512], %f270;
	add.f32 	%f271, %f536, %f251;
	max.f32 	%f272, %f271, 0f00000000;
	st.global.f32 	[%rd28+128], %f272;
	add.f32 	%f273, %f522, %f254;
	max.f32 	%f274, %f273, 0f00000000;
	st.global.f32 	[%rd28+802944], %f274;
	add.f32 	%f275, %f508, %f257;
	max.f32 	%f276, %f275, 0f00000000;
	st.global.f32 	[%rd28+1605760], %f276;
	add.f32 	%f277, %f494, %f260;
	max.f32 	%f278, %f277, 0f00000000;
	st.global.f32 	[%rd28+2408576], %f278;
	add.f32 	%f279, %f534, %f251;
	max.f32 	%f280, %f279, 0f00000000;
	st.global.f32 	[%rd28+192], %f280;
	add.f32 	%f281, %f520, %f254;
	max.f32 	%f282, %f281, 0f00000000;
	st.global.f32 	[%rd28+803008], %f282;
	add.f32 	%f283, %f506, %f257;
	max.f32 	%f284, %f283, 0f00000000;
	st.global.f32 	[%rd28+1605824], %f284;
	add.f32 	%f285, %f492, %f260;
	max.f32 	%f286, %f285, 0f00000000;
	st.global.f32 	[%rd28+2408640], %f286;
	add.f32 	%f287, %f532, %f251;
	max.f32 	%f288, %f287, 0f00000000;
	st.global.f32 	[%rd28+256], %f288;
	add.f32 	%f289, %f518, %f254;
	max.f32 	%f290, %f289, 0f00000000;
	st.global.f32 	[%rd28+803072], %f290;
	add.f32 	%f291, %f504, %f257;
	max.f32 	%f292, %f291, 0f00000000;
	st.global.f32 	[%rd28+1605888], %f292;
	add.f32 	%f293, %f490, %f260;
	max.f32 	%f294, %f293, 0f00000000;
	st.global.f32 	[%rd28+2408704], %f294;
	add.f32 	%f295, %f530, %f251;
	max.f32 	%f296, %f295, 0f00000000;
	st.global.f32 	[%rd28+320], %f296;
	add.f32 	%f297, %f516, %f254;
	max.f32 	%f298, %f297, 0f00000000;
	st.global.f32 	[%rd28+803136], %f298;
	add.f32 	%f299, %f502, %f257;
	max.f32 	%f300, %f299, 0f00000000;
	st.global.f32 	[%rd28+1605952], %f300;
	add.f32 	%f301, %f488, %f260;
	max.f32 	%f302, %f301, 0f00000000;
	st.global.f32 	[%rd28+2408768], %f302;
	add.f32 	%f303, %f528, %f251;
	max.f32 	%f304, %f303, 0f00000000;
	st.global.f32 	[%rd28+384], %f304;
	add.f32 	%f305, %f514, %f254;
	max.f32 	%f306, %f305, 0f00000000;
	st.global.f32 	[%rd28+803200], %f306;
	add.f32 	%f307, %f500, %f257;
	max.f32 	%f308, %f307, 0f00000000;
	st.global.f32 	[%rd28+1606016], %f308;
	add.f32 	%f309, %f486, %f260;
	max.f32 	%f310, %f309, 0f00000000;
	st.global.f32 	[%rd28+2408832], %f310;
	ld.global.nc.f32 	%f311, [%rd26+4];
	add.f32 	%f312, %f539, %f311;
	max.f32 	%f313, %f312, 0f00000000;
	st.global.f32 	[%rd28+50176], %f313;
	ld.global.nc.f32 	%f314, [%rd26+68];
	add.f32 	%f315, %f525, %f314;
	max.f32 	%f316, %f315, 0f00000000;
	st.global.f32 	[%rd28+852992], %f316;
	ld.global.nc.f32 	%f317, [%rd26+132];
	add.f32 	%f318, %f511, %f317;
	max.f32 	%f319, %f318, 0f00000000;
	st.global.f32 	[%rd28+1655808], %f319;
	ld.global.nc.f32 	%f320, [%rd26+196];
	add.f32 	%f321, %f497, %f320;
	max.f32 	%f322, %f321, 0f00000000;
	st.global.f32 	[%rd28+2458624], %f322;
	add.f32 	%f323, %f537, %f311;
	max.f32 	%f324, %f323, 0f00000000;
	st.global.f32 	[%rd28+50240], %f324;
	add.f32 	%f325, %f523, %f314;
	max.f32 	%f326, %f325, 0f00000000;
	st.global.f32 	[%rd28+853056], %f326;
	add.f32 	%f327, %f509, %f317;
	max.f32 	%f328, %f327, 0f00000000;
	st.global.f32 	[%rd28+1655872], %f328;
	add.f32 	%f329, %f495, %f320;
	max.f32 	%f330, %f329, 0f00000000;
	st.global.f32 	[%rd28+2458688], %f330;
	add.f32 	%f331, %f535, %f311;
	max.f32 	%f332, %f331, 0f00000000;
	st.global.f32 	[%rd28+50304], %f332;
	add.f32 	%f333, %f521, %f314;
	max.f32 	%f334, %f333, 0f00000000;
	st.global.f32 	[%rd28+853120], %f334;
	add.f32 	%f335, %f507, %f317;
	max.f32 	%f336, %f335, 0f00000000;
	st.global.f32 	[%rd28+1655936], %f336;
	add.f32 	%f337, %f493, %f320;
	max.f32 	%f338, %f337, 0f00000000;
	st.global.f32 	[%rd28+2458752], %f338;
	add.f32 	%f339, %f533, %f311;
	max.f32 	%f340, %f339, 0f00000000;
	st.global.f32 	[%rd28+50368], %f340;
	add.f32 	%f341, %f519, %f314;
	max.f32 	%f342, %f341, 0f00000000;
	st.global.f32 	[%rd28+853184], %f342;
	add.f32 	%f343, %f505, %f317;
	max.f32 	%f344, %f343, 0f00000000;
	st.global.f32 	[%rd28+1656000], %f344;
	add.f32 	%f345, %f491, %f320;
	max.f32 	%f346, %f345, 0f00000000;
	st.global.f32 	[%rd28+2458816], %f346;
	add.f32 	%f347, %f531, %f311;
	max.f32 	%f348, %f347, 0f00000000;
	st.global.f32 	[%rd28+50432], %f348;
	add.f32 	%f349, %f517, %f314;
	max.f32 	%f350, %f349, 0f00000000;
	st.global.f32 	[%rd28+853248], %f350;
	add.f32 	%f351, %f503, %f317;
	max.f32 	%f352, %f351, 0f00000000;
	st.global.f32 	[%rd28+1656064], %f352;
	add.f32 	%f353, %f489, %f320;
	max.f32 	%f354, %f353, 0f00000000;
	st.global.f32 	[%rd28+2458880], %f354;
	add.f32 	%f355, %f529, %f311;
	max.f32 	%f356, %f355, 0f00000000;
	st.global.f32 	[%rd28+50496], %f356;
	add.f32 	%f357, %f515, %f314;
	max.f32 	%f358, %f357, 0f00000000;
	st.global.f32 	[%rd28+853312], %f358;
	add.f32 	%f359, %f501, %f317;
	max.f32 	%f360, %f359, 0f00000000;
	st.global.f32 	[%rd28+1656128], %f360;
	add.f32 	%f361, %f487, %f320;
	max.f32 	%f362, %f361, 0f00000000;
	st.global.f32 	[%rd28+2458944], %f362;
	add.f32 	%f363, %f527, %f311;
	max.f32 	%f364, %f363, 0f00000000;
	st.global.f32 	[%rd28+50560], %f364;
	add.f32 	%f365, %f513, %f314;
	max.f32 	%f366, %f365, 0f00000000;
	st.global.f32 	[%rd28+853376], %f366;
	add.f32 	%f367, %f499, %f317;
	max.f32 	%f368, %f367, 0f00000000;
	st.global.f32 	[%rd28+1656192], %f368;
	add.f32 	%f369, %f485, %f320;
	max.f32 	%f370, %f369, 0f00000000;
	st.global.f32 	[%rd28+2459008], %f370;
	ret;

}
	// .globl	fused_nn_contrib_conv2d_winograd_without_weight_transform_add_1_kernel2
.visible .entry fused_nn_contrib_conv2d_winograd_without_weight_transform_add_1_kernel2(
	.param .u64 .ptr .align 1 fused_nn_contrib_conv2d_winograd_without_weight_transform_add_1_kernel2_param_0,
	.param .u64 .ptr .align 1 fused_nn_contrib_conv2d_winograd_without_weight_transform_add_1_kernel2_param_1,
	.param .u64 .ptr .align 1 fused_nn_contrib_conv2d_winograd_without_weight_transform_add_1_kernel2_param_2
)
{
	.reg .b32 	%r<9>;
	.reg .b32 	%f<62>;
	.reg .b64 	%rd<12>;

	ld.param.u64 	%rd1, [fused_nn_contrib_conv2d_winograd_without_weight_transform_add_1_kernel2_param_0];
	ld.param.u64 	%rd2, [fused_nn_contrib_conv2d_winograd_without_weight_transform_add_1_kernel2_param_1];
	ld.param.u64 	%rd3, [fused_nn_contrib_conv2d_winograd_without_weight_transform_add_1_kernel2_param_2];
	cvta.to.global.u64 	%rd4, %rd2;
	cvta.to.global.u64 	%rd5, %rd3;
	cvta.to.global.u64 	%rd6, %rd1;
	mov.u32 	%r1, %ctaid.x;
	shl.b32 	%r2, %r1, 7;
	mov.u32 	%r3, %tid.x;
	add.s32 	%r4, %r2, %r3;
	mul.wide.u32 	%rd7, %r4, 4;
	add.s64 	%rd8, %rd6, %rd7;
	ld.global.nc.f32 	%f1, [%rd8];
	add.f32 	%f2, %f1, 0f00000000;
	ld.global.nc.f32 	%f3, [%rd8+50176];
	add.f32 	%f4, %f2, %f3;
	ld.global.nc.f32 	%f5, [%rd8+100352];
	add.f32 	%f6, %f4, %f5;
	ld.global.nc.f32 	%f7, [%rd8+200704];
	add.f32 	%f8, %f6, %f7;
	ld.global.nc.f32 	%f9, [%rd8+250880];
	add.f32 	%f10, %f8, %f9;
	ld.global.nc.f32 	%f11, [%rd8+301056];
	add.f32 	%f12, %f10, %f11;
	ld.global.nc.f32 	%f13, [%rd8+401408];
	add.f32 	%f14, %f12, %f13;
	ld.global.nc.f32 	%f15, [%rd8+451584];
	add.f32 	%f16, %f14, %f15;
	ld.global.nc.f32 	%f17, [%rd8+501760];
	add.f32 	%f18, %f16, %f17;
	mov.f32 	%f19, 0f00000000;
	sub.f32 	%f20, %f19, %f3;
	add.f32 	%f21, %f20, %f5;
	ld.global.nc.f32 	%f22, [%rd8+150528];
	add.f32 	%f23, %f21, %f22;
	sub.f32 	%f24, %f23, %f9;
	add.f32 	%f25, %f24, %f11;
	ld.global.nc.f32 	%f26, [%rd8+351232];
	add.f32 	%f27, %f25, %f26;
	sub.f32 	%f28, %f27, %f15;
	add.f32 	%f29, %f28, %f17;
	ld.global.nc.f32 	%f30, [%rd8+551936];
	add.f32 	%f31, %f29, %f30;
	sub.f32 	%f32, %f19, %f7;
	sub.f32 	%f33, %f32, %f9;
	sub.f32 	%f34, %f33, %f11;
	add.f32 	%f35, %f34, %f13;
	add.f32 	%f36, %f35, %f15;
	add.f32 	%f37, %f36, %f17;
	ld.global.nc.f32 	%f38, [%rd8+602112];
	add.f32 	%f39, %f37, %f38;
	ld.global.nc.f32 	%f40, [%rd8+652288];
	add.f32 	%f41, %f39, %f40;
	ld.global.nc.f32 	%f42, [%rd8+702464];
	add.f32 	%f43, %f41, %f42;
	add.f32 	%f44, %f9, 0f00000000;
	sub.f32 	%f45, %f44, %f11;
	sub.f32 	%f46, %f45, %f26;
	sub.f32 	%f47, %f46, %f15;
	add.f32 	%f48, %f47, %f17;
	add.f32 	%f49, %f48, %f30;
	sub.f32 	%f50, %f49, %f40;
	add.f32 	%f51, %f50, %f42;
	ld.global.nc.f32 	%f52, [%rd8+752640];
	add.f32 	%f53, %f51, %f52;
	mul.hi.u32 	%r5, %r4, -1840700269;
	shr.u32 	%r6, %r5, 2;
	shl.b32 	%r7, %r4, 1;
	mad.lo.s32 	%r8, %r6, 14, %r7;
	mul.wide.u32 	%rd9, %r8, 4;
	add.s64 	%rd10, %rd5, %rd9;
	ld.global.nc.f32 	%f54, [%rd10];
	add.f32 	%f55, %f18, %f54;
	add.s64 	%rd11, %rd4, %rd9;
	st.global.f32 	[%rd11], %f55;
	ld.global.nc.f32 	%f56, [%rd10+4];
	add.f32 	%f57, %f31, %f56;
	st.global.f32 	[%rd11+4], %f57;
	ld.global.nc.f32 	%f58, [%rd10+56];
	add.f32 	%f59, %f43, %f58;
	st.global.f32 	[%rd11+56], %f59;
	ld.global.nc.f32 	%f60, [%rd10+60];
	add.f32 	%f61, %f53, %f60;
	st.global.f32 	[%rd11+60], %f61;
	ret;

}
	// .globl	fused_nn_conv2d_2_kernel0
.visible .entry fused_nn_conv2d_2_kernel0(
	.param .u64 .ptr .align 1 fused_nn_conv2d_2_kernel0_param_0,
	.param .u64 .ptr .align 1 fused_nn_conv2d_2_kernel0_param_1,
	.param .u64 .ptr .align 1 fused_nn_conv2d_2_kernel0_param_2
)
{
	.reg .pred 	%p<13>;
	.reg .b16 	%rs<7>;
	.reg .b32 	%r<48>;
	.reg .b32 	%f<49>;
	.reg .b64 	%rd<23>;
	// demoted variable
	.shared .align 4 .b8 _ZZ25fused_nn_conv2d_2_kernel0E15pad_temp_shared[864];
	// demoted variable
	.shared .align 4 .b8 _ZZ25fused_nn_conv2d_2_kernel0E18placeholder_shared[1024];
	ld.param.u64 	%rd11, [fused_nn_conv2d_2_kernel0_param_0];
	ld.param.u64 	%rd12, [fused_nn_conv2d_2_kernel0_param_1];
	ld.param.u64 	%rd10, [fused_nn_conv2d_2_kernel0_param_2];
	cvta.to.global.u64 	%rd13, %rd12;
	cvta.to.global.u64 	%rd14, %rd11;
	mov.u32 	%r1, %tid.z;
	mov.u32 	%r2, %tid.x;
	mad.lo.s32 	%r3, %r1, 14, %r2;
	cvt.u16.u32 	%rs1, %r3;
	and.b16  	%rs2, %rs1, 255;
	mul.lo.s16 	%rs3, %rs2, 19;
	shr.u16 	%rs4, %rs3, 9;
	mul.wide.u16 	%r16, %rs4, 784;
	mov.u32 	%r4, %ctaid.y;
	mul.lo.s16 	%rs5, %rs4, 27;
	sub.s16 	%rs6, %rs1, %rs5;
	cvt.u32.u16 	%r17, %rs6;
	and.b32  	%r18, %r17, 255;
	shl.b32 	%r19, %r3, 2;
	mov.u32 	%r20, _ZZ25fused_nn_conv2d_2_kernel0E15pad_temp_shared;
	add.s32 	%r5, %r20, %r19;
	shl.b32 	%r21, %r1, 1;
	shl.b32 	%r22, %r2, 1;
	shl.b32 	%r23, %r1, 4;
	add.s32 	%r6, %r23, %r22;
	mov.u32 	%r7, %ctaid.z;
	shl.b32 	%r24, %r7, 12;
	shl.b32 	%r25, %r1, 8;
	shl.b32 	%r26, %r2, 5;
	shl.b32 	%r27, %r2, 3;
	add.s32 	%r8, %r20, %r27;
	shr.u32 	%r28, %r2, 2;
	add.s32 	%r9, %r21, %r28;
	and.b32  	%r29, %r26, 128;
	and.b32  	%r30, %r22, 6;
	shl.b32 	%r31, %r6, 2;
	mov.u32 	%r32, _ZZ25fused_nn_conv2d_2_kernel0E18placeholder_shared;
	add.s32 	%r10, %r32, %r31;
	shr.u32 	%r33, %r22, 3;
	add.s32 	%r11, %r21, %r33;
	shl.b32 	%r34, %r1, 6;
	add.s32 	%r12, %r32, %r34;
	add.s32 	%r35, %r24, %r25;
	or.b32  	%r36, %r35, %r29;
	or.b32  	%r37, %r36, %r30;
	mul.wide.u32 	%rd15, %r37, 4;
	add.s64 	%rd21, %rd13, %rd15;
	add.s64 	%rd22, %rd21, 4;
	mad.lo.s32 	%r38, %r4, 56, %r16;
	add.s32 	%r39, %r38, %r18;
	mul.wide.u32 	%rd16, %r39, 4;
	add.s64 	%rd20, %rd14, %rd16;
	mov.b32 	%r47, 0;
	mov.f32 	%f47, 0f00000000;
	mov.f32 	%f48, %f47;
$L__BB48_1:
	setp.gt.u32 	%p1, %r3, 215;
	bar.sync 	0;
	@%p1 bra 	$L__BB48_3;
	ld.global.nc.f32 	%f6, [%rd20];
	st.shared.f32 	[%r5], %f6;
$L__BB48_3:
	setp.gt.u32 	%p2, %r2, 7;
	setp.gt.u32 	%p3, %r6, 255;
	setp.gt.u32 	%p4, %r9, 31;
	or.pred  	%p5, %p4, %p3;
	or.pred  	%p6, %p5, %p2;
	@%p6 bra 	$L__BB48_5;
	ld.global.nc.f32 	%f7, [%rd21];
	st.shared.f32 	[%r10], %f7;
$L__BB48_5:
	setp.gt.u32 	%p7, %r6, 254;
	setp.gt.u32 	%p8, %r11, 31;
	setp.gt.u32 	%p9, %r2, 7;
	or.pred  	%p10, %p8, %p7;
	or.pred  	%p11, %p10, %p9;
	@%p11 bra 	$L__BB48_7;
	ld.global.nc.f32 	%f8, [%rd22];
	st.shared.f32 	[%r10+4], %f8;
$L__BB48_7:
	bar.sync 	0;
	ld.shared.f32 	%f9, [%r8];
	ld.shared.f32 	%f10, [%r12];
	fma.rn.f32 	%f11, %f9, %f10, %f48;
	ld.shared.f32 	%f12, [%r12+32];
	fma.rn.f32 	%f13, %f9, %f12, %f47;
	ld.shared.f32 	%f14, [%r8+108];
	ld.shared.f32 	%f15, [%r12+4];
	fma.rn.f32 	%f16, %f14, %f15, %f11;
	ld.shared.f32 	%f17, [%r12+36];
	fma.rn.f32 	%f18, %f14, %f17, %f13;
	ld.shared.f32 	%f19, [%r8+216];
	ld.shared.f32 	%f20, [%r12+8];
	fma.rn.f32 	%f21, %f19, %f20, %f16;
	ld.shared.f32 	%f22, [%r12+40];
	fma.rn.f32 	%f23, %f19, %f22, %f18;
	ld.shared.f32 	%f24, [%r8+324];
	ld.shared.f32 	%f25, [%r12+12];
	fma.rn.f32 	%f26, %f24, %f25, %f21;
	ld.shared.f32 	%f27, [%r12+44];
	fma.rn.f32 	%f28, %f24, %f27, %f23;
	ld.shared.f32 	%f29, [%r8+432];
	ld.shared.f32 	%f30, [%r12+16];
	fma.rn.f32 	%f31, %f29, %f30, %f26;
	ld.shared.f32 	%f32, [%r12+48];
	fma.rn.f32 	%f33, %f29, %f32, %f28;
	ld.shared.f32 	%f34, [%r8+540];
	ld.shared.f32 	%f35, [%r12+20];
	fma.rn.f32 	%f36, %f34, %f35, %f31;
	ld.shared.f32 	%f37, [%r12+52];
	fma.rn.f32 	%f38, %f34, %f37, %f33;
	ld.shared.f32 	%f39, [%r8+648];
	ld.shared.f32 	%f40, [%r12+24];
	fma.rn.f32 	%f41, %f39, %f40, %f36;
	ld.shared.f32 	%f42, [%r12+56];
	fma.rn.f32 	%f43, %f39, %f42, %f38;
	ld.shared.f32 	%f44, [%r8+756];
	ld.shared.f32 	%f45, [%r12+28];
	fma.rn.f32 	%f48, %f44, %f45, %f41;
	ld.shared.f32 	%f46, [%r12+60];
	fma.rn.f32 	%f47, %f44, %f46, %f43;
	add.s32 	%r47, %r47, 1;
	add.s64 	%rd22, %rd22, 32;
	add.s64 	%rd21, %rd21, 32;
	add.s64 	%rd20, %rd20, 25088;
	setp.ne.s32 	%p12, %r47, 16;
	@%p12 bra 	$L__BB48_1;
	mad.lo.s32 	%r44, %r1, 378, %r3;
	mad.lo.s32 	%r45, %r7, 6272, %r44;
	mad.lo.s32 	%r46, %r4, 14, %r45;
	cvta.to.global.u64 	%rd17, %rd10;
	mul.wide.u32 	%rd18, %r46, 4;
	add.s64 	%rd19, %rd17, %rd18;
	st.global.f32 	[%rd19], %f48;
	st.global.f32 	[%rd19+784], %f47;
	ret;

}
	// .globl	fused_nn_softmax_kernel0
.visible .entry fused_nn_softmax_kernel0(
	.param .u64 .ptr .align 1 fused_nn_softmax_kernel0_param_0,
	.param .u64 .ptr .align 1 fused_nn_softmax_kernel0_param_1
)
{
	.reg .pred 	%p<175>;
	.reg .b32 	%r<285>;
	.reg .b32 	%f<473>;
	.reg .b64 	%rd<10>;

	ld.param.u64 	%rd4, [fused_nn_softmax_kernel0_param_0];
	cvta.to.global.u64 	%rd5, %rd4;
	mov.u32 	%r1, %tid.x;
	shl.b32 	%r2, %r1, 5;
	setp.gt.u32 	%p1, %r1, 31;
	mul.wide.u32 	%rd6, %r2, 4;
	add.s64 	%rd1, %rd5, %rd6;
	mov.f32 	%f410, 0fFF7FFFFD;
	@%p1 bra 	$L__BB49_2;
	ld.global.nc.f32 	%f132, [%rd1];
	max.f32 	%f410, %f132, 0fFF7FFFFD;
$L__BB49_2:
	setp.gt.u32 	%p2, %r1, 31;
	@%p2 bra 	$L__BB49_4;
	ld.global.nc.f32 	%f133, [%rd1+4];
	max.f32 	%f410, %f410, %f133;
$L__BB49_4:
	setp.gt.u32 	%p3, %r1, 31;
	@%p3 bra 	$L__BB49_6;
	ld.global.nc.f32 	%f134, [%rd1+8];
	max.f32 	%f410, %f410, %f134;
$L__BB49_6:
	setp.gt.u32 	%p4, %r1, 31;
	@%p4 bra 	$L__BB49_8;
	ld.global.nc.f32 	%f135, [%rd1+12];
	max.f32 	%f410, %f410, %f135;
$L__BB49_8:
	setp.gt.u32 	%p5, %r1, 31;
	@%p5 bra 	$L__BB49_10;
	ld.global.nc.f32 	%f136, [%rd1+16];
	max.f32 	%f410, %f410, %f136;
$L__BB49_10:
	setp.gt.u32 	%p6, %r1, 31;
	@%p6 bra 	$L__BB49_12;
	ld.global.nc.f32 	%f137, [%rd1+20];
	max.f32 	%f410, %f410, %f137;
$L__BB49_12:
	setp.gt.u32 	%p7, %r1, 31;
	@%p7 bra 	$L__BB49_14;
	ld.global.nc.f32 	%f138, [%rd1+24];
	max.f32 	%f410, %f410, %f138;
$L__BB49_14:
	setp.gt.u32 	%p8, %r1, 31;
	@%p8 bra 	$L__BB49_16;
	ld.global.nc.f32 	%f139, [%rd1+28];
	max.f32 	%f410, %f410, %f139;
$L__BB49_16:
	setp.gt.u32 	%p9, %r1, 30;
	@%p9 bra 	$L__BB49_18;
	ld.global.nc.f32 	%f140, [%rd1+32];
	max.f32 	%f410, %f410, %f140;
$L__BB49_18:
	setp.gt.u32 	%p10, %r1, 30;
	@%p10 bra 	$L__BB49_20;
	ld.global.nc.f32 	%f141, [%rd1+36];
	max.f32 	%f410, %f410, %f141;
$L__BB49_20:
	setp.gt.u32 	%p11, %r1, 30;
	@%p11 bra 	$L__BB49_22;
	ld.global.nc.f32 	%f142, [%rd1+40];
	max.f32 	%f410, %f410, %f142;
$L__BB49_22:
	setp.gt.u32 	%p12, %r1, 30;
	@%p12 bra 	$L__BB49_24;
	ld.global.nc.f32 	%f143, [%rd1+44];
	max.f32 	%f410, %f410, %f143;
$L__BB49_24:
	setp.gt.u32 	%p13, %r1, 30;
	@%p13 bra 	$L__BB49_26;
	ld.global.nc.f32 	%f144, [%rd1+48];
	max.f32 	%f410, %f410, %f144;
$L__BB49_26:
	setp.gt.u32 	%p14, %r1, 30;
	@%p14 bra 	$L__BB49_28;
	ld.global.nc.f32 	%f145, [%rd1+52];
	max.f32 	%f410, %f410, %f145;
$L__BB49_28:
	setp.gt.u32 	%p15, %r1, 30;
	@%p15 bra 	$L__BB49_30;
	ld.global.nc.f32 	%f146, [%rd1+56];
	max.f32 	%f410, %f410, %f146;
$L__BB49_30:
	setp.gt.u32 	%p16, %r1, 30;
	@%p16 bra 	$L__BB49_32;
	ld.global.nc.f32 	%f147, [%rd1+60];
	max.f32 	%f410, %f410, %f147;
$L__BB49_32:
	setp.gt.u32 	%p17, %r1, 30;
	@%p17 bra 	$L__BB49_34;
	ld.global.nc.f32 	%f148, [%rd1+64];
	max.f32 	%f410, %f410, %f148;
$L__BB49_34:
	setp.gt.u32 	%p18, %r1, 30;
	@%p18 bra 	$L__BB49_36;
	ld.global.nc.f32 	%f149, [%rd1+68];
	max.f32 	%f410, %f410, %f149;
$L__BB49_36:
	setp.gt.u32 	%p19, %r1, 30;
	@%p19 bra 	$L__BB49_38;
	ld.global.nc.f32 	%f150, [%rd1+72];
	max.f32 	%f410, %f410, %f150;
$L__BB49_38:
	setp.gt.u32 	%p20, %r1, 30;
	@%p20 bra 	$L__BB49_40;
	ld.global.nc.f32 	%f151, [%rd1+76];
	max.f32 	%f410, %f410, %f151;
$L__BB49_40:
	setp.gt.u32 	%p21, %r1, 30;
	@%p21 bra 	$L__BB49_42;
	ld.global.nc.f32 	%f152, [%rd1+80];
	max.f32 	%f410, %f410, %f152;
$L__BB49_42:
	setp.gt.u32 	%p22, %r1, 30;
	@%p22 bra 	$L__BB49_44;
	ld.global.nc.f32 	%f153, [%rd1+84];
	max.f32 	%f410, %f410, %f153;
$L__BB49_44:
	setp.gt.u32 	%p23, %r1, 30;
	@%p23 bra 	$L__BB49_46;
	ld.global.nc.f32 	%f154, [%rd1+88];
	max.f32 	%f410, %f410, %f154;
$L__BB49_46:
	setp.gt.u32 	%p24, %r1, 30;
	@%p24 bra 	$L__BB49_48;
	ld.global.nc.f32 	%f155, [%rd1+92];
	max.f32 	%f410, %f410, %f155;
$L__BB49_48:
	setp.gt.u32 	%p25, %r1, 30;
	@%p25 bra 	$L__BB49_50;
	ld.global.nc.f32 	%f156, [%rd1+96];
	max.f32 	%f410, %f410, %f156;
$L__BB49_50:
	setp.gt.u32 	%p26, %r1, 30;
	@%p26 bra 	$L__BB49_52;
	ld.global.nc.f32 	%f157, [%rd1+100];
	max.f32 	%f410, %f410, %f157;
$L__BB49_52:
	setp.gt.u32 	%p27, %r1, 30;
	@%p27 bra 	$L__BB49_54;
	ld.global.nc.f32 	%f158, [%rd1+104];
	max.f32 	%f410, %f410, %f158;
$L__BB49_54:
	setp.gt.u32 	%p28, %r1, 30;
	@%p28 bra 	$L__BB49_56;
	ld.global.nc.f32 	%f159, [%rd1+108];
	max.f32 	%f410, %f410, %f159;
$L__BB49_56:
	setp.gt.u32 	%p29, %r1, 30;
	@%p29 bra 	$L__BB49_58;
	ld.global.nc.f32 	%f160, [%rd1+112];
	max.f32 	%f410, %f410, %f160;
$L__BB49_58:
	setp.gt.u32 	%p30, %r1, 30;
	@%p30 bra 	$L__BB49_60;
	ld.global.nc.f32 	%f161, [%rd1+116];
	max.f32 	%f410, %f410, %f161;
$L__BB49_60:
	setp.gt.u32 	%p31, %r1, 30;
	@%p31 bra 	$L__BB49_62;
	ld.global.nc.f32 	%f162, [%rd1+120];
	max.f32 	%f410, %f410, %f162;
$L__BB49_62:
	setp.gt.u32 	%p32, %r1, 30;
	@%p32 bra 	$L__BB49_64;
	ld.global.nc.f32 	%f163, [%rd1+124];
	max.f32 	%f410, %f410, %f163;
$L__BB49_64:
	setp.gt.u32 	%p33, %r1, 31;
	// begin inline asm
	activemask.b32 %r67;
	// end inline asm
	mov.b32 	%r69, %f410;
	shfl.sync.down.b32	%r70|%p34, %r69, 16, 31, %r67;
	mov.b32 	%f164, %r70;
	max.f32 	%f165, %f410, %f164;
	mov.b32 	%r71, %f165;
	shfl.sync.down.b32	%r72|%p35, %r71, 8, 31, %r67;
	mov.b32 	%f166, %r72;
	max.f32 	%f167, %f165, %f166;
	mov.b32 	%r73, %f167;
	shfl.sync.down.b32	%r74|%p36, %r73, 4, 31, %r67;
	mov.b32 	%f168, %r74;
	max.f32 	%f169, %f167, %f168;
	mov.b32 	%r75, %f169;
	shfl.sync.down.b32	%r76|%p37, %r75, 2, 31, %r67;
	mov.b32 	%f170, %r76;
	max.f32 	%f171, %f169, %f170;
	mov.b32 	%r77, %f171;
	shfl.sync.down.b32	%r78|%p38, %r77, 1, 31, %r67;
	mov.b32 	%f172, %r78;
	max.f32 	%f173, %f171, %f172;
	mov.b32 	%r79, %f173;
	shfl.sync.idx.b32	%r80|%p39, %r79, 0, 31, %r67;
	mov.b32 	%f65, %r80;
	@%p33 bra 	$L__BB49_66;
	ld.global.nc.f32 	%f174, [%rd1];
	sub.f32 	%f175, %f174, %f65;
	mul.f32 	%f176, %f175, 0f3FB8AA3B;
	ex2.approx.f32 	%f177, %f176;
	mov.b32 	%r253, %f177;
$L__BB49_66:
	setp.gt.u32 	%p40, %r1, 31;
	@%p40 bra 	$L__BB49_68;
	ld.global.nc.f32 	%f178, [%rd1+4];
	sub.f32 	%f179, %f178, %f65;
	mul.f32 	%f180, %f179, 0f3FB8AA3B;
	ex2.approx.f32 	%f181, %f180;
	mov.b32 	%r254, %f181;
$L__BB49_68:
	setp.gt.u32 	%p41, %r1, 31;
	@%p41 bra 	$L__BB49_70;
	ld.global.nc.f32 	%f182, [%rd1+8];
	sub.f32 	%f183, %f182, %f65;
	mul.f32 	%f184, %f183, 0f3FB8AA3B;
	ex2.approx.f32 	%f185, %f184;
	mov.b32 	%r255, %f185;
$L__BB49_70:
	setp.gt.u32 	%p42, %r1, 31;
	@%p42 bra 	$L__BB49_72;
	ld.global.nc.f32 	%f186, [%rd1+12];
	sub.f32 	%f187, %f186, %f65;
	mul.f32 	%f188, %f187, 0f3FB8AA3B;
	ex2.approx.f32 	%f189, %f188;
	mov.b32 	%r256, %f189;
$L__BB49_72:
	setp.gt.u32 	%p43, %r1, 31;
	@%p43 bra 	$L__BB49_74;
	ld.global.nc.f32 	%f190, [%rd1+16];
	sub.f32 	%f191, %f190, %f65;
	mul.f32 	%f192, %f191, 0f3FB8AA3B;
	ex2.approx.f32 	%f193, %f192;
	mov.b32 	%r257, %f193;
$L__BB49_74:
	setp.gt.u32 	%p44, %r1, 31;
	@%p44 bra 	$L__BB49_76;
	ld.global.nc.f32 	%f194, [%rd1+20];
	sub.f32 	%f195, %f194, %f65;
	mul.f32 	%f196, %f195, 0f3FB8AA3B;
	ex2.approx.f32 	%f197, %f196;
	mov.b32 	%r258, %f197;
$L__BB49_76:
	setp.gt.u32 	%p45, %r1, 31;
	@%p45 bra 	$L__BB49_78;
	ld.global.nc.f32 	%f198, [%rd1+24];
	sub.f32 	%f199, %f198, %f65;
	mul.f32 	%f200, %f199, 0f3FB8AA3B;
	ex2.approx.f32 	%f201, %f200;
	mov.b32 	%r259, %f201;
$L__BB49_78:
	setp.gt.u32 	%p46, %r1, 31;
	@%p46 bra 	$L__BB49_80;
	ld.global.nc.f32 	%f202, [%rd1+28];
	sub.f32 	%f203, %f202, %f65;
	mul.f32 	%f204, %f203, 0f3FB8AA3B;
	ex2.approx.f32 	%f205, %f204;
	mov.b32 	%r260, %f205;
$L__BB49_80:
	setp.gt.u32 	%p47, %r1, 30;
	@%p47 bra 	$L__BB49_82;
	ld.global.nc.f32 	%f206, [%rd1+32];
	sub.f32 	%f207, %f206, %f65;
	mul.f32 	%f208, %f207, 0f3FB8AA3B;
	ex2.approx.f32 	%f209, %f208;
	mov.b32 	%r261, %f209;
$L__BB49_82:
	setp.gt.u32 	%p48, %r1, 30;
	@%p48 bra 	$L__BB49_84;
	ld.global.nc.f32 	%f210, [%rd1+36];
	sub.f32 	%f211, %f210, %f65;
	mul.f32 	%f212, %f211, 0f3FB8AA3B;
	ex2.approx.f32 	%f213, %f212;
	mov.b32 	%r262, %f213;
$L__BB49_84:
	setp.gt.u32 	%p49, %r1, 30;
	@%p49 bra 	$L__BB49_86;
	ld.global.nc.f32 	%f214, [%rd1+40];
	sub.f32 	%f215, %f214, %f65;
	mul.f32 	%f216, %f215, 0f3FB8AA3B;
	ex2.approx.f32 	%f217, %f216;
	mov.b32 	%r263, %f217;
$L__BB49_86:
	setp.gt.u32 	%p50, %r1, 30;
	@%p50 bra 	$L__BB49_88;
	ld.global.nc.f32 	%f218, [%rd1+44];
	sub.f32 	%f219, %f218, %f65;
	mul.f32 	%f220, %f219, 0f3FB8AA3B;
	ex2.approx.f32 	%f221, %f220;
	mov.b32 	%r264, %f221;
$L__BB49_88:
	setp.gt.u32 	%p51, %r1, 30;
	@%p51 bra 	$L__BB49_90;
	ld.global.nc.f32 	%f222, [%rd1+48];
	sub.f32 	%f223, %f222, %f65;
	mul.f32 	%f224, %f223, 0f3FB8AA3B;
	ex2.approx.f32 	%f225, %f224;
	mov.b32 	%r265, %f225;
$L__BB49_90:
	setp.gt.u32 	%p52, %r1, 30;
	@%p52 bra 	$L__BB49_92;
	ld.global.nc.f32 	%f226, [%rd1+52];
	sub.f32 	%f227, %f226, %f65;
	mul.f32 	%f228, %f227, 0f3FB8AA3B;
	ex2.approx.f32 	%f229, %f228;
	mov.b32 	%r266, %f229;
$L__BB49_92:
	setp.gt.u32 	%p53, %r1, 30;
	@%p53 bra 	$L__BB49_94;
	ld.global.nc.f32 	%f230, [%rd1+56];
	sub.f32 	%f231, %f230, %f65;
	mul.f32 	%f232, %f231, 0f3FB8AA3B;
	ex2.approx.f32 	%f233, %f232;
	mov.b32 	%r267, %f233;
$L__BB49_94:
	setp.gt.u32 	%p54, %r1, 30;
	@%p54 bra 	$L__BB49_96;
	ld.global.nc.f32 	%f234, [%rd1+60];
	sub.f32 	%f235, %f234, %f65;
	mul.f32 	%f236, %f235, 0f3FB8AA3B;
	ex2.approx.f32 	%f237, %f236;
	mov.b32 	%r268, %f237;
$L__BB49_96:
	setp.gt.u32 	%p55, %r1, 30;
	@%p55 bra 	$L__BB49_98;
	ld.global.nc.f32 	%f238, [%rd1+64];
	sub.f32 	%f239, %f238, %f65;
	mul.f32 	%f240, %f239, 0f3FB8AA3B;
	ex2.approx.f32 	%f241, %f240;
	mov.b32 	%r269, %f241;
$L__BB49_98:
	setp.gt.u32 	%p56, %r1, 30;
	@%p56 bra 	$L__BB49_100;
	ld.global.nc.f32 	%f242, [%rd1+68];
	sub.f32 	%f243, %f242, %f65;
	mul.f32 	%f244, %f243, 0f3FB8AA3B;
	ex2.approx.f32 	%f245, %f244;
	mov.b32 	%r270, %f245;
$L__BB49_100:
	setp.gt.u32 	%p57, %r1, 30;
	@%p57 bra 	$L__BB49_102;
	ld.global.nc.f32 	%f246, [%rd1+72];
	sub.f32 	%f247, %f246, %f65;
	mul.f32 	%f248, %f247, 0f3FB8AA3B;
	ex2.approx.f32 	%f249, %f248;
	mov.b32 	%r271, %f249;
$L__BB49_102:
	setp.gt.u32 	%p58, %r1, 30;
	@%p58 bra 	$L__BB49_104;
	ld.global.nc.f32 	%f250, [%rd1+76];
	sub.f32 	%f251, %f250, %f65;
	mul.f32 	%f252, %f251, 0f3FB8AA3B;
	ex2.approx.f32 	%f253, %f252;
	mov.b32 	%r272, %f253;
$L__BB49_104:
	setp.gt.u32 	%p59, %r1, 30;
	@%p59 bra 	$L__BB49_106;
	ld.global.nc.f32 	%f254, [%rd1+80];
	sub.f32 	%f255, %f254, %f65;
	mul.f32 	%f256, %f255, 0f3FB8AA3B;
	ex2.approx.f32 	%f257, %f256;
	mov.b32 	%r273, %f257;
$L__BB49_106:
	@%p59 bra 	$L__BB49_108;
	ld.global.nc.f32 	%f258, [%rd1+84];
	sub.f32 	%f259, %f258, %f65;
	mul.f32 	%f260, %f259, 0f3FB8AA3B;
	ex2.approx.f32 	%f261, %f260;
	mov.b32 	%r274, %f261;
$L__BB49_108:
	@%p59 bra 	$L__BB49_110;
	ld.global.nc.f32 	%f262, [%rd1+88];
	sub.f32 	%f263, %f262, %f65;
	mul.f32 	%f264, %f263, 0f3FB8AA3B;
	ex2.approx.f32 	%f265, %f264;
	mov.b32 	%r275, %f265;
$L__BB49_110:
	@%p59 bra 	$L__BB49_112;
	ld.global.nc.f32 	%f266, [%rd1+92];
	sub.f32 	%f267, %f266, %f65;
	mul.f32 	%f268, %f267, 0f3FB8AA3B;
	ex2.approx.f32 	%f269, %f268;
	mov.b32 	%r276, %f269;
$L__BB49_112:
	@%p59 bra 	$L__BB49_114;
	ld.global.nc.f32 	%f270, [%rd1+96];
	sub.f32 	%f271, %f270, %f65;
	mul.f32 	%f272, %f271, 0f3FB8AA3B;
	ex2.approx.f32 	%f273, %f272;
	mov.b32 	%r277, %f273;
$L__BB49_114:
	@%p59 bra 	$L__BB49_116;
	ld.global.nc.f32 	%f274, [%rd1+100];
	sub.f32 	%f275, %f274, %f65;
	mul.f32 	%f276, %f275, 0f3FB8AA3B;
	ex2.approx.f32 	%f277, %f276;
	mov.b32 	%r278, %f277;
$L__BB49_116:
	@%p59 bra 	$L__BB49_118;
	ld.global.nc.f32 	%f278, [%rd1+104];
	sub.f32 	%f279, %f278, %f65;
	mul.f32 	%f280, %f279, 0f3FB8AA3B;
	ex2.approx.f32 	%f281, %f280;
	mov.b32 	%r279, %f281;
$L__BB49_118:
	@%p59 bra 	$L__BB49_120;
	ld.global.nc.f32 	%f282, [%rd1+108];
	sub.f32 	%f283, %f282, %f65;
	mul.f32 	%f284, %f283, 0f3FB8AA3B;
	ex2.approx.f32 	%f285, %f284;
	mov.b32 	%r280, %f285;
$L__BB49_120:
	@%p59 bra 	$L__BB49_122;
	ld.global.nc.f32 	%f286, [%rd1+112];
	sub.f32 	%f287, %f286, %f65;
	mul.f32 	%f288, %f287, 0f3FB8AA3B;
	ex2.approx.f32 	%f289, %f288;
	mov.b32 	%r281, %f289;
$L__BB49_122:
	@%p59 bra 	$L__BB49_124;
	ld.global.nc.f32 	%f290, [%rd1+116];
	sub.f32 	%f291, %f290, %f65;
	mul.f32 	%f292, %f291, 0f3FB8AA3B;
	ex2.approx.f32 	%f293, %f292;
	mov.b32 	%r282, %f293;
$L__BB49_124:
	@%p59 bra 	$L__BB49_126;
	ld.global.nc.f32 	%f294, [%rd1+120];
	sub.f32 	%f295, %f294, %f65;
	mul.f32 	%f296, %f295, 0f3FB8AA3B;
	ex2.approx.f32 	%f297, %f296;
	mov.b32 	%r283, %f297;
$L__BB49_126:
	@%p59 bra 	$L__BB49_128;
	ld.global.nc.f32 	%f298, [%rd1+124];
	sub.f32 	%f299, %f298, %f65;
	mul.f32 	%f300, %f299, 0f3FB8AA3B;
	ex2.approx.f32 	%f301, %f300;
	mov.b32 	%r284, %f301;
$L__BB49_128:
	setp.gt.u32 	%p71, %r1, 31;
	mov.f32 	%f442, 0f00000000;
	@%p71 bra 	$L__BB49_130;
	// begin inline asm
	activemask.b32 %r112;
	// end inline asm
	shfl.sync.idx.b32	%r113|%p72, %r253, %r1, 31, %r112;
	mov.b32 	%f303, %r113;
	add.f32 	%f442, %f303, 0f00000000;
$L__BB49_130:
	@%p71 bra 	$L__BB49_132;
	// begin inline asm
	activemask.b32 %r114;
	// end inline asm
	shfl.sync.idx.b32	%r115|%p74, %r254, %r1, 31, %r114;
	mov.b32 	%f304, %r115;
	add.f32 	%f442, %f442, %f304;
$L__BB49_132:
	@%p71 bra 	$L__BB49_134;
	// begin inline asm
	activemask.b32 %r116;
	// end inline asm
	shfl.sync.idx.b32	%r117|%p76, %r255, %r1, 31, %r116;
	mov.b32 	%f305, %r117;
	add.f32 	%f442, %f442, %f305;
$L__BB49_134:
	@%p71 bra 	$L__BB49_136;
	// begin inline asm
	activemask.b32 %r118;
	// end inline asm
	shfl.sync.idx.b32	%r119|%p78, %r256, %r1, 31, %r118;
	mov.b32 	%f306, %r119;
	add.f32 	%f442, %f442, %f306;
$L__BB49_136:
	@%p71 bra 	$L__BB49_138;
	// begin inline asm
	activemask.b32 %r120;
	// end inline asm
	shfl.sync.idx.b32	%r121|%p80, %r257, %r1, 31, %r120;
	mov.b32 	%f307, %r121;
	add.f32 	%f442, %f442, %f307;
$L__BB49_138:
	@%p71 bra 	$L__BB49_140;
	// begin inline asm
	activemask.b32 %r122;
	// end inline asm
	shfl.sync.idx.b32	%r123|%p82, %r258, %r1, 31, %r122;
	mov.b32 	%f308, %r123;
	add.f32 	%f442, %f442, %f308;
$L__BB49_140:
	@%p71 bra 	$L__BB49_142;
	// begin inline asm
	activemask.b32 %r124;
	// end inline asm
	shfl.sync.idx.b32	%r125|%p84, %r259, %r1, 31, %r124;
	mov.b32 	%f309, %r125;
	add.f32 	%f442, %f442, %f309;
$L__BB49_142:
	@%p71 bra 	$L__BB49_144;
	// begin inline asm
	activemask.b32 %r126;
	// end inline asm
	shfl.sync.idx.b32	%r127|%p86, %r260, %r1, 31, %r126;
	mov.b32 	%f310, %r127;
	add.f32 	%f442, %f442, %f310;
$L__BB49_144:
	@%p59 bra 	$L__BB49_146;
	// begin inline asm
	activemask.b32 %r128;
	// end inline asm
	shfl.sync.idx.b32	%r129|%p88, %r261, %r1, 31, %r128;
	mov.b32 	%f311, %r129;
	add.f32 	%f442, %f442, %f311;
$L__BB49_146:
	@%p59 bra 	$L__BB49_148;
	// begin inline asm
	activemask.b32 %r130;
	// end inline asm
	shfl.sync.idx.b32	%r131|%p90, %r262, %r1, 31, %r130;
	mov.b32 	%f312, %r131;
	add.f32 	%f442, %f442, %f312;
$L__BB49_148:
	@%p59 bra 	$L__BB49_150;
	// begin inline asm
	activemask.b32 %r132;
	// end inline asm
	shfl.sync.idx.b32	%r133|%p92, %r263, %r1, 31, %r132;
	mov.b32 	%f313, %r133;
	add.f32 	%f442, %f442, %f313;
$L__BB49_150:
	@%p59 bra 	$L__BB49_152;
	// begin inline asm
	activemask.b32 %r134;
	// end inline asm
	shfl.sync.idx.b32	%r135|%p94, %r264, %r1, 31, %r134;
	mov.b32 	%f314, %r135;
	add.f32 	%f442, %f442, %f314;
$L__BB49_152:
	@%p59 bra 	$L__BB49_154;
	// begin inline asm
	activemask.b32 %r136;
	// end inline asm
	shfl.sync.idx.b32	%r137|%p96, %r265, %r1, 31, %r136;
	mov.b32 	%f315, %r137;
	add.f32 	%f442, %f442, %f315;
$L__BB49_154:
	@%p59 bra 	$L__BB49_156;
	// begin inline asm
	activemask.b32 %r138;
	// end inline asm
	shfl.sync.idx.b32	%r139|%p98, %r266, %r1, 31, %r138;
	mov.b32 	%f316, %r139;
	add.f32 	%f442, %f442, %f316;
$L__BB49_156:
	@%p59 bra 	$L__BB49_158;
	// begin inline asm
	activemask.b32 %r140;
	// end inline asm
	shfl.sync.idx.b32	%r141|%p100, %r267, %r1, 31, %r140;
	mov.b32 	%f317, %r141;
	add.f32 	%f442, %f442, %f317;
$L__BB49_158:
	@%p59 bra 	$L__BB49_160;
	// begin inline asm
	activemask.b32 %r142;
	// end inline asm
	shfl.sync.idx.b32	%r143|%p102, %r268, %r1, 31, %r142;
	mov.b32 	%f318, %r143;
	add.f32 	%f442, %f442, %f318;
$L__BB49_160:
	@%p59 bra 	$L__BB49_162;
	// begin inline asm
	activemask.b32 %r144;
	// end inline asm
	shfl.sync.idx.b32	%r145|%p104, %r269, %r1, 31, %r144;
	mov.b32 	%f319, %r145;
	add.f32 	%f442, %f442, %f319;
$L__BB49_162:
	@%p59 bra 	$L__BB49_164;
	// begin inline asm
	activemask.b32 %r146;
	// end inline asm
	shfl.sync.idx.b32	%r147|%p106, %r270, %r1, 31, %r146;
	mov.b32 	%f320, %r147;
	add.f32 	%f442, %f442, %f320;
$L__BB49_164:
	@%p59 bra 	$L__BB49_166;
	// begin inline asm
	activemask.b32 %r148;
	// end inline asm
	shfl.sync.idx.b32	%r149|%p108, %r271, %r1, 31, %r148;
	mov.b32 	%f321, %r149;
	add.f32 	%f442, %f442, %f321;
$L__BB49_166:
	@%p59 bra 	$L__BB49_168;
	// begin inline asm
	activemask.b32 %r150;
	// end inline asm
	shfl.sync.idx.b32	%r151|%p110, %r272, %r1, 31, %r150;
	mov.b32 	%f322, %r151;
	add.f32 	%f442, %f442, %f322;
$L__BB49_168:
	@%p59 bra 	$L__BB49_170;
	// begin inline asm
	activemask.b32 %r152;
	// end inline asm
	shfl.sync.idx.b32	%r153|%p112, %r273, %r1, 31, %r152;
	mov.b32 	%f323, %r153;
	add.f32 	%f442, %f442, %f323;
$L__BB49_170:
	@%p59 bra 	$L__BB49_172;
	// begin inline asm
	activemask.b32 %r154;
	// end inline asm
	shfl.sync.idx.b32	%r155|%p114, %r274, %r1, 31, %r154;
	mov.b32 	%f324, %r155;
	add.f32 	%f442, %f442, %f324;
$L__BB49_172:
	@%p59 bra 	$L__BB49_174;
	// begin inline asm
	activemask.b32 %r156;
	// end inline asm
	shfl.sync.idx.b32	%r157|%p116, %r275, %r1, 31, %r156;
	mov.b32 	%f325, %r157;
	add.f32 	%f442, %f442, %f325;
$L__BB49_174:
	@%p59 bra 	$L__BB49_176;
	// begin inline asm
	activemask.b32 %r158;
	// end inline asm
	shfl.sync.idx.b32	%r159|%p118, %r276, %r1, 31, %r158;
	mov.b32 	%f326, %r159;
	add.f32 	%f442, %f442, %f326;
$L__BB49_176:
	@%p59 bra 	$L__BB49_178;
	// begin inline asm
	activemask.b32 %r160;
	// end inline asm
	shfl.sync.idx.b32	%r161|%p120, %r277, %r1, 31, %r160;
	mov.b32 	%f327, %r161;
	add.f32 	%f442, %f442, %f327;
$L__BB49_178:
	@%p59 bra 	$L__BB49_180;
	// begin inline asm
	activemask.b32 %r162;
	// end inline asm
	shfl.sync.idx.b32	%r163|%p122, %r278, %r1, 31, %r162;
	mov.b32 	%f328, %r163;
	add.f32 	%f442, %f442, %f328;
$L__BB49_180:
	@%p59 bra 	$L__BB49_182;
	// begin inline asm
	activemask.b32 %r164;
	// end inline asm
	shfl.sync.idx.b32	%r165|%p124, %r279, %r1, 31, %r164;
	mov.b32 	%f329, %r165;
	add.f32 	%f442, %f442, %f329;
$L__BB49_182:
	@%p59 bra 	$L__BB49_184;
	// begin inline asm
	activemask.b32 %r166;
	// end inline asm
	shfl.sync.idx.b32	%r167|%p126, %r280, %r1, 31, %r166;
	mov.b32 	%f330, %r167;
	add.f32 	%f442, %f442, %f330;
$L__BB49_184:
	@%p59 bra 	$L__BB49_186;
	// begin inline asm
	activemask.b32 %r168;
	// end inline asm
	shfl.sync.idx.b32	%r169|%p128, %r281, %r1, 31, %r168;
	mov.b32 	%f331, %r169;
	add.f32 	%f442, %f442, %f331;
$L__BB49_186:
	@%p59 bra 	$L__BB49_188;
	// begin inline asm
	activemask.b32 %r170;
	// end inline asm
	shfl.sync.idx.b32	%r171|%p130, %r282, %r1, 31, %r170;
	mov.b32 	%f332, %r171;
	add.f32 	%f442, %f442, %f332;
$L__BB49_188:
	@%p59 bra 	$L__BB49_190;
	// begin inline asm
	activemask.b32 %r172;
	// end inline asm
	shfl.sync.idx.b32	%r173|%p132, %r283, %r1, 31, %r172;
	mov.b32 	%f333, %r173;
	add.f32 	%f442, %f442, %f333;
$L__BB49_190:
	@%p59 bra 	$L__BB49_192;
	// begin inline asm
	activemask.b32 %r174;
	// end inline asm
	shfl.sync.idx.b32	%r175|%p134, %r284, %r1, 31, %r174;
	mov.b32 	%f334, %r175;
	add.f32 	%f442, %f442, %f334;
$L__BB49_192:
	ld.param.u64 	%rd9, [fused_nn_softmax_kernel0_param_1];
	setp.gt.u32 	%p135, %r1, 31;
	// begin inline asm
	activemask.b32 %r176;
	// end inline asm
	mov.b32 	%r177, %f442;
	shfl.sync.down.b32	%r178|%p136, %r177, 16, 31, %r176;
	mov.b32 	%f335, %r178;
	add.f32 	%f336, %f442, %f335;
	mov.b32 	%r179, %f336;
	shfl.sync.down.b32	%r180|%p137, %r179, 8, 31, %r176;
	mov.b32 	%f337, %r180;
	add.f32 	%f338, %f336, %f337;
	mov.b32 	%r181, %f338;
	shfl.sync.down.b32	%r182|%p138, %r181, 4, 31, %r176;
	mov.b32 	%f339, %r182;
	add.f32 	%f340, %f338, %f339;
	mov.b32 	%r183, %f340;
	shfl.sync.down.b32	%r184|%p139, %r183, 2, 31, %r176;
	mov.b32 	%f341, %r184;
	add.f32 	%f342, %f340, %f341;
	mov.b32 	%r185, %f342;
	shfl.sync.down.b32	%r186|%p140, %r185, 1, 31, %r176;
	mov.b32 	%f343, %r186;
	add.f32 	%f344, %f342, %f343;
	mov.b32 	%r187, %f344;
	shfl.sync.idx.b32	%r188|%p141, %r187, 0, 31, %r176;
	mov.b32 	%f130, %r188;
	cvta.to.global.u64 	%rd7, %rd9;
	mul.wide.u32 	%rd8, %r2, 4;
	add.s64 	%rd2, %rd7, %rd8;
	@%p135 bra 	$L__BB49_194;
	// begin inline asm
	activemask.b32 %r189;
	// end inline asm
	shfl.sync.idx.b32	%r197|%p142, %r253, %r1, 31, %r189;
	mov.b32 	%f345, %r197;
	div.rn.f32 	%f346, %f345, %f130;
	st.global.f32 	[%rd2], %f346;
	// begin inline asm
	activemask.b32 %r190;
	// end inline asm
	shfl.sync.idx.b32	%r198|%p143, %r254, %r1, 31, %r190;
	mov.b32 	%f347, %r198;
	div.rn.f32 	%f348, %f347, %f130;
	st.global.f32 	[%rd2+4], %f348;
	// begin inline asm
	activemask.b32 %r191;
	// end inline asm
	shfl.sync.idx.b32	%r199|%p144, %r255, %r1, 31, %r191;
	mov.b32 	%f349, %r199;
	div.rn.f32 	%f350, %f349, %f130;
	st.global.f32 	[%rd2+8], %f350;
	// begin inline asm
	activemask.b32 %r192;
	// end inline asm
	shfl.sync.idx.b32	%r200|%p145, %r256, %r1, 31, %r192;
	mov.b32 	%f351, %r200;
	div.rn.f32 	%f352, %f351, %f130;
	st.global.f32 	[%rd2+12], %f352;
	// begin inline asm
	activemask.b32 %r193;
	// end inline asm
	shfl.sync.idx.b32	%r201|%p146, %r257, %r1, 31, %r193;
	mov.b32 	%f353, %r201;
	div.rn.f32 	%f354, %f353, %f130;
	st.global.f32 	[%rd2+16], %f354;
	// begin inline asm
	activemask.b32 %r194;
	// end inline asm
	shfl.sync.idx.b32	%r202|%p147, %r258, %r1, 31, %r194;
	mov.b32 	%f355, %r202;
	div.rn.f32 	%f356, %f355, %f130;
	st.global.f32 	[%rd2+20], %f356;
	// begin inline asm
	activemask.b32 %r195;
	// end inline asm
	shfl.sync.idx.b32	%r203|%p148, %r259, %r1, 31, %r195;
	mov.b32 	%f357, %r203;
	div.rn.f32 	%f358, %f357, %f130;
	st.global.f32 	[%rd2+24], %f358;
	// begin inline asm
	activemask.b32 %r196;
	// end inline asm
	shfl.sync.idx.b32	%r204|%p149, %r260, %r1, 31, %r196;
	mov.b32 	%f359, %r204;
	div.rn.f32 	%f360, %f359, %f130;
	st.global.f32 	[%rd2+28], %f360;
$L__BB49_194:
	setp.gt.u32 	%p150, %r1, 30;
	@%p150 bra 	$L__BB49_196;
	// begin inline asm
	activemask.b32 %r205;
	// end inline asm
	shfl.sync.idx.b32	%r229|%p151, %r261, %r1, 31, %r205;
	mov.b32 	%f361, %r229;
	div.rn.f32 	%f362, %f361, %f130;
	st.global.f32 	[%rd2+32], %f362;
	// begin inline asm
	activemask.b32 %r206;
	// end inline asm
	shfl.sync.idx.b32	%r230|%p152, %r262, %r1, 31, %r206;
	mov.b32 	%f363, %r230;
	div.rn.f32 	%f364, %f363, %f130;
	st.global.f32 	[%rd2+36], %f364;
	// begin inline asm
	activemask.b32 %r207;
	// end inline asm
	shfl.sync.idx.b32	%r231|%p153, %r263, %r1, 31, %r207;
	mov.b32 	%f365, %r231;
	div.rn.f32 	%f366, %f365, %f130;
	st.global.f32 	[%rd2+40], %f366;
	// begin inline asm
	activemask.b32 %r208;
	// end inline asm
	shfl.sync.idx.b32	%r232|%p154, %r264, %r1, 31, %r208;
	mov.b32 	%f367, %r232;
	div.rn.f32 	%f368, %f367, %f130;
	st.global.f32 	[%rd2+44], %f368;
	// begin inline asm
	activemask.b32 %r209;
	// end inline asm
	shfl.sync.idx.b32	%r233|%p155, %r265, %r1, 31, %r209;
	mov.b32 	%f369, %r233;
	div.rn.f32 	%f370, %f369, %f130;
	st.global.f32 	[%rd2+48], %f370;
	// begin inline asm
	activemask.b32 %r210;
	// end inline asm
	shfl.sync.idx.b32	%r234|%p156, %r266, %r1, 31, %r210;
	mov.b32 	%f371, %r234;
	div.rn.f32 	%f372, %f371, %f130;
	st.global.f32 	[%rd2+52], %f372;
	// begin inline asm
	activemask.b32 %r211;
	// end inline asm
	shfl.sync.idx.b32	%r235|%p157, %r267, %r1, 31, %r211;
	mov.b32 	%f373, %r235;
	div.rn.f32 	%f374, %f373, %f130;
	st.global.f32 	[%rd2+56], %f374;
	// begin inline asm
	activemask.b32 %r212;
	// end inline asm
	shfl.sync.idx.b32	%r236|%p158, %r268, %r1, 31, %r212;
	mov.b32 	%f375, %r236;
	div.rn.f32 	%f376, %f375, %f130;
	st.global.f32 	[%rd2+60], %f376;
	// begin inline asm
	activemask.b32 %r213;
	// end inline asm
	shfl.sync.idx.b32	%r237|%p159, %r269, %r1, 31, %r213;
	mov.b32 	%f377, %r237;
	div.rn.f32 	%f378, %f377, %f130;
	st.global.f32 	[%rd2+64], %f378;
	// begin inline asm
	activemask.b32 %r214;
	// end inline asm
	shfl.sync.idx.b32	%r238|%p160, %r270, %r1, 31, %r214;
	mov.b32 	%f379, %r238;
	div.rn.f32 	%f380, %f379, %f130;
	st.global.f32 	[%rd2+68], %f380;
	// begin inline asm
	activemask.b32 %r215;
	// end inline asm
	shfl.sync.idx.b32	%r239|%p161, %r271, %r1, 31, %r215;
	mov.b32 	%f381, %r239;
	div.rn.f32 	%f382, %f381, %f130;
	st.global.f32 	[%rd2+72], %f382;
	// begin inline asm
	activemask.b32 %r216;
	// end inline asm
	shfl.sync.idx.b32	%r240|%p162, %r272, %r1, 31, %r216;
	mov.b32 	%f383, %r240;
	div.rn.f32 	%f384, %f383, %f130;
	st.global.f32 	[%rd2+76], %f384;
	// begin inline asm
	activemask.b32 %r217;
	// end inline asm
	shfl.sync.idx.b32	%r241|%p163, %r273, %r1, 31, %r217;
	mov.b32 	%f385, %r241;
	div.rn.f32 	%f386, %f385, %f130;
	st.global.f32 	[%rd2+80], %f386;
	// begin inline asm
	activemask.b32 %r218;
	// end inline asm
	shfl.sync.idx.b32	%r242|%p164, %r274, %r1, 31, %r218;
	mov.b32 	%f387, %r242;
	div.rn.f32 	%f388, %f387, %f130;
	st.global.f32 	[%rd2+84], %f388;
	// begin inline asm
	activemask.b32 %r219;
	// end inline asm
	shfl.sync.idx.b32	%r243|%p165, %r275, %r1, 31, %r219;
	mov.b32 	%f389, %r243;
	div.rn.f32 	%f390, %f389, %f130;
	st.global.f32 	[%rd2+88], %f390;
	// begin inline asm
	activemask.b32 %r220;
	// end inline asm
	shfl.sync.idx.b32	%r244|%p166, %r276, %r1, 31, %r220;
	mov.b32 	%f391, %r244;
	div.rn.f32 	%f392, %f391, %f130;
	st.global.f32 	[%rd2+92], %f392;
	// begin inline asm
	activemask.b32 %r221;
	// end inline asm
	shfl.sync.idx.b32	%r245|%p167, %r277, %r1, 31, %r221;
	mov.b32 	%f393, %r245;
	div.rn.f32 	%f394, %f393, %f130;
	st.global.f32 	[%rd2+96], %f394;
	// begin inline asm
	activemask.b32 %r222;
	// end inline asm
	shfl.sync.idx.b32	%r246|%p168, %r278, %r1, 31, %r222;
	mov.b32 	%f395, %r246;
	div.rn.f32 	%f396, %f395, %f130;
	st.global.f32 	[%rd2+100], %f396;
	// begin inline asm
	activemask.b32 %r223;
	// end inline asm
	shfl.sync.idx.b32	%r247|%p169, %r279, %r1, 31, %r223;
	mov.b32 	%f397, %r247;
	div.rn.f32 	%f398, %f397, %f130;
	st.global.f32 	[%rd2+104], %f398;
	// begin inline asm
	activemask.b32 %r224;
	// end inline asm
	shfl.sync.idx.b32	%r248|%p170, %r280, %r1, 31, %r224;
	mov.b32 	%f399, %r248;
	div.rn.f32 	%f400, %f399, %f130;
	st.global.f32 	[%rd2+108], %f400;
	// begin inline asm
	activemask.b32 %r225;
	// end inline asm
	shfl.sync.idx.b32	%r249|%p171, %r281, %r1, 31, %r225;
	mov.b32 	%f401, %r249;
	div.rn.f32 	%f402, %f401, %f130;
	st.global.f32 	[%rd2+112], %f402;
	// begin inline asm
	activemask.b32 %r226;
	// end inline asm
	shfl.sync.idx.b32	%r250|%p172, %r282, %r1, 31, %r226;
	mov.b32 	%f403, %r250;
	div.rn.f32 	%f404, %f403, %f130;
	st.global.f32 	[%rd2+116], %f404;
	// begin inline asm
	activemask.b32 %r227;
	// end inline asm
	shfl.sync.idx.b32	%r251|%p173, %r283, %r1, 31, %r227;
	mov.b32 	%f405, %r251;
	div.rn.f32 	%f406, %f405, %f130;
	st.global.f32 	[%rd2+120], %f406;
	// begin inline asm
	activemask.b32 %r228;
	// end inline asm
	shfl.sync.idx.b32	%r252|%p174, %r284, %r1, 31, %r228;
	mov.b32 	%f407, %r252;
	div.rn.f32 	%f408, %f407, %f130;
	st.global.f32 	[%rd2+124], %f408;
$L__BB49_196:
	ret;

}
	// .globl	fused_nn_contrib_conv2d_winograd_without_weight_transform_add_2_kernel2
.visible .entry fused_nn_contrib_conv2d_winograd_without_weight_transform_add_2_kernel2(
	.param .u64 .ptr .align 1 fused_nn_contrib_conv2d_winograd_without_weight_transform_add_2_kernel2_param_0,
	.param .u64 .ptr .align 1 fused_nn_contrib_conv2d_winograd_without_weight_transform_add_2_kernel2_param_1,
	.param .u64 .ptr .align 1 fused_nn_contrib_conv2d_winograd_without_weight_transform_add_2_kernel2_param_2
)
{
	.reg .b32 	%r<9>;
	.reg .b32 	%f<62>;
	.reg .b64 	%rd<12>;

	ld.param.u64 	%rd1, [fused_nn_contrib_conv2d_winograd_without_weight_transform_add_2_kernel2_param_0];
	ld.param.u64 	%rd2, [fused_nn_contrib_conv2d_winograd_without_weight_transform_add_2_kernel2_param_1];
	ld.param.u64 	%rd3, [fused_nn_contrib_conv2d_winograd_without_weight_transform_add_2_kernel2_param_2];
	cvta.to.global.u64 	%rd4, %rd2;
	cvta.to.global.u64 	%rd5, %rd3;
	cvta.to.global.u64 	%rd6, %rd1;
	mov.u32 	%r1, %ctaid.x;
	shl.b32 	%r2, %r1, 7;
	mov.u32 	%r3, %tid.x;
	add.s32 	%r4, %r2, %r3;
	mul.wide.u32 	%rd7, %r4, 4;
	add.s64 	%rd8, %rd6, %rd7;
	ld.global.nc.f32 	%f1, [%rd8];
	add.f32 	%f2, %f1, 0f00000000;
	ld.global.nc.f32 	%f3, [%rd8+100352];
	add.f32 	%f4, %f2, %f3;
	ld.global.nc.f32 	%f5, [%rd8+200704];
	add.f32 	%f6, %f4, %f5;
	ld.global.nc.f32 	%f7, [%rd8+401408];
	add.f32 	%f8, %f6, %f7;
	ld.global.nc.f32 	%f9, [%rd8+501760];
	add.f32 	%f10, %f8, %f9;
	ld.global.nc.f32 	%f11, [%rd8+602112];
	add.f32 	%f12, %f10, %f11;
	ld.global.nc.f32 	%f13, [%rd8+802816];
	add.f32 	%f14, %f12, %f13;
	ld.global.nc.f32 	%f15, [%rd8+903168];
	add.f32 	%f16, %f14, %f15;
	ld.global.nc.f32 	%f17, [%rd8+1003520];
	add.f32 	%f18, %f16, %f17;
	mov.f32 	%f19, 0f00000000;
	sub.f32 	%f20, %f19, %f3;
	add.f32 	%f21, %f20, %f5;
	ld.global.nc.f32 	%f22, [%rd8+301056];
	add.f32 	%f23, %f21, %f22;
	sub.f32 	%f24, %f23, %f9;
	add.f32 	%f25, %f24, %f11;
	ld.global.nc.f32 	%f26, [%rd8+702464];
	add.f32 	%f27, %f25, %f26;
	sub.f32 	%f28, %f27, %f15;
	add.f32 	%f29, %f28, %f17;
	ld.global.nc.f32 	%f30, [%rd8+1103872];
	add.f32 	%f31, %f29, %f30;
	sub.f32 	%f32, %f19, %f7;
	sub.f32 	%f33, %f32, %f9;
	sub.f32 	%f34, %f33, %f11;
	add.f32 	%f35, %f34, %f13;
	add.f32 	%f36, %f35, %f15;
	add.f32 	%f37, %f36, %f17;
	ld.global.nc.f32 	%f38, [%rd8+1204224];
	add.f32 	%f39, %f37, %f38;
	ld.global.nc.f32 	%f40, [%rd8+1304576];
	add.f32 	%f41, %f39, %f40;
	ld.global.nc.f32 	%f42, [%rd8+1404928];
	add.f32 	%f43, %f41, %f42;
	add.f32 	%f44, %f9, 0f00000000;
	sub.f32 	%f45, %f44, %f11;
	sub.f32 	%f46, %f45, %f26;
	sub.f32 	%f47, %f46, %f15;
	add.f32 	%f48, %f47, %f17;
	add.f32 	%f49, %f48, %f30;
	sub.f32 	%f50, %f49, %f40;
	add.f32 	%f51, %f50, %f42;
	ld.global.nc.f32 	%f52, [%rd8+1505280];
	add.f32 	%f53, %f51, %f52;
	mul.hi.u32 	%r5, %r4, -1840700269;
	shr.u32 	%r6, %r5, 3;
	shl.b32 	%r7, %r4, 1;
	mad.lo.s32 	%r8, %r6, 28, %r7;
	mul.wide.u32 	%rd9, %r8, 4;
	add.s64 	%rd10, %rd5, %rd9;
	ld.global.nc.f32 	%f54, [%rd10];
	add.f32 	%f55, %f18, %f54;
	add.s64 	%rd11, %rd4, %rd9;
	st.global.f32 	[%rd11], %f55;
	ld.global.nc.f32 	%f56, [%rd10+4];
	add.f32 	%f57, %f31, %f56;
	st.global.f32 	[%rd11+4], %f57;
	ld.global.nc.f32 	%f58, [%rd10+112];
	add.f32 	%f59, %f43, %f58;
	st.global.f32 	[%rd11+112], %f59;
	ld.global.nc.f32 	%f60, [%rd10+116];
	add.f32 	%f61, %f53, %f60;
	st.global.f32 	[%rd11+116], %f61;
	ret;

}
	// .globl	fused_nn_contrib_conv2d_winograd_without_weight_transform_add_nn_relu_2_kernel2
.visible .entry fused_nn_contrib_conv2d_winograd_without_weight_transform_add_nn_relu_2_kernel2(
	.param .u64 .ptr .align 1 fused_nn_contrib_conv2d_winograd_without_weight_transform_add_nn_relu_2_kernel2_param_0,
	.param .u64 .ptr .align 1 fused_nn_contrib_conv2d_winograd_without_weight_transform_add_nn_relu_2_kernel2_param_1,
	.param .u64 .ptr .align 1 fused_nn_contrib_conv2d_winograd_without_weight_transform_add_nn_relu_2_kernel2_param_2
)
{
	.reg .b32 	%r<11>;
	.reg .b32 	%f<63>;
	.reg .b64 	%rd<13>;

	ld.param.u64 	%rd1, [fused_nn_contrib_conv2d_winograd_without_weight_transform_add_nn_relu_2_kernel2_param_0];
	ld.param.u64 	%rd2, [fused_nn_contrib_conv2d_winograd_without_weight_transform_add_nn_relu_2_kernel2_param_1];
	ld.param.u64 	%rd3, [fused_nn_contrib_conv2d_winograd_without_weight_transform_add_nn_relu_2_kernel2_param_2];
	cvta.to.global.u64 	%rd4, %rd2;
	cvta.to.global.u64 	%rd5, %rd3;
	cvta.to.global.u64 	%rd6, %rd1;
	mov.u32 	%r1, %ctaid.x;
	shl.b32 	%r2, %r1, 7;
	mov.u32 	%r3, %tid.x;
	add.s32 	%r4, %r2, %r3;
	mul.wide.u32 	%rd7, %r4, 4;
	add.s64 	%rd8, %rd6, %rd7;
	ld.global.nc.f32 	%f1, [%rd8];
	add.f32 	%f2, %f1, 0f00000000;
	ld.global.nc.f32 	%f3, [%rd8+100352];
	add.f32 	%f4, %f2, %f3;
	ld.global.nc.f32 	%f5, [%rd8+200704];
	add.f32 	%f6, %f4, %f5;
	ld.global.nc.f32 	%f7, [%rd8+401408];
	add.f32 	%f8, %f6, %f7;
	ld.global.nc.f32 	%f9, [%rd8+501760];
	add.f32 	%f10, %f8, %f9;
	ld.global.nc.f32 	%f11, [%rd8+602112];
	add.f32 	%f12, %f10, %f11;
	ld.global.nc.f32 	%f13, [%rd8+802816];
	add.f32 	%f14, %f12, %f13;
	ld.global.nc.f32 	%f15, [%rd8+903168];
	add.f32 	%f16, %f14, %f15;
	ld.global.nc.f32 	%f17, [%rd8+1003520];
	add.f32 	%f18, %f16, %f17;
	mov.f32 	%f19, 0f00000000;
	sub.f32 	%f20, %f19, %f3;
	add.f32 	%f21, %f20, %f5;
	ld.global.nc.f32 	%f22, [%rd8+301056];
	add.f32 	%f23, %f21, %f22;
	sub.f32 	%f24, %f23, %f9;
	add.f32 	%f25, %f24, %f11;
	ld.global.nc.f32 	%f26, [%rd8+702464];
	add.f32 	%f27, %f25, %f26;
	sub.f32 	%f28, %f27, %f15;
	add.f32 	%f29, %f28, %f17;
	ld.global.nc.f32 	%f30, [%rd8+1103872];
	add.f32 	%f31, %f29, %f30;
	sub.f32 	%f32, %f19, %f7;
	sub.f32 	%f33, %f32, %f9;
	sub.f32 	%f34, %f33, %f11;
	add.f32 	%f35, %f34, %f13;
	add.f32 	%f36, %f35, %f15;
	add.f32 	%f37, %f36, %f17;
	ld.global.nc.f32 	%f38, [%rd8+1204224];
	add.f32 	%f39, %f37, %f38;
	ld.global.nc.f32 	%f40, [%rd8+1304576];
	add.f32 	%f41, %f39, %f40;
	ld.global.nc.f32 	%f42, [%rd8+1404928];
	add.f32 	%f43, %f41, %f42;
	add.f32 	%f44, %f9, 0f00000000;
	sub.f32 	%f45, %f44, %f11;
	sub.f32 	%f46, %f45, %f26;
	sub.f32 	%f47, %f46, %f15;
	add.f32 	%f48, %f47, %f17;
	add.f32 	%f49, %f48, %f30;
	sub.f32 	%f50, %f49, %f40;
	add.f32 	%f51, %f50, %f42;
	ld.global.nc.f32 	%f52, [%rd8+1505280];
	add.f32 	%f53, %f51, %f52;
	mul.hi.u32 	%r5, %r4, 1402438301;
	shr.u32 	%r6, %r5, 6;
	mul.wide.u32 	%rd9, %r6, 4;
	add.s64 	%rd10, %rd5, %rd9;
	ld.global.nc.f32 	%f54, [%rd10];
	mul.hi.u32 	%r7, %r4, -1840700269;
	shr.u32 	%r8, %r7, 3;
	shl.b32 	%r9, %r4, 1;
	mad.lo.s32 	%r10, %r8, 28, %r9;
	add.f32 	%f55, %f18, %f54;
	max.f32 	%f56, %f55, 0f00000000;
	mul.wide.u32 	%rd11, %r10, 4;
	add.s64 	%rd12, %rd4, %rd11;
	st.global.f32 	[%rd12], %f56;
	add.f32 	%f57, %f31, %f54;
	max.f32 	%f58, %f57, 0f00000000;
	st.global.f32 	[%rd12+4], %f58;
	add.f32 	%f59, %f43, %f54;
	max.f32 	%f60, %f59, 0f00000000;
	st.global.f32 	[%rd12+112], %f60;
	add.f32 	%f61, %f53, %f54;
	max.f32 	%f62, %f61, 0f00000000;
	st.global.f32 	[%rd12+116], %f62;
	ret;

}
	// .globl	fused_nn_contrib_conv2d_winograd_without_weight_transform_add_add_nn_relu_kernel0
.visible .entry fused_nn_contrib_conv2d_winograd_without_weight_transform_add_add_nn_relu_kernel0(
	.param .u64 .ptr .align 1 fused_nn_contrib_conv2d_winograd_without_weight_transform_add_add_nn_relu_kernel0_param_0,
	.param .u64 .ptr .align 1 fused_nn_contrib_conv2d_winograd_without_weight_transform_add_add_nn_relu_kernel0_param_1
)
{
	.reg .pred 	%p<24>;
	.reg .b32 	%r<16>;
	.reg .b32 	%f<105>;
	.reg .b64 	%rd<11>;

	ld.param.u64 	%rd4, [fused_nn_contrib_conv2d_winograd_without_weight_transform_add_add_nn_relu_kernel0_param_0];
	ld.param.u64 	%rd3, [fused_nn_contrib_conv2d_winograd_without_weight_transform_add_add_nn_relu_kernel0_param_1];
	cvta.to.global.u64 	%rd1, %rd4;
	mov.u32 	%r6, %ctaid.x;
	shl.b32 	%r7, %r6, 7;
	mov.u32 	%r8, %tid.x;
	add.s32 	%r1, %r7, %r8;
	mul.hi.u32 	%r9, %r1, 1402438301;
	shr.u32 	%r10, %r9, 4;
	mul.lo.s32 	%r11, %r10, 49;
	sub.s32 	%r2, %r1, %r11;
	mul.hi.u32 	%r12, %r1, -1840700269;
	shr.u32 	%r13, %r12, 2;
	mul.lo.s32 	%r14, %r13, 7;
	sub.s32 	%r3, %r1, %r14;
	shl.b32 	%r15, %r3, 1;
	xor.b32  	%r4, %r15, 12;
	setp.lt.u32 	%p3, %r2, 7;
	setp.eq.s32 	%p4, %r3, 0;
	mad.lo.s32 	%r5, %r13, 28, %r15;
	mul.wide.u32 	%rd5, %r5, 4;
	add.s64 	%rd2, %rd1, %rd5;
	mov.f32 	%f93, 0f00000000;
	or.pred  	%p5, %p4, %p3;
	@%p5 bra 	$L__BB52_2;
	ld.global.nc.f32 	%f30, [%rd2+-60];
	add.f32 	%f93, %f30, 0f00000000;
$L__BB52_2:
	setp.lt.u32 	%p6, %r2, 7;
	mov.f32 	%f94, 0f00000000;
	@%p6 bra 	$L__BB52_4;
	ld.global.nc.f32 	%f94, [%rd2+-56];
$L__BB52_4:
	setp.lt.u32 	%p7, %r2, 7;
	mov.f32 	%f95, 0f00000000;
	@%p7 bra 	$L__BB52_6;
	ld.global.nc.f32 	%f95, [%rd2+-52];
$L__BB52_6:
	setp.lt.u32 	%p8, %r2, 7;
	setp.gt.u32 	%p1, %r4, 3;
	not.pred 	%p10, %p1;
	mov.f32 	%f96, 0f00000000;
	or.pred  	%p11, %p8, %p10;
	@%p11 bra 	$L__BB52_8;
	ld.global.nc.f32 	%f96, [%rd2+-48];
$L__BB52_8:
	setp.eq.s32 	%p12, %r3, 0;
	mov.f32 	%f97, 0f00000000;
	@%p12 bra 	$L__BB52_10;
	ld.global.nc.f32 	%f97, [%rd2+-4];
$L__BB52_10:
	setp.lt.u32 	%p13, %r4, 4;
	mul.wide.s32 	%rd6, %r5, 4;
	add.s64 	%rd7, %rd1, %rd6;
	ld.global.nc.f32 	%f11, [%rd7];
	ld.global.nc.f32 	%f12, [%rd2+4];
	mov.f32 	%f98, 0f00000000;
	@%p13 bra 	$L__BB52_12;
	ld.global.nc.f32 	%f98, [%rd2+8];
$L__BB52_12:
	setp.eq.s32 	%p14, %r3, 0;
	mov.f32 	%f99, 0f00000000;
	@%p14 bra 	$L__BB52_14;
	ld.global.nc.f32 	%f99, [%rd2+52];
$L__BB52_14:
	setp.lt.u32 	%p15, %r4, 4;
	ld.global.nc.f32 	%f17, [%rd2+56];
	ld.global.nc.f32 	%f18, [%rd2+60];
	mov.f32 	%f100, 0f00000000;
	@%p15 bra 	$L__BB52_16;
	ld.global.nc.f32 	%f100, [%rd2+64];
$L__BB52_16:
	setp.eq.s32 	%p16, %r3, 0;
	setp.gt.u32 	%p17, %r2, 41;
	mov.f32 	%f101, 0f00000000;
	or.pred  	%p18, %p16, %p17;
	@%p18 bra 	$L__BB52_18;
	ld.global.nc.f32 	%f101, [%rd2+108];
$L__BB52_18:
	setp.gt.u32 	%p19, %r2, 41;
	mov.f32 	%f102, 0f00000000;
	@%p19 bra 	$L__BB52_20;
	ld.global.nc.f32 	%f102, [%rd2+112];
$L__BB52_20:
	setp.gt.u32 	%p21, %r2, 41;
	mov.f32 	%f103, 0f00000000;
	mov.pred 	%p23, 0;
	@%p21 bra 	$L__BB52_22;
	ld.global.nc.f32 	%f103, [%rd2+116];
	mov.pred 	%p23, %p1;
$L__BB52_22:
	mov.f32 	%f104, 0f00000000;
	not.pred 	%p22, %p23;
	@%p22 bra 	$L__BB52_24;
	ld.global.nc.f32 	%f104, [%rd2+120];
$L__BB52_24:
	cvta.to.global.u64 	%rd8, %rd3;
	sub.f32 	%f42, %f93, %f95;
	sub.f32 	%f43, %f42, %f99;
	add.f32 	%f44, %f43, %f18;
	mov.f32 	%f45, 0f00000000;
	sub.f32 	%f46, %f45, %f94;
	add.f32 	%f47, %f46, %f95;
	add.f32 	%f48, %f47, %f17;
	sub.f32 	%f49, %f48, %f18;
	add.f32 	%f50, %f94, 0f00000000;
	add.f32 	%f51, %f50, %f95;
	sub.f32 	%f52, %f51, %f17;
	sub.f32 	%f53, %f52, %f18;
	add.f32 	%f54, %f46, %f96;
	add.f32 	%f55, %f54, %f17;
	sub.f32 	%f56, %f55, %f100;
	sub.f32 	%f57, %f45, %f97;
	add.f32 	%f58, %f57, %f12;
	add.f32 	%f59, %f58, %f99;
	sub.f32 	%f60, %f59, %f18;
	add.f32 	%f61, %f11, 0f00000000;
	sub.f32 	%f62, %f61, %f12;
	sub.f32 	%f63, %f62, %f17;
	add.f32 	%f64, %f63, %f18;
	sub.f32 	%f65, %f45, %f11;
	sub.f32 	%f66, %f65, %f12;
	add.f32 	%f67, %f66, %f17;
	add.f32 	%f68, %f67, %f18;
	sub.f32 	%f69, %f61, %f98;
	sub.f32 	%f70, %f69, %f17;
	add.f32 	%f71, %f70, %f100;
	add.f32 	%f72, %f97, 0f00000000;
	sub.f32 	%f73, %f72, %f12;
	add.f32 	%f74, %f73, %f99;
	sub.f32 	%f75, %f74, %f18;
	add.f32 	%f76, %f65, %f12;
	sub.f32 	%f77, %f76, %f17;
	add.f32 	%f78, %f77, %f18;
	add.f32 	%f79, %f61, %f12;
	add.f32 	%f80, %f79, %f17;
	add.f32 	%f81, %f80, %f18;
	add.f32 	%f82, %f65, %f98;
	sub.f32 	%f83, %f82, %f17;
	add.f32 	%f84, %f83, %f100;
	add.f32 	%f85, %f58, %f101;
	sub.f32 	%f86, %f85, %f103;
	sub.f32 	%f87, %f62, %f102;
	add.f32 	%f88, %f87, %f103;
	add.f32 	%f89, %f66, %f102;
	add.f32 	%f90, %f89, %f103;
	sub.f32 	%f91, %f69, %f102;
	add.f32 	%f92, %f91, %f104;
	mul.wide.u32 	%rd9, %r1, 4;
	add.s64 	%rd10, %rd8, %rd9;
	st.global.f32 	[%rd10], %f44;
	st.global.f32 	[%rd10+50176], %f49;
	st.global.f32 	[%rd10+100352], %f53;
	st.global.f32 	[%rd10+150528], %f56;
	st.global.f32 	[%rd10+200704], %f60;
	st.global.f32 	[%rd10+250880], %f64;
	st.global.f32 	[%rd10+301056], %f68;
	st.global.f32 	[%rd10+351232], %f71;
	st.global.f32 	[%rd10+401408], %f75;
	st.global.f32 	[%rd10+451584], %f78;
	st.global.f32 	[%rd10+501760], %f81;
	st.global.f32 	[%rd10+551936], %f84;
	st.global.f32 	[%rd10+602112], %f86;
	st.global.f32 	[%rd10+652288], %f88;
	st.global.f32 	[%rd10+702464], %f90;
	st.global.f32 	[%rd10+752640], %f92;
	ret;

}
	// .globl	fused_nn_global_avg_pool2d_kernel0
.visible .entry fused_nn_global_avg_pool2d_kernel0(
	.param .u64 .ptr .align 1 fused_nn_global_avg_pool2d_kernel0_param_0,
	.param .u64 .ptr .align 1 fused_nn_global_avg_pool2d_kernel0_param_1
)
{
	.reg .pred 	%p<51>;
	.reg .b32 	%r<8>;
	.reg .b32 	%f<199>;
	.reg .b64 	%rd<9>;

	ld.param.u64 	%rd3, [fused_nn_global_avg_pool2d_kernel0_param_0];
	ld.param.u64 	%rd2, [fused_nn_global_avg_pool2d_kernel0_param_1];
	cvta.to.global.u64 	%rd4, %rd3;
	mov.u32 	%r1, %tid.y;
	setp.ne.s32 	%p1, %r1, 0;
	mov.u32 	%r2, %ctaid.x;
	mov.u32 	%r3, %tid.x;
	mul.lo.s32 	%r4, %r3, 49;
	mad.lo.s32 	%r5, %r2, 392, %r4;
	mul.wide.u32 	%rd5, %r5, 4;
	add.s64 	%rd1, %rd4, %rd5;
	mov.f32 	%f151, 0f00000000;
	@%p1 bra 	$L__BB53_2;
	ld.global.nc.f32 	%f100, [%rd1];
	add.f32 	%f151, %f100, 0f00000000;
$L__BB53_2:
	setp.ne.s32 	%p2, %r1, 0;
	@%p2 bra 	$L__BB53_4;
	ld.global.nc.f32 	%f101, [%rd1+4];
	add.f32 	%f151, %f151, %f101;
$L__BB53_4:
	setp.ne.s32 	%p3, %r1, 0;
	@%p3 bra 	$L__BB53_6;
	ld.global.nc.f32 	%f102, [%rd1+8];
	add.f32 	%f151, %f151, %f102;
$L__BB53_6:
	setp.ne.s32 	%p4, %r1, 0;
	@%p4 bra 	$L__BB53_8;
	ld.global.nc.f32 	%f103, [%rd1+12];
	add.f32 	%f151, %f151, %f103;
$L__BB53_8:
	setp.ne.s32 	%p5, %r1, 0;
	@%p5 bra 	$L__BB53_10;
	ld.global.nc.f32 	%f104, [%rd1+16];
	add.f32 	%f151, %f151, %f104;
$L__BB53_10:
	setp.ne.s32 	%p6, %r1, 0;
	@%p6 bra 	$L__BB53_12;
	ld.global.nc.f32 	%f105, [%rd1+20];
	add.f32 	%f151, %f151, %f105;
$L__BB53_12:
	setp.ne.s32 	%p7, %r1, 0;
	@%p7 bra 	$L__BB53_14;
	ld.global.nc.f32 	%f106, [%rd1+24];
	add.f32 	%f151, %f151, %f106;
$L__BB53_14:
	setp.ne.s32 	%p8, %r1, 0;
	@%p8 bra 	$L__BB53_16;
	ld.global.nc.f32 	%f107, [%rd1+28];
	add.f32 	%f151, %f151, %f107;
$L__BB53_16:
	setp.ne.s32 	%p9, %r1, 0;
	@%p9 bra 	$L__BB53_18;
	ld.global.nc.f32 	%f108, [%rd1+32];
	add.f32 	%f151, %f151, %f108;
$L__BB53_18:
	setp.ne.s32 	%p10, %r1, 0;
	@%p10 bra 	$L__BB53_20;
	ld.global.nc.f32 	%f109, [%rd1+36];
	add.f32 	%f151, %f151, %f109;
$L__BB53_20:
	setp.ne.s32 	%p11, %r1, 0;
	@%p11 bra 	$L__BB53_22;
	ld.global.nc.f32 	%f110, [%rd1+40];
	add.f32 	%f151, %f151, %f110;
$L__BB53_22:
	setp.ne.s32 	%p12, %r1, 0;
	@%p12 bra 	$L__BB53_24;
	ld.global.nc.f32 	%f111, [%rd1+44];
	add.f32 	%f151, %f151, %f111;
$L__BB53_24:
	setp.ne.s32 	%p13, %r1, 0;
	@%p13 bra 	$L__BB53_26;
	ld.global.nc.f32 	%f112, [%rd1+48];
	add.f32 	%f151, %f151, %f112;
$L__BB53_26:
	setp.ne.s32 	%p14, %r1, 0;
	@%p14 bra 	$L__BB53_28;
	ld.global.nc.f32 	%f113, [%rd1+52];
	add.f32 	%f151, %f151, %f113;
$L__BB53_28:
	setp.ne.s32 	%p15, %r1, 0;
	@%p15 bra 	$L__BB53_30;
	ld.global.nc.f32 	%f114, [%rd1+56];
	add.f32 	%f151, %f151, %f114;
$L__BB53_30:
	setp.ne.s32 	%p16, %r1, 0;
	@%p16 bra 	$L__BB53_32;
	ld.global.nc.f32 	%f115, [%rd1+60];
	add.f32 	%f151, %f151, %f115;
$L__BB53_32:
	setp.ne.s32 	%p17, %r1, 0;
	@%p17 bra 	$L__BB53_34;
	ld.global.nc.f32 	%f116, [%rd1+64];
	add.f32 	%f151, %f151, %f116;
$L__BB53_34:
	setp.ne.s32 	%p18, %r1, 0;
	@%p18 bra 	$L__BB53_36;
	ld.global.nc.f32 	%f117, [%rd1+68];
	add.f32 	%f151, %f151, %f117;
$L__BB53_36:
	setp.ne.s32 	%p19, %r1, 0;
	@%p19 bra 	$L__BB53_38;
	ld.global.nc.f32 	%f118, [%rd1+72];
	add.f32 	%f151, %f151, %f118;
$L__BB53_38:
	setp.ne.s32 	%p20, %r1, 0;
	@%p20 bra 	$L__BB53_40;
	ld.global.nc.f32 	%f119, [%rd1+76];
	add.f32 	%f151, %f151, %f119;
$L__BB53_40:
	setp.ne.s32 	%p21, %r1, 0;
	@%p21 bra 	$L__BB53_42;
	ld.global.nc.f32 	%f120, [%rd1+80];
	add.f32 	%f151, %f151, %f120;
$L__BB53_42:
	setp.ne.s32 	%p22, %r1, 0;
	@%p22 bra 	$L__BB53_44;
	ld.global.nc.f32 	%f121, [%rd1+84];
	add.f32 	%f151, %f151, %f121;
$L__BB53_44:
	setp.ne.s32 	%p23, %r1, 0;
	@%p23 bra 	$L__BB53_46;
	ld.global.nc.f32 	%f122, [%rd1+88];
	add.f32 	%f151, %f151, %f122;
$L__BB53_46:
	setp.ne.s32 	%p24, %r1, 0;
	@%p24 bra 	$L__BB53_48;
	ld.global.nc.f32 	%f123, [%rd1+92];
	add.f32 	%f151, %f151, %f123;
$L__BB53_48:
	setp.ne.s32 	%p25, %r1, 0;
	@%p25 bra 	$L__BB53_50;
	ld.global.nc.f32 	%f124, [%rd1+96];
	add.f32 	%f151, %f151, %f124;
$L__BB53_50:
	setp.ne.s32 	%p26, %r1, 0;
	@%p26 bra 	$L__BB53_52;
	ld.global.nc.f32 	%f125, [%rd1+100];
	add.f32 	%f151, %f151, %f125;
$L__BB53_52:
	setp.ne.s32 	%p27, %r1, 0;
	@%p27 bra 	$L__BB53_54;
	ld.global.nc.f32 	%f126, [%rd1+104];
	add.f32 	%f151, %f151, %f126;
$L__BB53_54:
	setp.ne.s32 	%p28, %r1, 0;
	@%p28 bra 	$L__BB53_56;
	ld.global.nc.f32 	%f127, [%rd1+108];
	add.f32 	%f151, %f151, %f127;
$L__BB53_56:
	setp.ne.s32 	%p29, %r1, 0;
	@%p29 bra 	$L__BB53_58;
	ld.global.nc.f32 	%f128, [%rd1+112];
	add.f32 	%f151, %f151, %f128;
$L__BB53_58:
	setp.ne.s32 	%p30, %r1, 0;
	@%p30 bra 	$L__BB53_60;
	ld.global.nc.f32 	%f129, [%rd1+116];
	add.f32 	%f151, %f151, %f129;
$L__BB53_60:
	setp.ne.s32 	%p31, %r1, 0;
	@%p31 bra 	$L__BB53_62;
	ld.global.nc.f32 	%f130, [%rd1+120];
	add.f32 	%f151, %f151, %f130;
$L__BB53_62:
	setp.ne.s32 	%p32, %r1, 0;
	@%p32 bra 	$L__BB53_64;
	ld.global.nc.f32 	%f131, [%rd1+124];
	add.f32 	%f151, %f151, %f131;
$L__BB53_64:
	setp.ne.s32 	%p33, %r1, 0;
	@%p33 bra 	$L__BB53_66;
	ld.global.nc.f32 	%f132, [%rd1+128];
	add.f32 	%f151, %f151, %f132;
$L__BB53_66:
	setp.ne.s32 	%p34, %r1, 0;
	@%p34 bra 	$L__BB53_68;
	ld.global.nc.f32 	%f133, [%rd1+132];
	add.f32 	%f151, %f151, %f133;
$L__BB53_68:
	setp.ne.s32 	%p35, %r1, 0;
	@%p35 bra 	$L__BB53_70;
	ld.global.nc.f32 	%f134, [%rd1+136];
	add.f32 	%f151, %f151, %f134;
$L__BB53_70:
	setp.ne.s32 	%p36, %r1, 0;
	@%p36 bra 	$L__BB53_72;
	ld.global.nc.f32 	%f135, [%rd1+140];
	add.f32 	%f151, %f151, %f135;
$L__BB53_72:
	setp.ne.s32 	%p37, %r1, 0;
	@%p37 bra 	$L__BB53_74;
	ld.global.nc.f32 	%f136, [%rd1+144];
	add.f32 	%f151, %f151, %f136;
$L__BB53_74:
	setp.ne.s32 	%p38, %r1, 0;
	@%p38 bra 	$L__BB53_76;
	ld.global.nc.f32 	%f137, [%rd1+148];
	add.f32 	%f151, %f151, %f137;
$L__BB53_76:
	setp.ne.s32 	%p39, %r1, 0;
	@%p39 bra 	$L__BB53_78;
	ld.global.nc.f32 	%f138, [%rd1+152];
	add.f32 	%f151, %f151, %f138;
$L__BB53_78:
	setp.ne.s32 	%p40, %r1, 0;
	@%p40 bra 	$L__BB53_80;
	ld.global.nc.f32 	%f139, [%rd1+156];
	add.f32 	%f151, %f151, %f139;
$L__BB53_80:
	setp.ne.s32 	%p41, %r1, 0;
	@%p41 bra 	$L__BB53_82;
	ld.global.nc.f32 	%f140, [%rd1+160];
	add.f32 	%f151, %f151, %f140;
$L__BB53_82:
	setp.ne.s32 	%p42, %r1, 0;
	@%p42 bra 	$L__BB53_84;
	ld.global.nc.f32 	%f141, [%rd1+164];
	add.f32 	%f151, %f151, %f141;
$L__BB53_84:
	setp.ne.s32 	%p43, %r1, 0;
	@%p43 bra 	$L__BB53_86;
	ld.global.nc.f32 	%f142, [%rd1+168];
	add.f32 	%f151, %f151, %f142;
$L__BB53_86:
	setp.ne.s32 	%p44, %r1, 0;
	@%p44 bra 	$L__BB53_88;
	ld.global.nc.f32 	%f143, [%rd1+172];
	add.f32 	%f151, %f151, %f143;
$L__BB53_88:
	setp.ne.s32 	%p45, %r1, 0;
	@%p45 bra 	$L__BB53_90;
	ld.global.nc.f32 	%f144, [%rd1+176];
	add.f32 	%f151, %f151, %f144;
$L__BB53_90:
	setp.ne.s32 	%p46, %r1, 0;
	@%p46 bra 	$L__BB53_92;
	ld.global.nc.f32 	%f145, [%rd1+180];
	add.f32 	%f151, %f151, %f145;
$L__BB53_92:
	setp.ne.s32 	%p47, %r1, 0;
	@%p47 bra 	$L__BB53_94;
	ld.global.nc.f32 	%f146, [%rd1+184];
	add.f32 	%f151, %f151, %f146;
$L__BB53_94:
	setp.ne.s32 	%p48, %r1, 0;
	@%p48 bra 	$L__BB53_96;
	ld.global.nc.f32 	%f147, [%rd1+188];
	add.f32 	%f151, %f151, %f147;
$L__BB53_96:
	setp.ne.s32 	%p49, %r1, 0;
	@%p49 bra 	$L__BB53_98;
	ld.global.nc.f32 	%f148, [%rd1+192];
	add.f32 	%f151, %f151, %f148;
$L__BB53_98:
	setp.ne.s32 	%p50, %r1, 0;
	@%p50 bra 	$L__BB53_100;
	mul.f32 	%f149, %f151, 0f3CA72F03;
	shl.b32 	%r6, %r2, 3;
	add.s32 	%r7, %r6, %r3;
	cvta.to.global.u64 	%rd6, %rd2;
	mul.wide.u32 	%rd7, %r7, 4;
	add.s64 	%rd8, %rd6, %rd7;
	st.global.f32 	[%rd8], %f149;
$L__BB53_100:
	ret;

}


// ===== COMPILED SASS (sm_100) =====

	.target	sm_100

	.elftype	@"ET_EXEC"


//--------------------- .note.nv.tkinfo           --------------------------
	.section	.note.nv.tkinfo,"",@"SHT_NOTE"
	.sectionflags	@"SHF_NOTE_NV_TKINFO"
	.tkinfo
        /*0018*/ 	.word	0x00000002
        /*0030*/ 	.string	""
        /*0030*/ 	.string	"ptxas"
        /*0030*/ 	.string	"Cuda compilation tools, release 13.0, V13.0.88"
        /*0030*/ 	.string	"Build cuda_13.0.r13.0/compiler.36424714_0"
        /*0030*/ 	.string	"-arch sm_100 -m 64 "



//--------------------- .note.nv.cuinfo           --------------------------
	.section	.note.nv.cuinfo,"",@"SHT_NOTE"
	.sectionflags	@"SHF_NOTE_NV_CUINFO"
        /*0018*/ 	.short	0x0002
        /*001a*/ 	.short	0x0064
        /*001c*/ 	.short	0x0082
	.zero		2


//--------------------- .nv.info                  --------------------------
	.section	.nv.info,"",@"SHT_CUDA_INFO"
	.align	4


	//----- nvinfo : EIATTR_REGCOUNT
	.align		4
        /*0000*/ 	.byte	0x04, 0x2f
        /*0002*/ 	.short	(.L_1 - .L_0)
	.align		4
.L_0:
        /*0004*/ 	.word	index@(fused_nn_contrib_conv2d_winograd_without_weight_transform_add_nn_relu_3_kernel1)
        /*0008*/ 	.word	0x00000040


	//----- nvinfo : EIATTR_FRAME_SIZE
	.align		4
.L_1:
        /*000c*/ 	.byte	0x04, 0x11
        /*000e*/ 	.short	(.L_3 - .L_2)
	.align		4
.L_2:
        /*0010*/ 	.word	index@(fused_nn_contrib_conv2d_winograd_without_weight_transform_add_nn_relu_3_kernel1)
        /*0014*/ 	.word	0x00000000


	//----- nvinfo : EIATTR_REGCOUNT
	.align		4
.L_3:
        /*0018*/ 	.byte	0x04, 0x2f
        /*001a*/ 	.short	(.L_5 - .L_4)
	.align		4
.L_4:
        /*001c*/ 	.word	index@(fused_add_nn_relu_1_kernel0)
        /*0020*/ 	.word	0x0000000c


	//----- nvinfo : EIATTR_FRAME_SIZE
	.align		4
.L_5:
        /*0024*/ 	.byte	0x04, 0x11
        /*0026*/ 	.short	(.L_7 - .L_6)
	.align		4
.L_6:
        /*0028*/ 	.word	index@(fused_add_nn_relu_1_kernel0)
        /*002c*/ 	.word	0x00000000


	//----- nvinfo : EIATTR_REGCOUNT
	.align		4
.L_7:
        /*0030*/ 	.byte	0x04, 0x2f
        /*0032*/ 	.short	(.L_9 - .L_8)
	.align		4
.L_8:
        /*0034*/ 	.word	index@(fused_nn_contrib_conv2d_winograd_without_weight_transform_add_3_kernel2)
        /*0038*/ 	.word	0x00000020


	//----- nvinfo : EIATTR_FRAME_SIZE
	.align		4
.L_9:
        /*003c*/ 	.byte	0x04, 0x11
        /*003e*/ 	.short	(.L_11 - .L_10)
	.align		4
.L_10:
        /*0040*/ 	.word	index@(fused_nn_contrib_conv2d_winograd_without_weight_transform_add_3_kernel2)
        /*0044*/ 	.word	0x00000000


	//----- nvinfo : EIATTR_REGCOUNT
	.align		4
.L_11:
        /*0048*/ 	.byte	0x04, 0x2f
        /*004a*/ 	.short	(.L_13 - .L_12)
	.align		4
.L_12:
        /*004c*/ 	.word	index@(fused_nn_contrib_conv2d_winograd_without_weight_transform_add_multiply_add_nn_re_11882905421691233276__kernel1)
        /*0050*/ 	.word	0x00000020


	//----- nvinfo : EIATTR_FRAME_SIZE
	.align		4
.L_13:
        /*0054*/ 	.byte	0x04, 0x11
        /*0056*/ 	.short	(.L_15 - .L_14)
	.align		4
.L_14:
        /*0058*/ 	.word	index@(fused_nn_contrib_conv2d_winograd_without_weight_transform_add_multiply_add_nn_re_11882905421691233276__kernel1)
        /*005c*/ 	.word	0x00000000


	//----- nvinfo : EIATTR_REGCOUNT
	.align		4
.L_15:
        /*0060*/ 	.byte	0x04, 0x2f
        /*0062*/ 	.short	(.L_17 - .L_16)
	.align		4
.L_16:
        /*0064*/ 	.word	index@(fused_nn_contrib_conv2d_winograd_without_weight_transform_add_kernel0)
        /*0068*/ 	.word	0x00000020


	//----- nvinfo : EIATTR_FRAME_SIZE
	.align		4
.L_17:
        /*006c*/ 	.byte	0x04, 0x11
        /*006e*/ 	.short	(.L_19 - .L_18)
	.align		4
.L_18:
        /*0070*/ 	.word	index@(fused_nn_contrib_conv2d_winograd_without_weight_transform_add_kernel0)
        /*0074*/ 	.word	0x00000000


	//----- nvinfo : EIATTR_REGCOUNT
	.align		4
.L_19:
        /*0078*/ 	.byte	0x04, 0x2f
        /*007a*/ 	.short	(.L_21 - .L_20)
	.align		4
.L_20:
        /*007c*/ 	.word	index@(fused_nn_contrib_conv2d_winograd_without_weight_transform_add_multiply_add_nn_re_11882905421691233276__kernel0)
        /*0080*/ 	.word	0x00000020


	//----- nvinfo : EIATTR_FRAME_SIZE
	.align		4
.L_21:
        /*0084*/ 	.byte	0x04, 0x11
        /*0086*/ 	.short	(.L_23 - .L_22)
	.align		4
.L_22:
        /*0088*/ 	.word	index@(fused_nn_contrib_conv2d_winograd_without_weight_transform_add_multiply_add_nn_re_11882905421691233276__kernel0)
        /*008c*/ 	.word	0x00000000


	//----- nvinfo : EIATTR_REGCOUNT
	.align		4
.L_23:
        /*0090*/ 	.byte	0x04, 0x2f
        /*0092*/ 	.short	(.L_25 - .L_24)
	.align		4
.L_24:
        /*0094*/ 	.word	index@(fused_nn_contrib_conv2d_winograd_without_weight_transform_add_1_kernel1)
        /*0098*/ 	.word	0x0000002f


	//----- nvinfo : EIATTR_FRAME_SIZE
	.align		4
.L_25:
        /*009c*/ 	.byte	0x04, 0x11
        /*009e*/ 	.short	(.L_27 - .L_26)
	.align		4
.L_26:
        /*00a0*/ 	.word	index@(fused_nn_contrib_conv2d_winograd_without_weight_transform_add_1_kernel1)
        /*00a4*/ 	.word	0x00000000


	//----- nvinfo : EIATTR_REGCOUNT
	.align		4
.L_27:
        /*00a8*/ 	.byte	0x04, 0x2f
        /*00aa*/ 	.short	(.L_29 - .L_28)
	.align		4
.L_28:
        /*00ac*/ 	.word	index@(fused_add_nn_relu_2_kernel0)
        /*00b0*/ 	.word	0x0000000c


	//----- nvinfo : EIATTR_FRAME_SIZE
	.align		4
.L_29:
        /*00b4*/ 	.byte	0x04, 0x11
        /*00b6*/ 	.short	(.L_31 - .L_30)
	.align		4
.L_30:
        /*00b8*/ 	.word	index@(fused_add_nn_relu_2_kernel0)
        /*00bc*/ 	.word	0x00000000


	//----- nvinfo : EIATTR_REGCOUNT
	.align		4
.L_31:
        /*00c0*/ 	.byte	0x04, 0x2f
        /*00c2*/ 	.short	(.L_33 - .L_32)
	.align		4
.L_32:
        /*00c4*/ 	.word	index@(fused_nn_contrib_conv2d_winograd_without_weight_transform_add_add_nn_relu_2_kernel0)
        /*00c8*/ 	.word	0x00000048


	//----- nvinfo : EIATTR_FRAME_SIZE
	.align		4
.L_33:
        /*00cc*/ 	.byte	0x04, 0x11
        /*00ce*/ 	.short	(.L_35 - .L_34)
	.align		4
.L_34:
        /*00d0*/ 	.word	index@(fused_nn_contrib_conv2d_winograd_without_weight_transform_add_add_nn_relu_2_kernel0)
        /*00d4*/ 	.word	0x00000000


	//----- nvinfo : EIATTR_REGCOUNT
	.align		4
.L_35:
        /*00d8*/ 	.byte	0x04, 0x2f
        /*00da*/ 	.short	(.L_37 - .L_36)
	.align		4
.L_36:
        /*00dc*/ 	.word	index@(fused_nn_conv2d_kernel0)
        /*00e0*/ 	.word	0x00000040


	//----- nvinfo : EIATTR_FRAME_SIZE
	.align		4
.L_37:
        /*00e4*/ 	.byte	0x04, 0x11
        /*00e6*/ 	.short	(.L_39 - .L_38)
	.align		4
.L_38:
        /*00e8*/ 	.word	index@(fused_nn_conv2d_kernel0)
        /*00ec*/ 	.word	0x00000000


	//----- nvinfo : EIATTR_REGCOUNT
	.align		4
.L_39:
        /*00f0*/ 	.byte	0x04, 0x2f
        /*00f2*/ 	.short	(.L_41 - .L_40)
	.align		4
.L_40:
        /*00f4*/ 	.word	index@(fused_nn_contrib_conv2d_winograd_without_weight_transform_add_add_nn_relu_kernel1)
        /*00f8*/ 	.word	0x0000002f


	//----- nvinfo : EIATTR_FRAME_SIZE
	.align		4
.L_41:
        /*00fc*/ 	.byte	0x04, 0x11
        /*00fe*/ 	.short	(.L_43 - .L_42)
	.align		4
.L_42:
        /*0100*/ 	.word	index@(fused_nn_contrib_conv2d_winograd_without_weight_transform_add_add_nn_relu_kernel1)
        /*0104*/ 	.word	0x00000000


	//----- nvinfo : EIATTR_REGCOUNT
	.align		4
.L_43:
        /*0108*/ 	.byte	0x04, 0x2f
        /*010a*/ 	.short	(.L_45 - .L_44)
	.align		4
.L_44:
        /*010c*/ 	.word	index@(fused_nn_conv2d_add_nn_relu_kernel0)
        /*0110*/ 	.word	0x00000024


	//----- nvinfo : EIATTR_FRAME_SIZE
	.align		4
.L_45:
        /*0114*/ 	.byte	0x04, 0x11
        /*0116*/ 	.short	(.L_47 - .L_46)
	.align		4
.L_46:
        /*0118*/ 	.word	index@(fused_nn_conv2d_add_nn_relu_kernel0)
        /*011c*/ 	.word	0x00000000


	//----- nvinfo : EIATTR_REGCOUNT
	.align		4
.L_47:
        /*0120*/ 	.byte	0x04, 0x2f
        /*0122*/ 	.short	(.L_49 - .L_48)
	.align		4
.L_48:
        /*0124*/ 	.word	index@(fused_nn_contrib_conv2d_winograd_without_weight_transform_add_add_nn_relu_2_kernel1)
        /*0128*/ 	.word	0x00000040


	//----- nvinfo : EIATTR_FRAME_SIZE
	.align		4
.L_49:
        /*012c*/ 	.byte	0x04, 0x11
        /*012e*/ 	.short	(.L_51 - .L_50)
	.align		4
.L_50:
        /*0130*/ 	.word	index@(fused_nn_contrib_conv2d_winograd_without_weight_transform_add_add_nn_relu_2_kernel1)
        /*0134*/ 	.word	0x00000000


	//----- nvinfo : EIATTR_REGCOUNT
	.align		4
.L_51:
        /*0138*/ 	.byte	0x04, 0x2f
        /*013a*/ 	.short	(.L_53 - .L_52)
	.align		4
.L_52:
        /*013c*/ 	.word	index@(fused_nn_contrib_conv2d_winograd_without_weight_transform_add_add_nn_relu_1_kernel1)
        /*0140*/ 	.word	0x00000030


	//----- nvinfo : EIATTR_FRAME_SIZE
	.align		4
.L_53:
        /*0144*/ 	.byte	0x04, 0x11
        /*0146*/ 	.short	(.L_55 - .L_54)
	.align		4
.L_54:
        /*0148*/ 	.word	index@(fused_nn_contrib_conv2d_winograd_without_weight_transform_add_add_nn_relu_1_kernel1)
        /*014c*/ 	.word	0x00000000


	//----- nvinfo : EIATTR_REGCOUNT
	.align		4
.L_55:
        /*0150*/ 	.byte	0x04, 0x2f
        /*0152*/ 	.short	(.L_57 - .L_56)
	.align		4
.L_56:
        /*0154*/ 	.word	index@(fused_nn_max_pool2d_add_nn_relu_kernel0)
        /*0158*/ 	.word	0x00000016


	//----- nvinfo : EIATTR_FRAME_SIZE
	.align		4
.L_57:
        /*015c*/ 	.byte	0x04, 0x11
        /*015e*/ 	.short	(.L_59 - .L_58)
	.align		4
.L_58:
        /*0160*/ 	.word	index@(fused_nn_max_pool2d_add_nn_relu_kernel0)
        /*0164*/ 	.word	0x00000000


	//----- nvinfo : EIATTR_REGCOUNT
	.align		4
.L_59:
        /*0168*/ 	.byte	0x04, 0x2f
        /*016a*/ 	.short	(.L_61 - .L_60)
	.align		4
.L_60:
        /*016c*/ 	.word	index@(fused_nn_contrib_conv2d_winograd_without_weight_transform_add_add_nn_relu_1_kernel0)
        /*0170*/ 	.word	0x00000020


	//----- nvinfo : EIATTR_FRAME_SIZE
	.align		4
.L_61:
        /*0174*/ 	.byte	0x04, 0x11
        /*0176*/ 	.short	(.L_63 - .L_62)
	.align		4
.L_62:
        /*0178*/ 	.word	index@(fused_nn_contrib_conv2d_winograd_without_weight_transform_add_add_nn_relu_1_kernel0)
        /*017c*/ 	.word	0x00000000


	//----- nvinfo : EIATTR_REGCOUNT
	.align		4
.L_63:
        /*0180*/ 	.byte	0x04, 0x2f
        /*0182*/ 	.short	(.L_65 - .L_64)
	.align		4
.L_64:
        /*0184*/ 	.word	index@(fused_nn_contrib_conv2d_winograd_without_weight_transform_add_nn_relu_kernel2)
        /*0188*/ 	.word	0x0000001b


	//----- nvinfo : EIATTR_FRAME_SIZE
	.align		4
.L_65:
        /*018c*/ 	.byte	0x04, 0x11
        /*018e*/ 	.short	(.L_67 - .L_66)
	.align		4
.L_66:
        /*0190*/ 	.word	index@(fused_nn_contrib_conv2d_winograd_without_weight_transform_add_nn_relu_kernel2)
        /*0194*/ 	.word	0x00000000


	//----- nvinfo : EIATTR_REGCOUNT
	.align		4
.L_67:
        /*0198*/ 	.byte	0x04, 0x2f
        /*019a*/ 	.short	(.L_69 - .L_68)
	.align		4
.L_68:
        /*019c*/ 	.word	index@(fused_nn_contrib_conv2d_winograd_without_weight_transform_add_add_nn_relu_2_kernel2)
        /*01a0*/ 	.word	0x00000028


	//----- nvinfo : EIATTR_FRAME_SIZE
	.align		4
.L_69:
        /*01a4*/ 	.byte	0x04, 0x11
        /*01a6*/ 	.short	(.L_71 - .L_70)
	.align		4
.L_70:
        /*01a8*/ 	.word	index@(fused_nn_contrib_conv2d_winograd_without_weight_transform_add_add_nn_relu_2_kernel2)
        /*01ac*/ 	.word	0x00000000


	//----- nvinfo : EIATTR_REGCOUNT
	.align		4
.L_71:
        /*01b0*/ 	.byte	0x04, 0x2f
        /*01b2*/ 	.short	(.L_73 - .L_72)
	.align		4
.L_72:
        /*01b4*/ 	.word	index@(fused_nn_conv2d_3_kernel0)
        /*01b8*/ 	.word	0x00000020


	//----- nvinfo : EIATTR_FRAME_SIZE
	.align		4
.L_73:
        /*01bc*/ 	.byte	0x04, 0x11
        /*01be*/ 	.short	(.L_75 - .L_74)
	.align		4
.L_74:
        /*01c0*/ 	.word	index@(fused_nn_conv2d_3_kernel0)
        /*01c4*/ 	.word	0x00000000


	//----- nvinfo : EIATTR_REGCOUNT
	.align		4
.L_75:
        /*01c8*/ 	.byte	0x04, 0x2f
        /*01ca*/ 	.short	(.L_77 - .L_76)
	.align		4
.L_76:
        /*01cc*/ 	.word	index@(fused_nn_contrib_conv2d_winograd_without_weight_transform_add_add_nn_relu_1_kernel2)
        /*01d0*/ 	.word	0x00000020


	//----- nvinfo : EIATTR_FRAME_SIZE
	.align		4
.L_77:
        /*01d4*/ 	.byte	0x04, 0x11
        /*01d6*/ 	.short	(.L_79 - .L_78)
	.align		4
.L_78:
        /*01d8*/ 	.word	index@(fused_nn_contrib_conv2d_winograd_without_weight_transform_add_add_nn_relu_1_kernel2)
        /*01dc*/ 	.word	0x00000000


	//----- nvinfo : EIATTR_REGCOUNT
	.align		4
.L_79:
        /*01e0*/ 	.byte	0x04, 0x2f
        /*01e2*/ 	.short	(.L_81 - .L_80)
	.align		4
.L_80:
        /*01e4*/ 	.word	index@(fused_nn_contrib_conv2d_winograd_without_weight_transform_add_1_kernel0)
        /*01e8*/ 	.word	0x00000020


	//----- nvinfo : EIATTR_FRAME_SIZE
	.align		4
.L_81:
        /*01ec*/ 	.byte	0x04, 0x11
        /*01ee*/ 	.short	(.L_83 - .L_82)
	.align		4
.L_82:
        /*01f0*/ 	.word	index@(fused_nn_contrib_conv2d_winograd_without_weight_transform_add_1_kernel0)
        /*01f4*/ 	.word	0x00000000


	//----- nvinfo : EIATTR_REGCOUNT
	.align		4
.L_83:
        /*01f8*/ 	.byte	0x04, 0x2f
        /*01fa*/ 	.short	(.L_85 - .L_84)
	.align		4
.L_84:
        /*01fc*/ 	.word	index@(fused_nn_contrib_conv2d_winograd_without_weight_transform_add_nn_relu_3_kernel2)
        /*0200*/ 	.word	0x00000028


	//----- nvinfo : EIATTR_FRAME_SIZE
	.align		4
.L_85:
        /*0204*/ 	.byte	0x04, 0x11
        /*0206*/ 	.short	(.L_87 - .L_86)
	.align		4
.L_86:
        /*0208*/ 	.word	index@(fused_nn_contrib_conv2d_winograd_without_weight_transform_add_nn_relu_3_kernel2)
        /*020c*/ 	.word	0x00000000


	//----- nvinfo : EIATTR_REGCOUNT
	.align		4
.L_87:
        /*0210*/ 	.byte	0x04, 0x2f
        /*0212*/ 	.short	(.L_89 - .L_88)
	.align		4
.L_88:
        /*0214*/ 	.word	index@(fused_nn_contrib_conv2d_winograd_without_weight_transform_add_3_kernel1)
        /*0218*/ 	.word	0x00000040


	//----- nvinfo : EIATTR_FRAME_SIZE
	.align		4
.L_89:
        /*021c*/ 	.byte	0x04, 0x11
        /*021e*/ 	.short	(.L_91 - .L_90)
	.align		4
.L_90:
        /*0220*/ 	.word	index@(fused_nn_contrib_conv2d_winograd_without_weight_transform_add_3_kernel1)
        /*0224*/ 	.word	0x00000000


	//----- nvinfo : EIATTR_REGCOUNT
	.align		4
.L_91:
        /*0228*/ 	.byte	0x04, 0x2f
        /*022a*/ 	.short	(.L_93 - .L_92)
	.align		4
.L_92:
        /*022c*/ 	.word	index@(fused_nn_contrib_conv2d_winograd_without_weight_transform_add_nn_relu_2_kernel0)
        /*0230*/ 	.word	0x00000020


	//----- nvinfo : EIATTR_FRAME_SIZE
	.align		4
.L_93:
        /*0234*/ 	.byte	0x04, 0x11
        /*0236*/ 	.short	(.L_95 - .L_94)
	.align		4
.L_94:
        /*0238*/ 	.word	index@(fused_nn_contrib_conv2d_winograd_without_weight_transform_add_nn_relu_2_kernel0)
        /*023c*/ 	.word	0x00000000


	//----- nvinfo : EIATTR_REGCOUNT
	.align		4
.L_95:
        /*0240*/ 	.byte	0x04, 0x2f
        /*0242*/ 	.short	(.L_97 - .L_96)
	.align		4
.L_96:
        /*0244*/ 	.word	index@(fused_nn_batch_flatten_kernel0)
        /*0248*/ 	.word	0x0000000a


	//----- nvinfo : EIATTR_FRAME_SIZE
	.align		4
.L_97:
        /*024c*/ 	.byte	0x04, 0x11
        /*024e*/ 	.short	(.L_99 - .L_98)
	.align		4
.L_98:
        /*0250*/ 	.word	index@(fused_nn_batch_flatten_kernel0)
        /*0254*/ 	.word	0x00000000


	//----- nvinfo : EIATTR_REGCOUNT
	.align		4
.L_99:
        /*0258*/ 	.byte	0x04, 0x2f
        /*025a*/ 	.short	(.L_101 - .L_100)
	.align		4
.L_100:
        /*025c*/ 	.word	index@(fused_nn_contrib_conv2d_winograd_without_weight_transform_add_multiply_add_nn_re_11882905421691233276__kernel2)
        /*0260*/ 	.word	0x0000001e


	//----- nvinfo : EIATTR_FRAME_SIZE
	.align		4
.L_101:
        /*0264*/ 	.byte	0x04, 0x11
        /*0266*/ 	.short	(.L_103 - .L_102)
	.align		4
.L_102:
        /*0268*/ 	.word	index@(fused_nn_contrib_conv2d_winograd_without_weight_transform_add_multiply_add_nn_re_11882905421691233276__kernel2)
        /*026c*/ 	.word	0x00000000


	//----- nvinfo : EIATTR_REGCOUNT
	.align		4
.L_103:
        /*0270*/ 	.byte	0x04, 0x2f
        /*0272*/ 	.short	(.L_105 - .L_104)
	.align		4
.L_104:
        /*0274*/ 	.word	index@(fused_nn_contrib_conv2d_winograd_without_weight_transform_add_kernel2)
        /*0278*/ 	.word	0x0000001a


	//----- nvinfo : EIATTR_FRAME_SIZE
	.align		4
.L_105:
        /*027c*/ 	.byte	0x04, 0x11
        /*027e*/ 	.short	(.L_107 - .L_106)
	.align		4
.L_106:
        /*0280*/ 	.word	index@(fused_nn_contrib_conv2d_winograd_without_weight_transform_add_kernel2)
        /*0284*/ 	.word	0x00000000


	//----- nvinfo : EIATTR_REGCOUNT
	.align		4
.L_107:
        /*0288*/ 	.byte	0x04, 0x2f
        /*028a*/ 	.short	(.L_109 - .L_108)
	.align		4
.L_108:
        /*028c*/ 	.word	index@(fused_nn_contrib_conv2d_winograd_without_weight_transform_add_2_kernel1)
        /*0290*/ 	.word	0x00000030


	//----- nvinfo : EIATTR_FRAME_SIZE
	.align		4
.L_109:
        /*0294*/ 	.byte	0x04, 0x11
        /*0296*/ 	.short	(.L_111 - .L_110)
	.align		4
.L_110:
        /*0298*/ 	.word	index@(fused_nn_contrib_conv2d_winograd_without_weight_transform_add_2_kernel1)
        /*029c*/ 	.word	0x00000000


	//----- nvinfo : EIATTR_REGCOUNT
	.align		4
.L_111:
        /*02a0*/ 	.byte	0x04, 0x2f
        /*02a2*/ 	.short	(.L_113 - .L_112)
	.align		4
.L_112:
        /*02a4*/ 	.word	index@(fused_nn_conv2d_1_kernel0)
        /*02a8*/ 	.word	0x00000028


	//----- nvinfo : EIATTR_FRAME_SIZE
	.align		4
.L_113:
        /*02ac*/ 	.byte	0x04, 0x11
        /*02ae*/ 	.short	(.L_115 - .L_114)
	.align		4
.L_114:
        /*02b0*/ 	.word	index@(fused_nn_conv2d_1_kernel0)
        /*02b4*/ 	.word	0x00000000


	//----- nvinfo : EIATTR_REGCOUNT
	.align		4
.L_115:
        /*02b8*/ 	.byte	0x04, 0x2f
        /*02ba*/ 	.short	(.L_117 - .L_116)
	.align		4
.L_116:
        /*02bc*/ 	.word	index@(fused_nn_contrib_conv2d_winograd_without_weight_transform_add_3_kernel0)
        /*02c0*/ 	.word	0x00000048


	//----- nvinfo : EIATTR_FRAME_SIZE
	.align		4
.L_117:
        /*02c4*/ 	.byte	0x04, 0x11
        /*02c6*/ 	.short	(.L_119 - .L_118)
	.align		4
.L_118:
        /*02c8*/ 	.word	index@(fused_nn_contrib_conv2d_winograd_without_weight_transform_add_3_kernel0)
        /*02cc*/ 	.word	0x00000000


	//----- nvinfo : EIATTR_REGCOUNT
	.align		4
.L_119:
        /*02d0*/ 	.byte	0x04, 0x2f
        /*02d2*/ 	.short	(.L_121 - .L_120)
	.align		4
.L_120:
        /*02d4*/ 	.word	index@(fused_add_10_kernel0)
        /*02d8*/ 	.word	0x0000000c


	//----- nvinfo : EIATTR_FRAME_SIZE
	.align		4
.L_121:
        /*02dc*/ 	.byte	0x04, 0x11
        /*02de*/ 	.short	(.L_123 - .L_122)
	.align		4
.L_122:
        /*02e0*/ 	.word	index@(fused_add_10_kernel0)
        /*02e4*/ 	.word	0x00000000


	//----- nvinfo : EIATTR_REGCOUNT
	.align		4
.L_123:
        /*02e8*/ 	.byte	0x04, 0x2f
        /*02ea*/ 	.short	(.L_125 - .L_124)
	.align		4
.L_124:
        /*02ec*/ 	.word	index@(fused_nn_dense_add_kernel0)
        /*02f0*/ 	.word	0x0000001a


	//----- nvinfo : EIATTR_FRAME_SIZE
	.align		4
.L_125:
        /*02f4*/ 	.byte	0x04, 0x11
        /*02f6*/ 	.short	(.L_127 - .L_126)
	.align		4
.L_126:
        /*02f8*/ 	.word	index@(fused_nn_dense_add_kernel0)
        /*02fc*/ 	.word	0x00000000


	//----- nvinfo : EIATTR_REGCOUNT
	.align		4
.L_127:
        /*0300*/ 	.byte	0x04, 0x2f
        /*0302*/ 	.short	(.L_129 - .L_128)
	.align		4
.L_128:
        /*0304*/ 	.word	index@(fused_nn_contrib_conv2d_winograd_without_weight_transform_add_nn_relu_1_kernel2)
        /*0308*/ 	.word	0x0000001b


	//----- nvinfo : EIATTR_FRAME_SIZE
	.align		4
.L_129:
        /*030c*/ 	.byte	0x04, 0x11
        /*030e*/ 	.short	(.L_131 - .L_130)
	.align		4
.L_130:
        /*0310*/ 	.word	index@(fused_nn_contrib_conv2d_winograd_without_weight_transform_add_nn_relu_1_kernel2)
        /*0314*/ 	.word	0x00000000


	//----- nvinfo : EIATTR_REGCOUNT
	.align		4
.L_131:
        /*0318*/ 	.byte	0x04, 0x2f
        /*031a*/ 	.short	(.L_133 - .L_132)
	.align		4
.L_132:
        /*031c*/ 	.word	index@(fused_nn_contrib_conv2d_winograd_without_weight_transform_add_add_nn_relu_kernel2)
        /*0320*/ 	.word	0x00000020


	//----- nvinfo : EIATTR_FRAME_SIZE
	.align		4
.L_133:
        /*0324*/ 	.byte	0x04, 0x11
        /*0326*/ 	.short	(.L_135 - .L_134)
	.align		4
.L_134:
        /*0328*/ 	.word	index@(fused_nn_contrib_conv2d_winograd_without_weight_transform_add_add_nn_relu_kernel2)
        /*032c*/ 	.word	0x00000000


	//----- nvinfo : EIATTR_REGCOUNT
	.align		4
.L_135:
        /*0330*/ 	.byte	0x04, 0x2f
        /*0332*/ 	.short	(.L_137 - .L_136)
	.align		4
.L_136:
        /*0334*/ 	.word	index@(fused_nn_contrib_conv2d_winograd_without_weight_transform_add_nn_relu_2_kernel1)
        /*0338*/ 	.word	0x00000030


	//----- nvinfo : EIATTR_FRAME_SIZE
	.align		4
.L_137:
        /*033c*/ 	.byte	0x04, 0x11
        /*033e*/ 	.short	(.L_139 - .L_138)
	.align		4
.L_138:
        /*0340*/ 	.word	index@(fused_nn_contrib_conv2d_winograd_without_weight_transform_add_nn_relu_2_kernel1)
        /*0344*/ 	.word	0x00000000


	//----- nvinfo : EIATTR_REGCOUNT
	.align		4
.L_139:
        /*0348*/ 	.byte	0x04, 0x2f
        /*034a*/ 	.short	(.L_141 - .L_140)
	.align		4
.L_140:
        /*034c*/ 	.word	index@(fused_nn_contrib_conv2d_winograd_without_weight_transform_add_nn_relu_kernel1)
        /*0350*/ 	.word	0x00000020


	//----- nvinfo : EIATTR_FRAME_SIZE
	.align		4
.L_141:
        /*0354*/ 	.byte	0x04, 0x11
        /*0356*/ 	.short	(.L_143 - .L_142)
	.align		4
.L_142:
        /*0358*/ 	.word	index@(fused_nn_contrib_conv2d_winograd_without_weight_transform_add_nn_relu_kernel1)
        /*035c*/ 	.word	0x00000000


	//----- nvinfo : EIATTR_REGCOUNT
	.align		4
.L_143:
        /*0360*/ 	.byte	0x04, 0x2f
        /*0362*/ 	.short	(.L_145 - .L_144)
	.align		4
.L_144:
        /*0364*/ 	.word	index@(fused_nn_contrib_conv2d_winograd_without_weight_transform_add_nn_relu_3_kernel0)
        /*0368*/ 	.word	0x00000048


	//----- nvinfo : EIATTR_FRAME_SIZE
	.align		4
.L_145:
        /*036c*/ 	.byte	0x04, 0x11
        /*036e*/ 	.short	(.L_147 - .L_146)
	.align		4
.L_146:
        /*0370*/ 	.word	index@(fused_nn_contrib_conv2d_winograd_without_weight_transform_add_nn_relu_3_kernel0)
        /*0374*/ 	.word	0x00000000


	//----- nvinfo : EIATTR_REGCOUNT
	.align		4
.L_147:
        /*0378*/ 	.byte	0x04, 0x2f
        /*037a*/ 	.short	(.L_149 - .L_148)
	.align		4
.L_148:
        /*037c*/ 	.word	index@(fused_nn_contrib_conv2d_winograd_without_weight_transform_add_kernel1)
        /*0380*/ 	.word	0x00000020


	//----- nvinfo : EIATTR_FRAME_SIZE
	.align		4
.L_149:
        /*0384*/ 	.byte	0x04, 0x11
        /*0386*/ 	.short	(.L_151 - .L_150)
	.align		4
.L_150:
        /*0388*/ 	.word	index@(fused_nn_contrib_conv2d_winograd_without_weight_transform_add_kernel1)
        /*038c*/ 	.word	0x00000000


	//----- nvinfo : EIATTR_REGCOUNT
	.align		4
.L_151:
        /*0390*/ 	.byte	0x04, 0x2f
        /*0392*/ 	.short	(.L_153 - .L_152)
	.align		4
.L_152:
        /*0394*/ 	.word	index@(fused_add_nn_relu_3_kernel0)
        /*0398*/ 	.word	0x0000000c


	//----- nvinfo : EIATTR_FRAME_SIZE
	.align		4
.L_153:
        /*039c*/ 	.byte	0x04, 0x11
        /*039e*/ 	.short	(.L_155 - .L_154)
	.align		4
.L_154:
        /*03a0*/ 	.word	index@(fused_add_nn_relu_3_kernel0)
        /*03a4*/ 	.word	0x00000000


	//----- nvinfo : EIATTR_REGCOUNT
	.align		4
.L_155:
        /*03a8*/ 	.byte	0x04, 0x2f
        /*03aa*/ 	.short	(.L_157 - .L_156)
	.align		4
.L_156:
        /*03ac*/ 	.word	index@(fused_nn_contrib_conv2d_winograd_without_weight_transform_add_nn_relu_1_kernel1)
        /*03b0*/ 	.word	0x0000002f


	//----- nvinfo : EIATTR_FRAME_SIZE
	.align		4
.L_157:
        /*03b4*/ 	.byte	0x04, 0x11
        /*03b6*/ 	.short	(.L_159 - .L_158)
	.align		4
.L_158:
        /*03b8*/ 	.word	index@(fused_nn_contrib_conv2d_winograd_without_weight_transform_add_nn_relu_1_kernel1)
        /*03bc*/ 	.word	0x00000000


	//----- nvinfo : EIATTR_REGCOUNT
	.align		4
.L_159:
        /*03c0*/ 	.byte	0x04, 0x2f
        /*03c2*/ 	.short	(.L_161 - .L_160)
	.align		4
.L_160:
        /*03c4*/ 	.word	index@(fused_nn_conv2d_add_nn_relu_1_kernel0)
        /*03c8*/ 	.word	0x00000028


	//----- nvinfo : EIATTR_FRAME_SIZE
	.align		4
.L_161:
        /*03cc*/ 	.byte	0x04, 0x11
        /*03ce*/ 	.short	(.L_163 - .L_162)
	.align		4
.L_162:
        /*03d0*/ 	.word	index@(fused_nn_conv2d_add_nn_relu_1_kernel0)
        /*03d4*/ 	.word	0x00000000


	//----- nvinfo : EIATTR_REGCOUNT
	.align		4
.L_163:
        /*03d8*/ 	.byte	0x04, 0x2f
        /*03da*/ 	.short	(.L_165 - .L_164)
	.align		4
.L_164:
        /*03dc*/ 	.word	index@(fused_add_nn_relu_kernel0)
        /*03e0*/ 	.word	0x0000000c


	//----- nvinfo : EIATTR_FRAME_SIZE
	.align		4
.L_165:
        /*03e4*/ 	.byte	0x04, 0x11
        /*03e6*/ 	.short	(.L_167 - .L_166)
	.align		4
.L_166:
        /*03e8*/ 	.word	index@(fused_add_nn_relu_kernel0)
        /*03ec*/ 	.word	0x00000000


	//----- nvinfo : EIATTR_REGCOUNT
	.align		4
.L_167:
        /*03f0*/ 	.byte	0x04, 0x2f
        /*03f2*/ 	.short	(.L_169 - .L_168)
	.align		4
.L_168:
        /*03f4*/ 	.word	index@(fused_nn_contrib_conv2d_winograd_without_weight_transform_add_nn_relu_1_kernel0)
        /*03f8*/ 	.word	0x00000020


	//----- nvinfo : EIATTR_FRAME_SIZE
	.align		4
.L_169:
        /*03fc*/ 	.byte	0x04, 0x11
        /*03fe*/ 	.short	(.L_171 - .L_170)
	.align		4
.L_170:
        /*0400*/ 	.word	index@(fused_nn_contrib_conv2d_winograd_without_weight_transform_add_nn_relu_1_kernel0)
        /*0404*/ 	.word	0x00000000


	//----- nvinfo : EIATTR_REGCOUNT
	.align		4
.L_171:
        /*0408*/ 	.byte	0x04, 0x2f
        /*040a*/ 	.short	(.L_173 - .L_172)
	.align		4
.L_172:
        /*040c*/ 	.word	index@(fused_nn_contrib_conv2d_winograd_without_weight_transform_add_2_kernel0)
        /*0410*/ 	.word	0x00000020


	//----- nvinfo : EIATTR_FRAME_SIZE
	.align		4
.L_173:
        /*0414*/ 	.byte	0x04, 0x11
        /*0416*/ 	.short	(.L_175 - .L_174)
	.align		4
.L_174:
        /*0418*/ 	.word	index@(fused_nn_contrib_conv2d_winograd_without_weight_transform_add_2_kernel0)
        /*041c*/ 	.word	0x00000000


	//----- nvinfo : EIATTR_REGCOUNT
	.align		4
.L_175:
        /*0420*/ 	.byte	0x04, 0x2f
        /*0422*/ 	.short	(.L_177 - .L_176)
	.align		4
.L_176:
        /*0424*/ 	.word	index@(fused_nn_conv2d_add_nn_relu_2_kernel0)
        /*0428*/ 	.word	0x00000020


	//----- nvinfo : EIATTR_FRAME_SIZE
	.align		4
.L_177:
        /*042c*/ 	.byte	0x04, 0x11
        /*042e*/ 	.short	(.L_179 - .L_178)
	.align		4
.L_178:
        /*0430*/ 	.word	index@(fused_nn_conv2d_add_nn_relu_2_kernel0)
        /*0434*/ 	.word	0x00000000


	//----- nvinfo : EIATTR_REGCOUNT
	.align		4
.L_179:
        /*0438*/ 	.byte	0x04, 0x2f
        /*043a*/ 	.short	(.L_181 - .L_180)
	.align		4
.L_180:
        /*043c*/ 	.word	index@(fused_nn_contrib_conv2d_winograd_without_weight_transform_add_nn_relu_kernel0)
        /*0440*/ 	.word	0x00000020


	//----- nvinfo : EIATTR_FRAME_SIZE
	.align		4
.L_181:
        /*0444*/ 	.byte	0x04, 0x11
        /*0446*/ 	.short	(.L_183 - .L_182)
	.align		4
.L_182:
        /*0448*/ 	.word	index@(fused_nn_contrib_conv2d_winograd_without_weight_transform_add_nn_relu_kernel0)
        /*044c*/ 	.word	0x00000000


	//----- nvinfo : EIATTR_REGCOUNT
	.align		4
.L_183:
        /*0450*/ 	.byte	0x04, 0x2f
        /*0452*/ 	.short	(.L_185 - .L_184)
	.align		4
.L_184:
        /*0454*/ 	.word	index@(fused_nn_conv2d_add_nn_relu_3_kernel0)
        /*0458*/ 	.word	0x00000059


	//----- nvinfo : EIATTR_FRAME_SIZE
	.align		4
.L_185:
        /*045c*/ 	.byte	0x04, 0x11
        /*045e*/ 	.short	(.L_187 - .L_186)
	.align		4
.L_186:
        /*0460*/ 	.word	index@(fused_nn_conv2d_add_nn_relu_3_kernel0)
        /*0464*/ 	.word	0x00000000


	//----- nvinfo : EIATTR_REGCOUNT
	.align		4
.L_187:
        /*0468*/ 	.byte	0x04, 0x2f
        /*046a*/ 	.short	(.L_189 - .L_188)
	.align		4
.L_188:
        /*046c*/ 	.word	index@(fused_nn_contrib_conv2d_winograd_without_weight_transform_add_1_kernel2)
        /*0470*/ 	.word	0x00000020


	//----- nvinfo : EIATTR_FRAME_SIZE
	.align		4
.L_189:
        /*0474*/ 	.byte	0x04, 0x11
        /*0476*/ 	.short	(.L_191 - .L_190)
	.align		4
.L_190:
        /*0478*/ 	.word	index@(fused_nn_contrib_conv2d_winograd_without_weight_transform_add_1_kernel2)
        /*047c*/ 	.word	0x00000000


	//----- nvinfo : EIATTR_REGCOUNT
	.align		4
.L_191:
        /*0480*/ 	.byte	0x04, 0x2f
        /*0482*/ 	.short	(.L_193 - .L_192)
	.align		4
.L_192:
        /*0484*/ 	.word	index@(fused_nn_conv2d_2_kernel0)
        /*0488*/ 	.word	0x00000020


	//----- nvinfo : EIATTR_FRAME_SIZE
	.align		4
.L_193:
        /*048c*/ 	.byte	0x04, 0x11
        /*048e*/ 	.short	(.L_195 - .L_194)
	.align		4
.L_194:
        /*0490*/ 	.word	index@(fused_nn_conv2d_2_kernel0)
        /*0494*/ 	.word	0x00000000


	//----- nvinfo : EIATTR_REGCOUNT
	.align		4
.L_195:
        /*0498*/ 	.byte	0x04, 0x2f
        /*049a*/ 	.short	(.L_197 - .L_196)
	.align		4
.L_196:
        /*049c*/ 	.word	index@(fused_nn_softmax_kernel0)
        /*04a0*/ 	.word	0x00000030


	//----- nvinfo : EIATTR_FRAME_SIZE
	.align		4
.L_197:
        /*04a4*/ 	.byte	0x04, 0x11
        /*04a6*/ 	.short	(.L_199 - .L_198)
	.align		4
.L_198:
        /*04a8*/ 	.word	index@($__internal_0_$__cuda_sm3x_div_rn_noftz_f32_slowpath)
        /*04ac*/ 	.word	0x00000000


	//----- nvinfo : EIATTR_FRAME_SIZE
	.align		4
.L_199:
        /*04b0*/ 	.byte	0x04, 0x11
        /*04b2*/ 	.short	(.L_201 - .L_200)
	.align		4
.L_200:
        /*04b4*/ 	.word	index@(fused_nn_softmax_kernel0)
        /*04b8*/ 	.word	0x00000000


	//----- nvinfo : EIATTR_REGCOUNT
	.align		4
.L_201:
        /*04bc*/ 	.byte	0x04, 0x2f
        /*04be*/ 	.short	(.L_203 - .L_202)
	.align		4
.L_202:
        /*04c0*/ 	.word	index@(fused_nn_contrib_conv2d_winograd_without_weight_transform_add_2_kernel2)
        /*04c4*/ 	.word	0x00000020


	//----- nvinfo : EIATTR_FRAME_SIZE
	.align		4
.L_203:
        /*04c8*/ 	.byte	0x04, 0x11
        /*04ca*/ 	.short	(.L_205 - .L_204)
	.align		4
.L_204:
        /*04cc*/ 	.word	index@(fused_nn_contrib_conv2d_winograd_without_weight_transform_add_2_kernel2)
        /*04d0*/ 	.word	0x00000000


	//----- nvinfo : EIATTR_REGCOUNT
	.align		4
.L_205:
        /*04d4*/ 	.byte	0x04, 0x2f
        /*04d6*/ 	.short	(.L_207 - .L_206)
	.align		4
.L_206:
        /*04d8*/ 	.word	index@(fused_nn_contrib_conv2d_winograd_without_weight_transform_add_nn_relu_2_kernel2)
        /*04dc*/ 	.word	0x0000001b


	//----- nvinfo : EIATTR_FRAME_SIZE
	.align		4
.L_207:
        /*04e0*/ 	.byte	0x04, 0x11
        /*04e2*/ 	.short	(.L_209 - .L_208)
	.align		4
.L_208:
        /*04e4*/ 	.word	index@(fused_nn_contrib_conv2d_winograd_without_weight_transform_add_nn_relu_2_kernel2)
        /*04e8*/ 	.word	0x00000000


	//----- nvinfo : EIATTR_REGCOUNT
	.align		4
.L_209:
        /*04ec*/ 	.byte	0x04, 0x2f
        /*04ee*/ 	.short	(.L_211 - .L_210)
	.align		4
.L_210:
        /*04f0*/ 	.word	index@(fused_nn_contrib_conv2d_winograd_without_weight_transform_add_add_nn_relu_kernel0)
        /*04f4*/ 	.word	0x00000020


	//----- nvinfo : EIATTR_FRAME_SIZE
	.align		4
.L_211:
        /*04f8*/ 	.byte	0x04, 0x11
        /*04fa*/ 	.short	(.L_213 - .L_212)
	.align		4
.L_212:
        /*04fc*/ 	.word	index@(fused_nn_contrib_conv2d_winograd_without_weight_transform_add_add_nn_relu_kernel0)
        /*0500*/ 	.word	0x00000000


	//----- nvinfo : EIATTR_REGCOUNT
	.align		4
.L_213:
        /*0504*/ 	.byte	0x04, 0x2f
        /*0506*/ 	.short	(.L_215 - .L_214)
	.align		4
.L_214:
        /*0508*/ 	.word	index@(fused_nn_global_avg_pool2d_kernel0)
        /*050c*/ 	.word	0x00000008


	//----- nvinfo : EIATTR_FRAME_SIZE
	.align		4
.L_215:
        /*0510*/ 	.byte	0x04, 0x11
        /*0512*/ 	.short	(.L_217 - .L_216)
	.align		4
.L_216:
        /*0514*/ 	.word	index@(fused_nn_global_avg_pool2d_kernel0)
        /*0518*/ 	.word	0x00000000


	//----- nvinfo : EIATTR_MIN_STACK_SIZE
	.align		4
.L_217:
        /*051c*/ 	.byte	0x04, 0x12
        /*051e*/ 	.short	(.L_219 - .L_218)
	.align		4
.L_218:
        /*0520*/ 	.word	index@(fused_nn_global_avg_pool2d_kernel0)
        /*0524*/ 	.word	0x00000000


	//----- nvinfo : EIATTR_MIN_STACK_SIZE
	.align		4
.L_219:
        /*0528*/ 	.byte	0x04, 0x12
        /*052a*/ 	.short	(.L_221 - .L_220)
	.align		4
.L_220:
        /*052c*/ 	.word	index@(fused_nn_contrib_conv2d_winograd_without_weight_transform_add_add_nn_relu_kernel0)
        /*0530*/ 	.word	0x00000000


	//----- nvinfo : EIATTR_MIN_STACK_SIZE
	.align		4
.L_221:
        /*0534*/ 	.byte	0x04, 0x12
        /*0536*/ 	.short	(.L_223 - .L_222)
	.align		4
.L_222:
        /*0538*/ 	.word	index@(fused_nn_contrib_conv2d_winograd_without_weight_transform_add_nn_relu_2_kernel2)
        /*053c*/ 	.word	0x00000000


	//----- nvinfo : EIATTR_MIN_STACK_SIZE
	.align		4
.L_223:
        /*0540*/ 	.byte	0x04, 0x12
        /*0542*/ 	.short	(.L_225 - .L_224)
	.align		4
.L_224:
        /*0544*/ 	.word	index@(fused_nn_contrib_conv2d_winograd_without_weight_transform_add_2_kernel2)
        /*0548*/ 	.word	0x00000000


	//----- nvinfo : EIATTR_MIN_STACK_SIZE
	.align		4
.L_225:
        /*054c*/ 	.byte	0x04, 0x12
        /*054e*/ 	.short	(.L_227 - .L_226)
	.align		4
.L_226:
        /*0550*/ 	.word	index@(fused_nn_softmax_kernel0)
        /*0554*/ 	.word	0x00000000


	//----- nvinfo : EIATTR_MIN_STACK_SIZE
	.align		4
.L_227:
        /*0558*/ 	.byte	0x04, 0x12
        /*055a*/ 	.short	(.L_229 - .L_228)
	.align		4
.L_228:
        /*055c*/ 	.word	index@(fused_nn_conv2d_2_kernel0)
        /*0560*/ 	.word	0x00000000


	//----- nvinfo : EIATTR_MIN_STACK_SIZE
	.align		4
.L_229:
        /*0564*/ 	.byte	0x04, 0x12
        /*0566*/ 	.short	(.L_231 - .L_230)
	.align		4
.L_230:
        /*0568*/ 	.word	index@(fused_nn_contrib_conv2d_winograd_without_weight_transform_add_1_kernel2)
        /*056c*/ 	.word	0x00000000


	//----- nvinfo : EIATTR_MIN_STACK_SIZE
	.align		4
.L_231:
        /*0570*/ 	.byte	0x04, 0x12
        /*0572*/ 	.short	(.L_233 - .L_232)
	.align		4
.L_232:
        /*0574*/ 	.word	index@(fused_nn_conv2d_add_nn_relu_3_kernel0)
        /*0578*/ 	.word	0x00000000


	//----- nvinfo : EIATTR_MIN_STACK_SIZE
	.align		4
.L_233:
        /*057c*/ 	.byte	0x04, 0x12
        /*057e*/ 	.short	(.L_235 - .L_234)
	.align		4
.L_234:
        /*0580*/ 	.word	index@(fused_nn_contrib_conv2d_winograd_without_weight_transform_add_nn_relu_kernel0)
        /*0584*/ 	.word	0x00000000


	//----- nvinfo : EIATTR_MIN_STACK_SIZE
	.align		4
.L_235:
        /*0588*/ 	.byte	0x04, 0x12
        /*058a*/ 	.short	(.L_237 - .L_236)
	.align		4
.L_236:
        /*058c*/ 	.word	index@(fused_nn_conv2d_add_nn_relu_2_kernel0)
        /*0590*/ 	.word	0x00000000


	//----- nvinfo : EIATTR_MIN_STACK_SIZE
	.align		4
.L_237:
        /*0594*/ 	.byte	0x04, 0x12
        /*0596*/ 	.short	(.L_239 - .L_238)
	.align		4
.L_238:
        /*0598*/ 	.word	index@(fused_nn_contrib_conv2d_winograd_without_weight_transform_add_2_kernel0)
        /*059c*/ 	.word	0x00000000


	//----- nvinfo : EIATTR_MIN_STACK_SIZE
	.align		4
.L_239:
        /*05a0*/ 	.byte	0x04, 0x12
        /*05a2*/ 	.short	(.L_241 - .L_240)
	.align		4
.L_240:
        /*05a4*/ 	.word	index@(fused_nn_contrib_conv2d_winograd_without_weight_transform_add_nn_relu_1_kernel0)
        /*05a8*/ 	.word	0x00000000


	//----- nvinfo : EIATTR_MIN_STACK_SIZE
	.align		4
.L_241:
        /*05ac*/ 	.byte	0x04, 0x12
        /*05ae*/ 	.short	(.L_243 - .L_242)
	.align		4
.L_242:
        /*05b0*/ 	.word	index@(fused_add_nn_relu_kernel0)
        /*05b4*/ 	.word	0x00000000


	//----- nvinfo : EIATTR_MIN_STACK_SIZE
	.align		4
.L_243:
        /*05b8*/ 	.byte	0x04, 0x12
        /*05ba*/ 	.short	(.L_245 - .L_244)
	.align		4
.L_244:
        /*05bc*/ 	.word	index@(fused_nn_conv2d_add_nn_relu_1_kernel0)
        /*05c0*/ 	.word	0x00000000


	//----- nvinfo : EIATTR_MIN_STACK_SIZE
	.align		4
.L_245:
        /*05c4*/ 	.byte	0x04, 0x12
        /*05c6*/ 	.short	(.L_247 - .L_246)
	.align		4
.L_246:
        /*05c8*/ 	.word	index@(fused_nn_contrib_conv2d_winograd_without_weight_transform_add_nn_relu_1_kernel1)
        /*05cc*/ 	.word	0x00000000


	//----- nvinfo : EIATTR_MIN_STACK_SIZE
	.align		4
.L_247:
        /*05d0*/ 	.byte	0x04, 0x12
        /*05d2*/ 	.short	(.L_249 - .L_248)
	.align		4
.L_248:
        /*05d4*/ 	.word	index@(fused_add_nn_relu_3_kernel0)
        /*05d8*/ 	.word	0x00000000


	//----- nvinfo : EIATTR_MIN_STACK_SIZE
	.align		4
.L_249:
        /*05dc*/ 	.byte	0x04, 0x12
        /*05de*/ 	.short	(.L_251 - .L_250)
	.align		4
.L_250:
        /*05e0*/ 	.word	index@(fused_nn_contrib_conv2d_winograd_without_weight_transform_add_kernel1)
        /*05e4*/ 	.word	0x00000000


	//----- nvinfo : EIATTR_MIN_STACK_SIZE
	.align		4
.L_251:
        /*05e8*/ 	.byte	0x04, 0x12
        /*05ea*/ 	.short	(.L_253 - .L_252)
	.align		4
.L_252:
        /*05ec*/ 	.word	index@(fused_nn_contrib_conv2d_winograd_without_weight_transform_add_nn_relu_3_kernel0)
        /*05f0*/ 	.word	0x00000000


	//----- nvinfo : EIATTR_MIN_STACK_SIZE
	.align		4
.L_253:
        /*05f4*/ 	.byte	0x04, 0x12
        /*05f6*/ 	.short	(.L_255 - .L_254)
	.align		4
.L_254:
        /*05f8*/ 	.word	index@(fused_nn_contrib_conv2d_winograd_without_weight_transform_add_nn_relu_kernel1)
        /*05fc*/ 	.word	0x00000000


	//----- nvinfo : EIATTR_MIN_STACK_SIZE
	.align		4
.L_255:
        /*0600*/ 	.byte	0x04, 0x12
        /*0602*/ 	.short	(.L_257 - .L_256)
	.align		4
.L_256:
        /*0604*/ 	.word	index@(fused_nn_contrib_conv2d_winograd_without_weight_transform_add_nn_relu_2_kernel1)
        /*0608*/ 	.word	0x00000000


	//----- nvinfo : EIATTR_MIN_STACK_SIZE
	.align		4
.L_257:
        /*060c*/ 	.byte	0x04, 0x12
        /*060e*/ 	.short	(.L_259 - .L_258)
	.align		4
.L_258:
        /*0610*/ 	.word	index@(fused_nn_contrib_conv2d_winograd_without_weight_transform_add_add_nn_relu_kernel2)
        /*0614*/ 	.word	0x00000000


	//----- nvinfo : EIATTR_MIN_STACK_SIZE
	.align		4
.L_259:
        /*0618*/ 	.byte	0x04, 0x12
        /*061a*/ 	.short	(.L_261 - .L_260)
	.align		4
.L_260:
        /*061c*/ 	.word	index@(fused_nn_contrib_conv2d_winograd_without_weight_transform_add_nn_relu_1_kernel2)
        /*0620*/ 	.word	0x00000000


	//----- nvinfo : EIATTR_MIN_STACK_SIZE
	.align		4
.L_261:
        /*0624*/ 	.byte	0x04, 0x12
        /*0626*/ 	.short	(.L_263 - .L_262)
	.align		4
.L_262:
        /*0628*/ 	.word	index@(fused_nn_dense_add_kernel0)
        /*062c*/ 	.word	0x00000000


	//----- nvinfo : EIATTR_MIN_STACK_SIZE
	.align		4
.L_263:
        /*0630*/ 	.byte	0x04, 0x12
        /*0632*/ 	.short	(.L_265 - .L_264)
	.align		4
.L_264:
        /*0634*/ 	.word	index@(fused_add_10_kernel0)
        /*0638*/ 	.word	0x00000000


	//----- nvinfo : EIATTR_MIN_STACK_SIZE
	.align		4
.L_265:
        /*063c*/ 	.byte	0x04, 0x12
        /*063e*/ 	.short	(.L_267 - .L_266)
	.align		4
.L_266:
        /*0640*/ 	.word	index@(fused_nn_contrib_conv2d_winograd_without_weight_transform_add_3_kernel0)
        /*0644*/ 	.word	0x00000000


	//----- nvinfo : EIATTR_MIN_STACK_SIZE
	.align		4
.L_267:
        /*0648*/ 	.byte	0x04, 0x12
        /*064a*/ 	.short	(.L_269 - .L_268)
	.align		4
.L_268:
        /*064c*/ 	.word	index@(fused_nn_conv2d_1_kernel0)
        /*0650*/ 	.word	0x00000000


	//----- nvinfo : EIATTR_MIN_STACK_SIZE
	.align		4
.L_269:
        /*0654*/ 	.byte	0x04, 0x12
        /*0656*/ 	.short	(.L_271 - .L_270)
	.align		4
.L_270:
        /*0658*/ 	.word	index@(fused_nn_contrib_conv2d_winograd_without_weight_transform_add_2_kernel1)
        /*065c*/ 	.word	0x00000000


	//----- nvinfo : EIATTR_MIN_STACK_SIZE
	.align		4
.L_271:
        /*0660*/ 	.byte	0x04, 0x12
        /*0662*/ 	.short	(.L_273 - .L_272)
	.align		4
.L_272:
        /*0664*/ 	.word	index@(fused_nn_contrib_conv2d_winograd_without_weight_transform_add_kernel2)
        /*0668*/ 	.word	0x00000000


	//----- nvinfo : EIATTR_MIN_STACK_SIZE
	.align		4
.L_273:
        /*066c*/ 	.byte	0x04, 0x12
        /*066e*/ 	.short	(.L_275 - .L_274)
	.align		4
.L_274:
        /*0670*/ 	.word	index@(fused_nn_contrib_conv2d_winograd_without_weight_transform_add_multiply_add_nn_re_11882905421691233276__kernel2)
        /*0674*/ 	.word	0x00000000


	//----- nvinfo : EIATTR_MIN_STACK_SIZE
	.align		4
.L_275:
        /*0678*/ 	.byte	0x04, 0x12
        /*067a*/ 	.short	(.L_277 - .L_276)
	.align		4
.L_276:
        /*067c*/ 	.word	index@(fused_nn_batch_flatten_kernel0)
        /*0680*/ 	.word	0x00000000


	//----- nvinfo : EIATTR_MIN_STACK_SIZE
	.align		4
.L_277:
        /*0684*/ 	.byte	0x04, 0x12
        /*0686*/ 	.short	(.L_279 - .L_278)
	.align		4
.L_278:
        /*0688*/ 	.word	index@(fused_nn_contrib_conv2d_winograd_without_weight_transform_add_nn_relu_2_kernel0)
        /*068c*/ 	.word	0x00000000


	//----- nvinfo : EIATTR_MIN_STACK_SIZE
	.align		4
.L_279:
        /*0690*/ 	.byte	0x04, 0x12
        /*0692*/ 	.short	(.L_281 - .L_280)
	.align		4
.L_280:
        /*0694*/ 	.word	index@(fused_nn_contrib_conv2d_winograd_without_weight_transform_add_3_kernel1)
        /*0698*/ 	.word	0x00000000


	//----- nvinfo : EIATTR_MIN_STACK_SIZE
	.align		4
.L_281:
        /*069c*/ 	.byte	0x04, 0x12
        /*069e*/ 	.short	(.L_283 - .L_282)
	.align		4
.L_282:
        /*06a0*/ 	.word	index@(fused_nn_contrib_conv2d_winograd_without_weight_transform_add_nn_relu_3_kernel2)
        /*06a4*/ 	.word	0x00000000


	//----- nvinfo : EIATTR_MIN_STACK_SIZE
	.align		4
.L_283:
        /*06a8*/ 	.byte	0x04, 0x12
        /*06aa*/ 	.short	(.L_285 - .L_284)
	.align		4
.L_284:
        /*06ac*/ 	.word	index@(fused_nn_contrib_conv2d_winograd_without_weight_transform_add_1_kernel0)
        /*06b0*/ 	.word	0x00000000


	//----- nvinfo : EIATTR_MIN_STACK_SIZE
	.align		4
.L_285:
        /*06b4*/ 	.byte	0x04, 0x12
        /*06b6*/ 	.short	(.L_287 - .L_286)
	.align		4
.L_286:
        /*06b8*/ 	.word	index@(fused_nn_contrib_conv2d_winograd_without_weight_transform_add_add_nn_relu_1_kernel2)
        /*06bc*/ 	.word	0x00000000


	//----- nvinfo : EIATTR_MIN_STACK_SIZE
	.align		4
.L_287:
        /*06c0*/ 	.byte	0x04, 0x12
        /*06c2*/ 	.short	(.L_289 - .L_288)
	.align		4
.L_288:
        /*06c4*/ 	.word	index@(fused_nn_conv2d_3_kernel0)
        /*06c8*/ 	.word	0x00000000


	//----- nvinfo : EIATTR_MIN_STACK_SIZE
	.align		4
.L_289:
        /*06cc*/ 	.byte	0x04, 0x12
        /*06ce*/ 	.short	(.L_291 - .L_290)
	.align		4
.L_290:
        /*06d0*/ 	.word	index@(fused_nn_contrib_conv2d_winograd_without_weight_transform_add_add_nn_relu_2_kernel2)
        /*06d4*/ 	.word	0x00000000


	//----- nvinfo : EIATTR_MIN_STACK_SIZE
	.align		4
.L_291:
        /*06d8*/ 	.byte	0x04, 0x12
        /*06da*/ 	.short	(.L_293 - .L_292)
	.align		4
.L_292:
        /*06dc*/ 	.word	index@(fused_nn_contrib_conv2d_winograd_without_weight_transform_add_nn_relu_kernel2)
        /*06e0*/ 	.word	0x00000000


	//----- nvinfo : EIATTR_MIN_STACK_SIZE
	.align		4
.L_293:
        /*06e4*/ 	.byte	0x04, 0x12
        /*06e6*/ 	.short	(.L_295 - .L_294)
	.align		4
.L_294:
        /*06e8*/ 	.word	index@(fused_nn_contrib_conv2d_winograd_without_weight_transform_add_add_nn_relu_1_kernel0)
        /*06ec*/ 	.word	0x00000000


	//----- nvinfo : EIATTR_MIN_STACK_SIZE
	.align		4
.L_295:
        /*06f0*/ 	.byte	0x04, 0x12
        /*06f2*/ 	.short	(.L_297 - .L_296)
	.align		4
.L_296:
        /*06f4*/ 	.word	index@(fused_nn_max_pool2d_add_nn_relu_kernel0)
        /*06f8*/ 	.word	0x00000000


	//----- nvinfo : EIATTR_MIN_STACK_SIZE
	.align		4
.L_297:
        /*06fc*/ 	.byte	0x04, 0x12
        /*06fe*/ 	.short	(.L_299 - .L_298)
	.align		4
.L_298:
        /*0700*/ 	.word	index@(fused_nn_contrib_conv2d_winograd_without_weight_transform_add_add_nn_relu_1_kernel1)
        /*0704*/ 	.word	0x00000000


	//----- nvinfo : EIATTR_MIN_STACK_SIZE
	.align		4
.L_299:
        /*0708*/ 	.byte	0x04, 0x12
        /*070a*/ 	.short	(.L_301 - .L_300)
	.align		4
.L_300:
        /*070c*/ 	.word	index@(fused_nn_contrib_conv2d_winograd_without_weight_transform_add_add_nn_relu_2_kernel1)
        /*0710*/ 	.word	0x00000000


	//----- nvinfo : EIATTR_MIN_STACK_SIZE
	.align		4
.L_301:
        /*0714*/ 	.byte	0x04, 0x12
        /*0716*/ 	.short	(.L_303 - .L_302)
	.align		4
.L_302:
        /*0718*/ 	.word	index@(fused_nn_conv2d_add_nn_relu_kernel0)
        /*071c*/ 	.word	0x00000000


	//----- nvinfo : EIATTR_MIN_STACK_SIZE
	.align		4
.L_303:
        /*0720*/ 	.byte	0x04, 0x12
        /*0722*/ 	.short	(.L_305 - .L_304)
	.align		4
.L_304:
        /*0724*/ 	.word	index@(fused_nn_contrib_conv2d_winograd_without_weight_transform_add_add_nn_relu_kernel1)
        /*0728*/ 	.word	0x00000000


	//----- nvinfo : EIATTR_MIN_STACK_SIZE
	.align		4
.L_305:
        /*072c*/ 	.byte	0x04, 0x12
        /*072e*/ 	.short	(.L_307 - .L_306)
	.align		4
.L_306:
        /*0730*/ 	.word	index@(fused_nn_conv2d_kernel0)
        /*0734*/ 	.word	0x00000000


	//----- nvinfo : EIATTR_MIN_STACK_SIZE
	.align		4
.L_307:
        /*0738*/ 	.byte	0x04, 0x12
        /*073a*/ 	.short	(.L_309 - .L_308)
	.align		4
.L_308:
        /*073c*/ 	.word	index@(fused_nn_contrib_conv2d_winograd_without_weight_transform_add_add_nn_relu_2_kernel0)
        /*0740*/ 	.word	0x00000000


	//----- nvinfo : EIATTR_MIN_STACK_SIZE
	.align		4
.L_309:
        /*0744*/ 	.byte	0x04, 0x12
        /*0746*/ 	.short	(.L_311 - .L_310)
	.align		4
.L_310:
        /*0748*/ 	.word	index@(fused_add_nn_relu_2_kernel0)
        /*074c*/ 	.word	0x00000000


	//----- nvinfo : EIATTR_MIN_STACK_SIZE
	.align		4
.L_311:
        /*0750*/ 	.byte	0x04, 0x12
        /*0752*/ 	.short	(.L_313 - .L_312)
	.align		4
.L_312:
        /*0754*/ 	.word	index@(fused_nn_contrib_conv2d_winograd_without_weight_transform_add_1_kernel1)
        /*0758*/ 	.word	0x00000000


	//----- nvinfo : EIATTR_MIN_STACK_SIZE
	.align		4
.L_313:
        /*075c*/ 	.byte	0x04, 0x12
        /*075e*/ 	.short	(.L_315 - .L_314)
	.align		4
.L_314:
        /*0760*/ 	.word	index@(fused_nn_contrib_conv2d_winograd_without_weight_transform_add_multiply_add_nn_re_11882905421691233276__kernel0)
        /*0764*/ 	.word	0x00000000


	//----- nvinfo : EIATTR_MIN_STACK_SIZE
	.align		4
.L_315:
        /*0768*/ 	.byte	0x04, 0x12
        /*076a*/ 	.short	(.L_317 - .L_316)
	.align		4
.L_316:
        /*076c*/ 	.word	index@(fused_nn_contrib_conv2d_winograd_without_weight_transform_add_kernel0)
        /*0770*/ 	.word	0x00000000


	//----- nvinfo : EIATTR_MIN_STACK_SIZE
	.align		4
.L_317:
        /*0774*/ 	.byte	0x04, 0x12
        /*0776*/ 	.short	(.L_319 - .L_318)
	.align		4
.L_318:
        /*0778*/ 	.word	index@(fused_nn_contrib_conv2d_winograd_without_weight_transform_add_multiply_add_nn_re_11882905421691233276__kernel1)
        /*077c*/ 	.word	0x00000000


	//----- nvinfo : EIATTR_MIN_STACK_SIZE
	.align		4
.L_319:
        /*0780*/ 	.byte	0x04, 0x12
        /*0782*/ 	.short	(.L_321 - .L_320)
	.align		4
.L_320:
        /*0784*/ 	.word	index@(fused_nn_contrib_conv2d_winograd_without_weight_transform_add_3_kernel2)
        /*0788*/ 	.word	0x00000000


	//----- nvinfo : EIATTR_MIN_STACK_SIZE
	.align		4
.L_321:
        /*078c*/ 	.byte	0x04, 0x12
        /*078e*/ 	.short	(.L_323 - .L_322)
	.align		4
.L_322:
        /*0790*/ 	.word	index@(fused_add_nn_relu_1_kernel0)
        /*0794*/ 	.word	0x00000000


	//----- nvinfo : EIATTR_MIN_STACK_SIZE
	.align		4
.L_323:
        /*0798*/ 	.byte	0x04, 0x12
        /*079a*/ 	.short	(.L_325 - .L_324)
	.align		4
.L_324:
        /*079c*/ 	.word	index@(fused_nn_contrib_conv2d_winograd_without_weight_transform_add_nn_relu_3_kernel1)
        /*07a0*/ 	.word	0x00000000
.L_325:


//--------------------- .nv.compat                --------------------------
	.section	.nv.compat,"",@"SHT_CUDA_COMPAT_INFO"
	.align	4
        /*0000*/ 	.byte	0x02, 0x09, 0x00, 0x00, 0x02, 0x02, 0x01, 0x00, 0x02, 0x05, 0x05, 0x00, 0x03, 0x07, 0x01, 0x01
        /*0010*/ 	.byte	0x02, 0x03, 0x00, 0x00, 0x02, 0x06, 0x01, 0x00, 0x04, 0x0b, 0x08, 0x00, 0x01, 0x00, 0x00, 0x00
        /*0020*/ 	.byte	0x00, 0x00, 0x00, 0x00


//--------------------- .nv.info.fused_nn_global_avg_pool2d_kernel0 --------------------------
	.section	.nv.info.fused_nn_global_avg_pool2d_kernel0,"",@"SHT_CUDA_INFO"
	.sectionflags	@""
	.align	4


	//----- nvinfo : EIATTR_CUDA_API_VERSION
	.align		4
        /*0000*/ 	.byte	0x04, 0x37
        /*0002*/ 	.short	(.L_327 - .L_326)
.L_326:
        /*0004*/ 	.word	0x00000082


	//----- nvinfo : EIATTR_KPARAM_INFO
	.align		4
.L_327:
        /*0008*/ 	.byte	0x04, 0x17
        /*000a*/ 	.short	(.L_329 - .L_328)
.L_328:
        /*000c*/ 	.word	0x00000000
        /*0010*/ 	.short	0x0001
        /*0012*/ 	.short	0x0008
        /*0014*/ 	.byte	0x00, 0xf5, 0x21, 0x00


	//----- nvinfo : EIATTR_KPARAM_INFO
	.align		4
.L_329:
        /*0018*/ 	.byte	0x04, 0x17
        /*001a*/ 	.short	(.L_331 - .L_330)
.L_330:
        /*001c*/ 	.word	0x00000000
        /*0020*/ 	.short	0x0000
        /*0022*/ 	.short	0x0000
        /*0024*/ 	.byte	0x00, 0xf5, 0x21, 0x00


	//----- nvinfo : EIATTR_SPARSE_MMA_MASK
	.align		4
.L_331:
        /*0028*/ 	.byte	0x03, 0x50
        /*002a*/ 	.short	0x0000


	//----- nvinfo : EIATTR_MAXREG_COUNT
	.align		4
        /*002c*/ 	.byte	0x03, 0x1b
        /*002e*/ 	.short	0x00ff


	//----- nvinfo : EIATTR_MERCURY_ISA_VERSION
	.align		4
        /*0030*/ 	.byte	0x03, 0x5f
        /*0032*/ 	.short	0x0101


	//----- nvinfo : EIATTR_VRC_CTA_INIT_COUNT
	.align		4
        /*0034*/ 	.byte	0x02, 0x4a
	.zero		1
	.zero		1


	//----- nvinfo : EIATTR_EXIT_INSTR_OFFSETS
	.align		4
        /*0038*/ 	.byte	0x04, 0x1c
        /*003a*/ 	.short	(.L_333 - .L_332)


	//   ....[0]....
.L_332:
        /*003c*/ 	.word	0x00000a60


	//   ....[1]....
        /*0040*/ 	.word	0x00000ab0


	//----- nvinfo : EIATTR_CRS_STACK_SIZE
	.align		4
.L_333:
        /*0044*/ 	.byte	0x04, 0x1e
        /*0046*/ 	.short	(.L_335 - .L_334)
.L_334:
        /*0048*/ 	.word	0x00000000


	//----- nvinfo : EIATTR_CBANK_PARAM_SIZE
	.align		4
.L_335:
        /*004c*/ 	.byte	0x03, 0x19
        /*004e*/ 	.short	0x0010


	//----- nvinfo : EIATTR_PARAM_CBANK
	.align		4
        /*0050*/ 	.byte	0x04, 0x0a
        /*0052*/ 	.short	(.L_337 - .L_336)
	.align		4
.L_336:
        /*0054*/ 	.word	index@(.nv.constant0.fused_nn_global_avg_pool2d_kernel0)
        /*0058*/ 	.short	0x0380
        /*005a*/ 	.short	0x0010


	//----- nvinfo : EIATTR_SW_WAR
	.align		4
.L_337:
        /*005c*/ 	.byte	0x04, 0x36
        /*005e*/ 	.short	(.L_339 - .L_338)
.L_338:
        /*0060*/ 	.word	0x00000008
.L_339:


//--------------------- .nv.info.fused_nn_contrib_conv2d_winograd_without_weight_transform_add_add_nn_relu_kernel0 --------------------------
	.section	.nv.info.fused_nn_contrib_conv2d_winograd_without_weight_transform_add_add_nn_relu_kernel0,"",@"SHT_CUDA_INFO"
	.sectionflags	@""
	.align	4


	//----- nvinfo : EIATTR_CUDA_API_VERSION
	.align		4
        /*0000*/ 	.byte	0x04, 0x37
        /*0002*/ 	.short	(.L_341 - .L_340)
.L_340:
        /*0004*/ 	.word	0x00000082


	//----- nvinfo : EIATTR_KPARAM_INFO
	.align		4
.L_341:
        /*0008*/ 	.byte	0x04, 0x17
        /*000a*/ 	.short	(.L_343 - .L_342)
.L_342:
        /*000c*/ 	.word	0x00000000
        /*0010*/ 	.short	0x0001
        /*0012*/ 	.short	0x0008
        /*0014*/ 	.byte	0x00, 0xf5, 0x21, 0x00


	//----- nvinfo : EIATTR_KPARAM_INFO
	.align		4
.L_343:
        /*0018*/ 	.byte	0x04, 0x17
        /*001a*/ 	.short	(.L_345 - .L_344)
.L_344:
        /*001c*/ 	.word	0x00000000
        /*0020*/ 	.short	0x0000
        /*0022*/ 	.short	0x0000
        /*0024*/ 	.byte	0x00, 0xf5, 0x21, 0x00


	//----- nvinfo : EIATTR_SPARSE_MMA_MASK
	.align		4
.L_345:
        /*0028*/ 	.byte	0x03, 0x50
        /*002a*/ 	.short	0x0000


	//----- nvinfo : EIATTR_MAXREG_COUNT
	.align		4
        /*002c*/ 	.byte	0x03, 0x1b
        /*002e*/ 	.short	0x00ff


	//----- nvinfo : EIATTR_MERCURY_ISA_VERSION
	.align		4
        /*0030*/ 	.byte	0x03, 0x5f
        /*0032*/ 	.short	0x0101


	//----- nvinfo : EIATTR_VRC_CTA_INIT_COUNT
	.align		4
        /*0034*/ 	.byte	0x02, 0x4a
	.zero		1
	.zero		1


	//----- nvinfo : EIATTR_EXIT_INSTR_OFFSETS
	.align		4
        /*0038*/ 	.byte	0x04, 0x1c
        /*003a*/ 	.short	(.L_347 - .L_346)


	//   ....[0]....
.L_346:
        /*003c*/ 	.word	0x00000780


	//----- nvinfo : EIATTR_CBANK_PARAM_SIZE
	.align		4
.L_347:
        /*0040*/ 	.byte	0x03, 0x19
        /*0042*/ 	.short	0x0010


	//----- nvinfo : EIATTR_PARAM_CBANK
	.align		4
        /*0044*/ 	.byte	0x04, 0x0a
        /*0046*/ 	.short	(.L_349 - .L_348)
	.align		4
.L_348:
        /*0048*/ 	.word	index@(.nv.constant0.fused_nn_contrib_conv2d_winograd_without_weight_transform_add_add_nn_relu_kernel0)
        /*004c*/ 	.short	0x0380
        /*004e*/ 	.short	0x0010


	//----- nvinfo : EIATTR_SW_WAR
	.align		4
.L_349:
        /*0050*/ 	.byte	0x04, 0x36
        /*0052*/ 	.short	(.L_351 - .L_350)
.L_350:
        /*0054*/ 	.word	0x00000008
.L_351:


//--------------------- .nv.info.fused_nn_contrib_conv2d_winograd_without_weight_transform_add_nn_relu_2_kernel2 --------------------------
	.section	.nv.info.fused_nn_contrib_conv2d_winograd_without_weight_transform_add_nn_relu_2_kernel2,"",@"SHT_CUDA_INFO"
	.sectionflags	@""
	.align	4


	//----- nvinfo : EIATTR_CUDA_API_VERSION
	.align		4
        /*0000*/ 	.byte	0x04, 0x37
        /*0002*/ 	.short	(.L_353 - .L_352)
.L_352:
        /*0004*/ 	.word	0x00000082


	//----- nvinfo : EIATTR_KPARAM_INFO
	.align		4
.L_353:
        /*0008*/ 	.byte	0x04, 0x17
        /*000a*/ 	.short	(.L_355 - .L_354)
.L_354:
        /*000c*/ 	.word	0x00000000
        /*0010*/ 	.short	0x0002
        /*0012*/ 	.short	0x0010
        /*0014*/ 	.byte	0x00, 0xf5, 0x21, 0x00


	//----- nvinfo : EIATTR_KPARAM_INFO
	.align		4
.L_355:
        /*0018*/ 	.byte	0x04, 0x17
        /*001a*/ 	.short	(.L_357 - .L_356)
.L_356:
        /*001c*/ 	.word	0x00000000
        /*0020*/ 	.short	0x0001
        /*0022*/ 	.short	0x0008
        /*0024*/ 	.byte	0x00, 0xf5, 0x21, 0x00


	//----- nvinfo : EIATTR_KPARAM_INFO
	.align		4
.L_357:
        /*0028*/ 	.byte	0x04, 0x17
        /*002a*/ 	.short	(.L_359 - .L_358)
.L_358:
        /*002c*/ 	.word	0x00000000
        /*0030*/ 	.short	0x0000
        /*0032*/ 	.short	0x0000
        /*0034*/ 	.byte	0x00, 0xf5, 0x21, 0x00


	//----- nvinfo : EIATTR_SPARSE_MMA_MASK
	.align		4
.L_359:
        /*0038*/ 	.byte	0x03, 0x50
        /*003a*/ 	.short	0x0000


	//----- nvinfo : EIATTR_MAXREG_COUNT
	.align		4
        /*003c*/ 	.byte	0x03, 0x1b
        /*003e*/ 	.short	0x00ff


	//----- nvinfo : EIATTR_MERCURY_ISA_VERSION
	.align		4
        /*0040*/ 	.byte	0x03, 0x5f
        /*0042*/ 	.short	0x0101


	//----- nvinfo : EIATTR_VRC_CTA_INIT_COUNT
	.align		4
        /*0044*/ 	.byte	0x02, 0x4a
	.zero		1
	.zero		1


	//----- nvinfo : EIATTR_EXIT_INSTR_OFFSETS
	.align		4
        /*0048*/ 	.byte	0x04, 0x1c
        /*004a*/ 	.short	(.L_361 - .L_360)


	//   ....[0]....
.L_360:
        /*004c*/ 	.word	0x00000520


	//----- nvinfo : EIATTR_CBANK_PARAM_SIZE
	.align		4
.L_361:
        /*0050*/ 	.byte	0x03, 0x19
        /*0052*/ 	.short	0x0018


	//----- nvinfo : EIATTR_PARAM_CBANK
	.align		4
        /*0054*/ 	.byte	0x04, 0x0a
        /*0056*/ 	.short	(.L_363 - .L_362)
	.align		4
.L_362:
        /*0058*/ 	.word	index@(.nv.constant0.fused_nn_contrib_conv2d_winograd_without_weight_transform_add_nn_relu_2_kernel2)
        /*005c*/ 	.short	0x0380
        /*005e*/ 	.short	0x0018


	//----- nvinfo : EIATTR_SW_WAR
	.align		4
.L_363:
        /*0060*/ 	.byte	0x04, 0x36
        /*0062*/ 	.short	(.L_365 - .L_364)
.L_364:
        /*0064*/ 	.word	0x00000008
.L_365:


//--------------------- .nv.info.fused_nn_contrib_conv2d_winograd_without_weight_transform_add_2_kernel2 --------------------------
	.section	.nv.info.fused_nn_contrib_conv2d_winograd_without_weight_transform_add_2_kernel2,"",@"SHT_CUDA_INFO"
	.sectionflags	@""
	.align	4


	//----- nvinfo : EIATTR_CUDA_API_VERSION
	.align		4
        /*0000*/ 	.byte	0x04, 0x37
        /*0002*/ 	.short	(.L_367 - .L_366)
.L_366:
        /*0004*/ 	.word	0x00000082


	//----- nvinfo : EIATTR_KPARAM_INFO
	.align		4
.L_367:
        /*0008*/ 	.byte	0x04, 0x17
        /*000a*/ 	.short	(.L_369 - .L_368)
.L_368:
        /*000c*/ 	.word	0x00000000
        /*0010*/ 	.short	0x0002
        /*0012*/ 	.short	0x0010
        /*0014*/ 	.byte	0x00, 0xf5, 0x21, 0x00


	//----- nvinfo : EIATTR_KPARAM_INFO
	.align		4
.L_369:
        /*0018*/ 	.byte	0x04, 0x17
        /*001a*/ 	.short	(.L_371 - .L_370)
.L_370:
        /*001c*/ 	.word	0x00000000
        /*0020*/ 	.short	0x0001
        /*0022*/ 	.short	0x0008
        /*0024*/ 	.byte	0x00, 0xf5, 0x21, 0x00


	//----- nvinfo : EIATTR_KPARAM_INFO
	.align		4
.L_371:
        /*0028*/ 	.byte	0x04, 0x17
        /*002a*/ 	.short	(.L_373 - .L_372)
.L_372:
        /*002c*/ 	.word	0x00000000
        /*0030*/ 	.short	0x0000
        /*0032*/ 	.short	0x0000
        /*0034*/ 	.byte	0x00, 0xf5, 0x21, 0x00


	//----- nvinfo : EIATTR_SPARSE_MMA_MASK
	.align		4
.L_373:
        /*0038*/ 	.byte	0x03, 0x50
        /*003a*/ 	.short	0x0000


	//----- nvinfo : EIATTR_MAXREG_COUNT
	.align		4
        /*003c*/ 	.byte	0x03, 0x1b
        /*003e*/ 	.short	0x00ff


	//----- nvinfo : EIATTR_MERCURY_ISA_VERSION
	.align		4
        /*0040*/ 	.byte	0x03, 0x5f
        /*0042*/ 	.short	0x0101


	//----- nvinfo : EIATTR_VRC_CTA_INIT_COUNT
	.align		4
        /*0044*/ 	.byte	0x02, 0x4a
	.zero		1
	.zero		1


	//----- nvinfo : EIATTR_EXIT_INSTR_OFFSETS
	.align		4
        /*0048*/ 	.byte	0x04, 0x1c
        /*004a*/ 	.short	(.L_375 - .L_374)


	//   ....[0]....
.L_374:
        /*004c*/ 	.word	0x000004f0


	//----- nvinfo : EIATTR_CBANK_PARAM_SIZE
	.align		4
.L_375:
        /*0050*/ 	.byte	0x03, 0x19
        /*0052*/ 	.short	0x0018


	//----- nvinfo : EIATTR_PARAM_CBANK
	.align		4
        /*0054*/ 	.byte	0x04, 0x0a
        /*0056*/ 	.short	(.L_377 - .L_376)
	.align		4
.L_376:
        /*0058*/ 	.word	index@(.nv.constant0.fused_nn_contrib_conv2d_winograd_without_weight_transform_add_2_kernel2)
        /*005c*/ 	.short	0x0380
        /*005e*/ 	.short	0x0018


	//----- nvinfo : EIATTR_SW_WAR
	.align		4
.L_377:
        /*0060*/ 	.byte	0x04, 0x36
        /*0062*/ 	.short	(.L_379 - .L_378)
.L_378:
        /*0064*/ 	.word	0x00000008
.L_379:


//--------------------- .nv.info.fused_nn_softmax_kernel0 --------------------------
	.section	.nv.info.fused_nn_softmax_kernel0,"",@"SHT_CUDA_INFO"
	.sectionflags	@""
	.align	4


	//----- nvinfo : EIATTR_CUDA_API_VERSION
	.align		4
        /*0000*/ 	.byte	0x04, 0x37
        /*0002*/ 	.short	(.L_381 - .L_380)
.L_380:
        /*0004*/ 	.word	0x00000082


	//----- nvinfo : EIATTR_KPARAM_INFO
	.align		4
.L_381:
        /*0008*/ 	.byte	0x04, 0x17
        /*000a*/ 	.short	(.L_383 - .L_382)
.L_382:
        /*000c*/ 	.word	0x00000000
        /*0010*/ 	.short	0x0001
        /*0012*/ 	.short	0x0008
        /*0014*/ 	.byte	0x00, 0xf5, 0x21, 0x00


	//----- nvinfo : EIATTR_KPARAM_INFO
	.align		4
.L_383:
        /*0018*/ 	.byte	0x04, 0x17
        /*001a*/ 	.short	(.L_385 - .L_384)
.L_384:
        /*001c*/ 	.word	0x00000000
        /*0020*/ 	.short	0x0000
        /*0022*/ 	.short	0x0000
        /*0024*/ 	.byte	0x00, 0xf5, 0x21, 0x00


	//----- nvinfo : EIATTR_SPARSE_MMA_MASK
	.align		4
.L_385:
        /*0028*/ 	.byte	0x03, 0x50
        /*002a*/ 	.short	0x0000


	//----- nvinfo : EIATTR_MAXREG_COUNT
	.align		4
        /*002c*/ 	.byte	0x03, 0x1b
        /*002e*/ 	.short	0x00ff


	//----- nvinfo : EIATTR_MERCURY_ISA_VERSION
	.align		4
        /*0030*/ 	.byte	0x03, 0x5f
        /*0032*/ 	.short	0x0101


	//----- nvinfo : EIATTR_COOP_GROUP_MASK_REGIDS
	.align		4
        /*0034*/ 	.byte	0x04, 0x29
        /*0036*/ 	.short	(.L_387 - .L_386)


	//   ....[0]....
.L_386:
        /*0038*/ 	.word	0x05000007


	//   ....[1]....
        /*003c*/ 	.word	0x05000007


	//   ....[2]....
        /*0040*/ 	.word	0x05000007


	//   ....[3]....
        /*0044*/ 	.word	0x05000007


	//   ....[4]....
        /*0048*/ 	.word	0x05000007


	//   ....[5]....
        /*004c*/ 	.word	0x05000007


	//   ....[6]....
        /*0050*/ 	.word	0x05000024


	//   ....[7]....
        /*0054*/ 	.word	0x05000024


	//   ....[8]....
        /*0058*/ 	.word	0x05000024


	//   ....[9]....
        /*005c*/ 	.word	0x05000024


	//   ....[10]....
        /*0060*/ 	.word	0x05000024


	//   ....[11]....
        /*0064*/ 	.word	0x05000024


	//   ....[12]....
        /*0068*/ 	.word	0x05000024


	//   ....[13]....
        /*006c*/ 	.word	0x05000024


	//   ....[14]....
        /*0070*/ 	.word	0x05000024


	//   ....[15]....
        /*0074*/ 	.word	0x05000024


	//   ....[16]....
        /*0078*/ 	.word	0x05000024


	//   ....[17]....
        /*007c*/ 	.word	0x05000024


	//   ....[18]....
        /*0080*/ 	.word	0x05000024


	//   ....[19]....
        /*0084*/ 	.word	0x05000024


	//   ....[20]....
        /*0088*/ 	.word	0x05000024


	//   ....[21]....
        /*008c*/ 	.word	0x05000024


	//   ....[22]....
        /*0090*/ 	.word	0x05000024


	//   ....[23]....
        /*0094*/ 	.word	0x05000024


	//   ....[24]....
        /*0098*/ 	.word	0x05000024


	//   ....[25]....
        /*009c*/ 	.word	0x05000024


	//   ....[26]....
        /*00a0*/ 	.word	0x05000024


	//   ....[27]....
        /*00a4*/ 	.word	0x05000024


	//   ....[28]....
        /*00a8*/ 	.word	0x05000024


	//   ....[29]....
        /*00ac*/ 	.word	0x05000024


	//   ....[30]....
        /*00b0*/ 	.word	0x05000024


	//   ....[31]....
        /*00b4*/ 	.word	0x05000024


	//   ....[32]....
        /*00b8*/ 	.word	0x05000024


	//   ....[33]....
        /*00bc*/ 	.word	0x05000024


	//   ....[34]....
        /*00c0*/ 	.word	0x05000024


	//   ....[35]....
        /*00c4*/ 	.word	0x05000024


	//   ....[36]....
        /*00c8*/ 	.word	0x05000024


	//   ....[37]....
        /*00cc*/ 	.word	0x05000024


	//   ....[38]....
        /*00d0*/ 	.word	0x05000024


	//   ....[39]....
        /*00d4*/ 	.word	0x05000024


	//   ....[40]....
        /*00d8*/ 	.word	0x05000024


	//   ....[41]....
        /*00dc*/ 	.word	0x05000024


	//   ....[42]....
        /*00e0*/ 	.word	0x05000024


	//   ....[43]....
        /*00e4*/ 	.word	0x05000024


	//   ....[44]....
        /*00e8*/ 	.word	0x05000024


	//   ....[45]....
        /*00ec*/ 	.word	0x05000024


	//   ....[46]....
        /*00f0*/ 	.word	0x05000024


	//   ....[47]....
        /*00f4*/ 	.word	0x05000024


	//   ....[48]....
        /*00f8*/ 	.word	0x05000024


	//   ....[49]....
        /*00fc*/ 	.word	0x05000024


	//   ....[50]....
        /*0100*/ 	.word	0x05000024


	//   ....[51]....
        /*0104*/ 	.word	0x05000024


	//   ....[52]....
        /*0108*/ 	.word	0x05000024


	//   ....[53]....
        /*010c*/ 	.word	0x05000024


	//   ....[54]....
        /*0110*/ 	.word	0x05000024


	//   ....[55]....
        /*0114*/ 	.word	0x05000024


	//   ....[56]....
        /*0118*/ 	.word	0x05000024


	//   ....[57]....
        /*011c*/ 	.word	0x05000024


	//   ....[58]....
        /*0120*/ 	.word	0x05000024


	//   ....[59]....
        /*0124*/ 	.word	0x05000024


	//   ....[60]....
        /*0128*/ 	.word	0x05000024


	//   ....[61]....
        /*012c*/ 	.word	0x05000024


	//   ....[62]....
        /*0130*/ 	.word	0x05000024


	//   ....[63]....
        /*0134*/ 	.word	0x05000024


	//   ....[64]....
        /*0138*/ 	.word	0x05000024


	//   ....[65]....
        /*013c*/ 	.word	0x05000024


	//   ....[66]....
        /*0140*/ 	.word	0x05000024


	//   ....[67]....
        /*0144*/ 	.word	0x05000024


	//   ....[68]....
        /*0148*/ 	.word	0x05000024


	//   ....[69]....
        /*014c*/ 	.word	0x05000024


	//   ....[70]....
        /*0150*/ 	.word	0x05000024


	//   ....[71]....
        /*0154*/ 	.word	0x05000024


	//   ....[72]....
        /*0158*/ 	.word	0x05000024


	//   ....[73]....
        /*015c*/ 	.word	0x05000024


	//   ....[74]....
        /*0160*/ 	.word	0x05000024


	//   ....[75]....
        /*0164*/ 	.word	0x05000024


	//   ....[76]....
        /*0168*/ 	.word	0x05000024


	//   ....[77]....
        /*016c*/ 	.word	0x05000024


	//   ....[78]....
        /*0170*/ 	.word	0x05000024


	//   ....[79]....
        /*0174*/ 	.word	0x05000024


	//   ....[80]....
        /*0178*/ 	.word	0x05000024


	//   ....[81]....
        /*017c*/ 	.word	0x05000024


	//   ....[82]....
        /*0180*/ 	.word	0x05000024


	//   ....[83]....
        /*0184*/ 	.word	0x05000024


	//   ....[84]....
        /*0188*/ 	.word	0x05000024


	//   ....[85]....
        /*018c*/ 	.word	0x05000024


	//   ....[86]....
        /*0190*/ 	.word	0x05000024


	//   ....[87]....
        /*0194*/ 	.word	0x05000024


	//   ....[88]....
        /*0198*/ 	.word	0x05000024


	//   ....[89]....
        /*019c*/ 	.word	0x05000024


	//   ....[90]....
        /*01a0*/ 	.word	0x05000024


	//   ....[91]....
        /*01a4*/ 	.word	0x05000024


	//   ....[92]....
        /*01a8*/ 	.word	0x05000024


	//   ....[93]....
        /*01ac*/ 	.word	0x05000024


	//   ....[94]....
        /*01b0*/ 	.word	0x05000024


	//   ....[95]....
        /*01b4*/ 	.word	0x05000024


	//   ....[96]....
        /*01b8*/ 	.word	0x05000024


	//   ....[97]....
        /*01bc*/ 	.word	0x05000024


	//   ....[98]....
        /*01c0*/ 	.word	0x05000024


	//   ....[99]....
        /*01c4*/ 	.word	0x05000024


	//   ....[100]....
        /*01c8*/ 	.word	0x05000024


	//   ....[101]....
        /*01cc*/ 	.word	0x05000024


	//   ....[102]....
        /*01d0*/ 	.word	0x05000024


	//   ....[103]....
        /*01d4*/ 	.word	0x05000024


	//   ....[104]....
        /*01d8*/ 	.word	0x05000024


	//   ....[105]....
        /*01dc*/ 	.word	0x05000024


	//   ....[106]....
        /*01e0*/ 	.word	0x05000024


	//   ....[107]....
        /*01e4*/ 	.word	0x05000024


	//   ....[108]....
        /*01e8*/ 	.word	0x05000024


	//   ....[109]....
        /*01ec*/ 	.word	0x05000024


	//   ....[110]....
        /*01f0*/ 	.word	0x05000024


	//   ....[111]....
        /*01f4*/ 	.word	0x05000024


	//   ....[112]....
        /*01f8*/ 	.word	0x05000024


	//   ....[113]....
        /*01fc*/ 	.word	0x05000024


	//   ....[114]....
        /*0200*/ 	.word	0x05000024


	//   ....[115]....
        /*0204*/ 	.word	0x05000024


	//   ....[116]....
        /*0208*/ 	.word	0x05000024


	//   ....[117]....
        /*020c*/ 	.word	0x05000024


	//   ....[118]....
        /*0210*/ 	.word	0x05000024


	//   ....[119]....
        /*0214*/ 	.word	0x05000024


	//   ....[120]....
        /*0218*/ 	.word	0x05000024


	//   ....[121]....
        /*021c*/ 	.word	0x05000024


	//   ....[122]....
        /*0220*/ 	.word	0x05000024


	//   ....[123]....
        /*0224*/ 	.word	0x05000024


	//   ....[124]....
        /*0228*/ 	.word	0x05000024


	//   ....[125]....
        /*022c*/ 	.word	0x05000024


	//   ....[126]....
        /*0230*/ 	.word	0x05000024


	//   ....[127]....
        /*0234*/ 	.word	0x05000024


	//   ....[128]....
        /*0238*/ 	.word	0x05000024


	//   ....[129]....
        /*023c*/ 	.word	0x05000024


	//   ....[130]....
        /*0240*/ 	.word	0x05000024


	//   ....[131]....
        /*0244*/ 	.word	0x05000024


	//   ....[132]....
        /*0248*/ 	.word	0x05000024


	//   ....[133]....
        /*024c*/ 	.word	0x05000024


	//   ....[134]....
        /*0250*/ 	.word	0x05000024


	//   ....[135]....
        /*0254*/ 	.word	0x05000024


	//   ....[136]....
        /*0258*/ 	.word	0x05000024


	//   ....[137]....
        /*025c*/ 	.word	0x05000024


	//   ....[138]....
        /*0260*/ 	.word	0x05000024


	//   ....[139]....
        /*0264*/ 	.word	0x05000024


	//   ....[140]....
        /*0268*/ 	.word	0x05000024


	//   ....[141]....
        /*026c*/ 	.word	0x05000024


	//   ....[142]....
        /*0270*/ 	.word	0x05000024


	//   ....[143]....
        /*0274*/ 	.word	0x05000024


	//   ....[144]....
        /*0278*/ 	.word	0x05000024


	//   ....[145]....
        /*027c*/ 	.word	0x05000024


	//----- nvinfo : EIATTR_COOP_GROUP_INSTR_OFFSETS
	.align		4
.L_387:
        /*0280*/ 	.byte	0x04, 0x28
        /*0282*/ 	.short	(.L_389 - .L_388)


	//   ....[0]....
.L_388:
        /*0284*/ 	.word	0x000007b0


	//   ....[1]....
        /*0288*/ 	.word	0x000007d0


	//   ....[2]....
        /*028c*/ 	.word	0x000007f0


	//   ....[3]....
        /*0290*/ 	.word	0x00000810


	//   ....[4]....
        /*0294*/ 	.word	0x00000830


	//   ....[5]....
        /*0298*/ 	.word	0x00000850


	//   ....[6]....
        /*029c*/ 	.word	0x000019b0


	//   ....[7]....
        /*02a0*/ 	.word	0x00001a00


	//   ....[8]....
        /*02a4*/ 	.word	0x00001a90


	//   ....[9]....
        /*02a8*/ 	.word	0x00001af0


	//   ....[10]....
        /*02ac*/ 	.word	0x00001b50


	//   ....[11]....
        /*02b0*/ 	.word	0x00001bb0


	//   ....[12]....
        /*02b4*/ 	.word	0x00001c20


	//   ....[13]....
        /*02b8*/ 	.word	0x00001ca0


	//   ....[14]....
        /*02bc*/ 	.word	0x00001d20


	//   ....[15]....
        /*02c0*/ 	.word	0x00001d70


	//   ....[16]....
        /*02c4*/ 	.word	0x00001e00


	//   ....[17]....
        /*02c8*/ 	.word	0x00001e60


	//   ....[18]....
        /*02cc*/ 	.word	0x00001ec0


	//   ....[19]....
        /*02d0*/ 	.word	0x00001f20


	//   ....[20]....
        /*02d4*/ 	.word	0x00001f80


	//   ....[21]....
        /*02d8*/ 	.word	0x00001fe0


	//   ....[22]....
        /*02dc*/ 	.word	0x00002040


	//   ....[23]....
        /*02e0*/ 	.word	0x000020a0


	//   ....[24]....
        /*02e4*/ 	.word	0x00002100


	//   ....[25]....
        /*02e8*/ 	.word	0x00002160


	//   ....[26]....
        /*02ec*/ 	.word	0x000021c0


	//   ....[27]....
        /*02f0*/ 	.word	0x00002220


	//   ....[28]....
        /*02f4*/ 	.word	0x00002280


	//   ....[29]....
        /*02f8*/ 	.word	0x000022e0


	//   ....[30]....
        /*02fc*/ 	.word	0x00002340


	//   ....[31]....
        /*0300*/ 	.word	0x000023a0


	//   ....[32]....
        /*0304*/ 	.word	0x00002400


	//   ....[33]....
        /*0308*/ 	.word	0x00002460


	//   ....[34]....
        /*030c*/ 	.word	0x000024c0


	//   ....[35]....
        /*0310*/ 	.word	0x00002520


	//   ....[36]....
        /*0314*/ 	.word	0x00002590


	//   ....[37]....
        /*0318*/ 	.word	0x00002610


	//   ....[38]....
        /*031c*/ 	.word	0x00002670


	//   ....[39]....
        /*0320*/ 	.word	0x00002690


	//   ....[40]....
        /*0324*/ 	.word	0x000026b0


	//   ....[41]....
        /*0328*/ 	.word	0x000026d0


	//   ....[42]....
        /*032c*/ 	.word	0x000026f0


	//   ....[43]....
        /*0330*/ 	.word	0x00002710


	//   ....[44]....
        /*0334*/ 	.word	0x00002790


	//   ....[45]....
        /*0338*/ 	.word	0x000028b0


	//   ....[46]....
        /*033c*/ 	.word	0x000029e0


	//   ....[47]....
        /*0340*/ 	.word	0x00002b10


	//   ....[48]....
        /*0344*/ 	.word	0x00002c40


	//   ....[49]....
        /*0348*/ 	.word	0x00002d70


	//   ....[50]....
        /*034c*/ 	.word	0x00002ea0


	//   ....[51]....
        /*0350*/ 	.word	0x00002fd0


	//   ....[52]....
        /*0354*/ 	.word	0x00003130


	//   ....[53]....
        /*0358*/ 	.word	0x00003260


	//   ....[54]....
        /*035c*/ 	.word	0x00003390


	//   ....[55]....
        /*0360*/ 	.word	0x000034c0


	//   ....[56]....
        /*0364*/ 	.word	0x000035f0


	//   ....[57]....
        /*0368*/ 	.word	0x00003720


	//   ....[58]....
        /*036c*/ 	.word	0x00003850


	//   ....[59]....
        /*0370*/ 	.word	0x00003980


	//   ....[60]....
        /*0374*/ 	.word	0x00003ab0


	//   ....[61]....
        /*0378*/ 	.word	0x00003be0


	//   ....[62]....
        /*037c*/ 	.word	0x00003d10


	//   ....[63]....
        /*0380*/ 	.word	0x00003e40


	//   ....[64]....
        /*0384*/ 	.word	0x00003f70


	//   ....[65]....
        /*0388*/ 	.word	0x000040a0


	//   ....[66]....
        /*038c*/ 	.word	0x000041d0


	//   ....[67]....
        /*0390*/ 	.word	0x00004300


	//   ....[68]....
        /*0394*/ 	.word	0x00004430


	//   ....[69]....
        /*0398*/ 	.word	0x00004560


	//   ....[70]....
        /*039c*/ 	.word	0x00004690


	//   ....[71]....
        /*03a0*/ 	.word	0x000047c0


	//   ....[72]....
        /*03a4*/ 	.word	0x000048f0


	//   ....[73]....
        /*03a8*/ 	.word	0x00004a20


	//   ....[74]....
        /*03ac*/ 	.word	0x00004b50


	//   ....[75]....
        /*03b0*/ 	.word	0x00004c80


	//   ....[76]....
        /*03b4*/ 	.word	0x00004dd0


	//   ....[77]....
        /*03b8*/ 	.word	0x00004e60


	//   ....[78]....
        /*03bc*/ 	.word	0x00004f00


	//   ....[79]....
        /*03c0*/ 	.word	0x00004fa0


	//   ....[80]....
        /*03c4*/ 	.word	0x00005040


	//   ....[81]....
        /*03c8*/ 	.word	0x000050e0


	//   ....[82]....
        /*03cc*/ 	.word	0x00005180


	//   ....[83]....
        /*03d0*/ 	.word	0x00005220


	//   ....[84]....
        /*03d4*/ 	.word	0x000052c0


	//   ....[85]....
        /*03d8*/ 	.word	0x00005360


	//   ....[86]....
        /*03dc*/ 	.word	0x00005400


	//   ....[87]....
        /*03e0*/ 	.word	0x000054a0


	//   ....[88]....
        /*03e4*/ 	.word	0x00005540


	//   ....[89]....
        /*03e8*/ 	.word	0x000055e0


	//   ....[90]....
        /*03ec*/ 	.word	0x00005680


	//   ....[91]....
        /*03f0*/ 	.word	0x00005720


	//   ....[92]....
        /*03f4*/ 	.word	0x000057c0


	//   ....[93]....
        /*03f8*/ 	.word	0x00005860


	//   ....[94]....
        /*03fc*/ 	.word	0x00005900


	//   ....[95]....
        /*0400*/ 	.word	0x000059a0


	//   ....[96]....
        /*0404*/ 	.word	0x00005a40


	//   ....[97]....
        /*0408*/ 	.word	0x00005ae0


	//   ....[98]....
        /*040c*/ 	.word	0x00005b80


	//   ....[99]....
        /*0410*/ 	.word	0x00005c20


	//   ....[100]....
        /*0414*/ 	.word	0x00005cc0


	//   ....[101]....
        /*0418*/ 	.word	0x00005d60


	//   ....[102]....
        /*041c*/ 	.word	0x00005e00


	//   ....[103]....
        /*0420*/ 	.word	0x00005ea0


	//   ....[104]....
        /*0424*/ 	.word	0x00005f40


	//   ....[105]....
        /*0428*/ 	.word	0x00005fe0


	//   ....[106]....
        /*042c*/ 	.word	0x00006080


	//   ....[107]....
        /*0430*/ 	.word	0x00006120


	//   ....[108]....
        /*0434*/ 	.word	0x000061c0


	//   ....[109]....
        /*0438*/ 	.word	0x00006230


	//   ....[110]....
        /*043c*/ 	.word	0x000062a0


	//   ....[111]....
        /*0440*/ 	.word	0x00006310


	//   ....[112]....
        /*0444*/ 	.word	0x00006380


	//   ....[113]....
        /*0448*/ 	.word	0x000063d0


	//   ....[114]....
        /*044c*/ 	.word	0x00006460


	//   ....[115]....
        /*0450*/ 	.word	0x00006500


	//   ....[116]....
        /*0454*/ 	.word	0x000065a0


	//   ....[117]....
        /*0458*/ 	.word	0x00006640


	//   ....[118]....
        /*045c*/ 	.word	0x000066e0


	//   ....[119]....
        /*0460*/ 	.word	0x00006780


	//   ....[120]....
        /*0464*/ 	.word	0x00006820


	//   ....[121]....
        /*0468*/ 	.word	0x000068c0


	//   ....[122]....
        /*046c*/ 	.word	0x00006960


	//   ....[123]....
        /*0470*/ 	.word	0x00006a00


	//   ....[124]....
        /*0474*/ 	.word	0x00006aa0


	//   ....[125]....
        /*0478*/ 	.word	0x00006b40


	//   ....[126]....
        /*047c*/ 	.word	0x00006be0


	//   ....[127]....
        /*0480*/ 	.word	0x00006c80


	//   ....[128]....
        /*0484*/ 	.word	0x00006d10


	//   ....[129]....
        /*0488*/ 	.word	0x00006da0


	//   ....[130]....
        /*048c*/ 	.word	0x00006e30


	//   ....[131]....
        /*0490*/ 	.word	0x00006ec0


	//   ....[132]....
        /*0494*/ 	.word	0x00006f50


	//   ....[133]....
        /*0498*/ 	.word	0x00006fe0


	//   ....[134]....
        /*049c*/ 	.word	0x00007070


	//   ....[135]....
        /*04a0*/ 	.word	0x00007100


	//   ....[136]....
        /*04a4*/ 	.word	0x00007190


	//   ....[137]....
        /*04a8*/ 	.word	0x00007220


	//   ....[138]....
        /*04ac*/ 	.word	0x000072b0


	//   ....[139]....
        /*04b0*/ 	.word	0x00007340


	//   ....[140]....
        /*04b4*/ 	.word	0x000073d0


	//   ....[141]....
        /*04b8*/ 	.word	0x00007460


	//   ....[142]....
        /*04bc*/ 	.word	0x000074f0


	//   ....[143]....
        /*04c0*/ 	.word	0x00007580


	//   ....[144]....
        /*04c4*/ 	.word	0x00007610


	//   ....[145]....
        /*04c8*/ 	.word	0x000076a0


	//----- nvinfo : EIATTR_VRC_CTA_INIT_COUNT
	.align		4
.L_389:
        /*04cc*/ 	.byte	0x02, 0x4a
	.zero		1
	.zero		1


	//----- nvinfo : EIATTR_EXIT_INSTR_OFFSETS
	.align		4
        /*04d0*/ 	.byte	0x04, 0x1c
        /*04d2*/ 	.short	(.L_391 - .L_390)


	//   ....[0]....
.L_390:
        /*04d4*/ 	.word	0x000030f0


	//   ....[1]....
        /*04d8*/ 	.word	0x00004d80


	//----- nvinfo : EIATTR_CRS_STACK_SIZE
	.align		4
.L_391:
        /*04dc*/ 	.byte	0x04, 0x1e
        /*04de*/ 	.short	(.L_393 - .L_392)
.L_392:
        /*04e0*/ 	.word	0x00000000


	//----- nvinfo : EIATTR_CBANK_PARAM_SIZE
	.align		4
.L_393:
        /*04e4*/ 	.byte	0x03, 0x19
        /*04e6*/ 	.short	0x0010


	//----- nvinfo : EIATTR_PARAM_CBANK
	.align		4
        /*04e8*/ 	.byte	0x04, 0x0a
        /*04ea*/ 	.short	(.L_395 - .L_394)
	.align		4
.L_394:
        /*04ec*/ 	.word	index@(.nv.constant0.fused_nn_softmax_kernel0)
        /*04f0*/ 	.short	0x0380
        /*04f2*/ 	.short	0x0010


	//----- nvinfo : EIATTR_SW_WAR
	.align		4
.L_395:
        /*04f4*/ 	.byte	0x04, 0x36
        /*04f6*/ 	.short	(.L_397 - .L_396)
.L_396:
        /*04f8*/ 	.word	0x00000008
.L_397:


//--------------------- .nv.info.fused_nn_conv2d_2_kernel0 --------------------------
	.section	.nv.info.fused_nn_conv2d_2_kernel0,"",@"SHT_CUDA_INFO"
	.sectionflags	@""
	.align	4


	//----- nvinfo : EIATTR_CUDA_API_VERSION
	.align		4
        /*0000*/ 	.byte	0x04, 0x37
        /*0002*/ 	.short	(.L_399 - .L_398)
.L_398:
        /*0004*/ 	.word	0x00000082


	//----- nvinfo : EIATTR_KPARAM_INFO
	.align		4
.L_399:
        /*0008*/ 	.byte	0x04, 0x17
        /*000a*/ 	.short	(.L_401 - .L_400)
.L_400:
        /*000c*/ 	.word	0x00000000
        /*0010*/ 	.short	0x0002
        /*0012*/ 	.short	0x0010
        /*0014*/ 	.byte	0x00, 0xf5, 0x21, 0x00


	//----- nvinfo : EIATTR_KPARAM_INFO
	.align		4
.L_401:
        /*0018*/ 	.byte	0x04, 0x17
        /*001a*/ 	.short	(.L_403 - .L_402)
.L_402:
        /*001c*/ 	.word	0x00000000
        /*0020*/ 	.short	0x0001
        /*0022*/ 	.short	0x0008
        /*0024*/ 	.byte	0x00, 0xf5, 0x21, 0x00


	//----- nvinfo : EIATTR_KPARAM_INFO
	.align		4
.L_403:
        /*0028*/ 	.byte	0x04, 0x17
        /*002a*/ 	.short	(.L_405 - .L_404)
.L_404:
        /*002c*/ 	.word	0x00000000
        /*0030*/ 	.short	0x0000
        /*0032*/ 	.short	0x0000
        /*0034*/ 	.byte	0x00, 0xf5, 0x21, 0x00


	//----- nvinfo : EIATTR_SPARSE_MMA_MASK
	.align		4
.L_405:
        /*0038*/ 	.byte	0x03, 0x50
        /*003a*/ 	.short	0x0000


	//----- nvinfo : EIATTR_MAXREG_COUNT
	.align		4
        /*003c*/ 	.byte	0x03, 0x1b
        /*003e*/ 	.short	0x00ff


	//----- nvinfo : EIATTR_NUM_BARRIERS
	.align		4
        /*0040*/ 	.byte	0x02, 0x4c
        /*0042*/ 	.byte	0x01
	.zero		1


	//----- nvinfo : EIATTR_MERCURY_ISA_VERSION
	.align		4
        /*0044*/ 	.byte	0x03, 0x5f
        /*0046*/ 	.short	0x0101


	//----- nvinfo : EIATTR_VRC_CTA_INIT_COUNT
	.align		4
        /*0048*/ 	.byte	0x02, 0x4a
	.zero		1
	.zero		1


	//----- nvinfo : EIATTR_EXIT_INSTR_OFFSETS
	.align		4
        /*004c*/ 	.byte	0x04, 0x1c
        /*004e*/ 	.short	(.L_407 - .L_406)


	//   ....[0]....
.L_406:
        /*0050*/ 	.word	0x000006c0


	//----- nvinfo : EIATTR_CBANK_PARAM_SIZE
	.align		4
.L_407:
        /*0054*/ 	.byte	0x03, 0x19
        /*0056*/ 	.short	0x0018


	//----- nvinfo : EIATTR_PARAM_CBANK
	.align		4
        /*0058*/ 	.byte	0x04, 0x0a
        /*005a*/ 	.short	(.L_409 - .L_408)
	.align		4
.L_408:
        /*005c*/ 	.word	index@(.nv.constant0.fused_nn_conv2d_2_kernel0)
        /*0060*/ 	.short	0x0380
        /*0062*/ 	.short	0x0018


	//----- nvinfo : EIATTR_SW_WAR
	.align		4
.L_409:
        /*0064*/ 	.byte	0x04, 0x36
        /*0066*/ 	.short	(.L_411 - .L_410)
.L_410:
        /*0068*/ 	.word	0x00000008
.L_411:


//--------------------- .nv.info.fused_nn_contrib_conv2d_winograd_without_weight_transform_add_1_kernel2 --------------------------
	.section	.nv.info.fused_nn_contrib_conv2d_winograd_without_weight_transform_add_1_kernel2,"",@"SHT_CUDA_INFO"
	.sectionflags	@""
	.align	4


	//----- nvinfo : EIATTR_CUDA_API_VERSION
	.align		4
        /*0000*/ 	.byte	0x04, 0x37
        /*0002*/ 	.short	(.L_413 - .L_412)
.L_412:
        /*0004*/ 	.word	0x00000082


	//----- nvinfo : EIATTR_KPARAM_INFO
	.align		4
.L_413:
        /*0008*/ 	.byte	0x04, 0x17
        /*000a*/ 	.short	(.L_415 - .L_414)
.L_414:
        /*000c*/ 	.word	0x00000000
        /*0010*/ 	.short	0x0002
        /*0012*/ 	.short	0x0010
        /*0014*/ 	.byte	0x00, 0xf5, 0x21, 0x00


	//----- nvinfo : EIATTR_KPARAM_INFO
	.align		4
.L_415:
        /*0018*/ 	.byte	0x04, 0x17
        /*001a*/ 	.short	(.L_417 - .L_416)
.L_416:
        /*001c*/ 	.word	0x00000000
        /*0020*/ 	.short	0x0001
        /*0022*/ 	.short	0x0008
        /*0024*/ 	.byte	0x00, 0xf5, 0x21, 0x00


	//----- nvinfo : EIATTR_KPARAM_INFO
	.align		4
.L_417:
        /*0028*/ 	.byte	0x04, 0x17
        /*002a*/ 	.short	(.L_419 - .L_418)
.L_418:
        /*002c*/ 	.word	0x00000000
        /*0030*/ 	.short	0x0000
        /*0032*/ 	.short	0x0000
        /*0034*/ 	.byte	0x00, 0xf5, 0x21, 0x00


	//----- nvinfo : EIATTR_SPARSE_MMA_MASK
	.align		4
.L_419:
        /*0038*/ 	.byte	0x03, 0x50
        /*003a*/ 	.short	0x0000


	//----- nvinfo : EIATTR_MAXREG_COUNT
	.align		4
        /*003c*/ 	.byte	0x03, 0x1b
        /*003e*/ 	.short	0x00ff


	//----- nvinfo : EIATTR_MERCURY_ISA_VERSION
	.align		4
        /*0040*/ 	.byte	0x03, 0x5f
        /*0042*/ 	.short	0x0101


	//----- nvinfo : EIATTR_VRC_CTA_INIT_COUNT
	.align		4
        /*0044*/ 	.byte	0x02, 0x4a
	.zero		1
	.zero		1


	//----- nvinfo : EIATTR_EXIT_INSTR_OFFSETS
	.align		4
        /*0048*/ 	.byte	0x04, 0x1c
        /*004a*/ 	.short	(.L_421 - .L_420)


	//   ....[0]....
.L_420:
        /*004c*/ 	.word	0x000004f0


	//----- nvinfo : EIATTR_CBANK_PARAM_SIZE
	.align		4
.L_421:
        /*0050*/ 	.byte	0x03, 0x19
        /*0052*/ 	.short	0x0018


	//----- nvinfo : EIATTR_PARAM_CBANK
	.align		4
        /*0054*/ 	.byte	0x04, 0x0a
        /*0056*/ 	.short	(.L_423 - .L_422)
	.align		4
.L_422:
        /*0058*/ 	.word	index@(.nv.constant0.fused_nn_contrib_conv2d_winograd_without_weight_transform_add_1_kernel2)
        /*005c*/ 	.short	0x0380
        /*005e*/ 	.short	0x0018


	//----- nvinfo : EIATTR_SW_WAR
	.align		4
.L_423:
        /*0060*/ 	.byte	0x04, 0x36
        /*0062*/ 	.short	(.L_425 - .L_424)
.L_424:
        /*0064*/ 	.word	0x00000008
.L_425:


//--------------------- .nv.info.fused_nn_conv2d_add_nn_relu_3_kernel0 --------------------------
	.section	.nv.info.fused_nn_conv2d_add_nn_relu_3_kernel0,"",@"SHT_CUDA_INFO"
	.sectionflags	@""
	.align	4


	//----- nvinfo : EIATTR_CUDA_API_VERSION
	.align		4
        /*0000*/ 	.byte	0x04, 0x37
        /*0002*/ 	.short	(.L_427 - .L_426)
.L_426:
        /*0004*/ 	.word	0x00000082


	//----- nvinfo : EIATTR_KPARAM_INFO
	.align		4
.L_427:
        /*0008*/ 	.byte	0x04, 0x17
        /*000a*/ 	.short	(.L_429 - .L_428)
.L_428:
        /*000c*/ 	.word	0x00000000
        /*0010*/ 	.short	0x0003
        /*0012*/ 	.short	0x0018
        /*0014*/ 	.byte	0x00, 0xf5, 0x21, 0x00


	//----- nvinfo : EIATTR_KPARAM_INFO
	.align		4
.L_429:
        /*0018*/ 	.byte	0x04, 0x17
        /*001a*/ 	.short	(.L_431 - .L_430)
.L_430:
        /*001c*/ 	.word	0x00000000
        /*0020*/ 	.short	0x0002
        /*0022*/ 	.short	0x0010
        /*0024*/ 	.byte	0x00, 0xf5, 0x21, 0x00


	//----- nvinfo : EIATTR_KPARAM_INFO
	.align		4
.L_431:
        /*0028*/ 	.byte	0x04, 0x17
        /*002a*/ 	.short	(.L_433 - .L_432)
.L_432:
        /*002c*/ 	.word	0x00000000
        /*0030*/ 	.short	0x0001
        /*0032*/ 	.short	0x0008
        /*0034*/ 	.byte	0x00, 0xf5, 0x21, 0x00


	//----- nvinfo : EIATTR_KPARAM_INFO
	.align		4
.L_433:
        /*0038*/ 	.byte	0x04, 0x17
        /*003a*/ 	.short	(.L_435 - .L_434)
.L_434:
        /*003c*/ 	.word	0x00000000
        /*0040*/ 	.short	0x0000
        /*0042*/ 	.short	0x0000
        /*0044*/ 	.byte	0x00, 0xf5, 0x21, 0x00


	//----- nvinfo : EIATTR_SPARSE_MMA_MASK
	.align		4
.L_435:
        /*0048*/ 	.byte	0x03, 0x50
        /*004a*/ 	.short	0x0000


	//----- nvinfo : EIATTR_MAXREG_COUNT
	.align		4
        /*004c*/ 	.byte	0x03, 0x1b
        /*004e*/ 	.short	0x00ff


	//----- nvinfo : EIATTR_NUM_BARRIERS
	.align		4
        /*0050*/ 	.byte	0x02, 0x4c
        /*0052*/ 	.byte	0x01
	.zero		1


	//----- nvinfo : EIATTR_MERCURY_ISA_VERSION
	.align		4
        /*0054*/ 	.byte	0x03, 0x5f
        /*0056*/ 	.short	0x0101


	//----- nvinfo : EIATTR_VRC_CTA_INIT_COUNT
	.align		4
        /*0058*/ 	.byte	0x02, 0x4a
	.zero		1
	.zero		1


	//----- nvinfo : EIATTR_EXIT_INSTR_OFFSETS
	.align		4
        /*005c*/ 	.byte	0x04, 0x1c
        /*005e*/ 	.short	(.L_437 - .L_436)


	//   ....[0]....
.L_436:
        /*0060*/ 	.word	0x00001f90


	//----- nvinfo : EIATTR_CRS_STACK_SIZE
	.align		4
.L_437:
        /*0064*/ 	.byte	0x04, 0x1e
        /*0066*/ 	.short	(.L_439 - .L_438)
.L_438:
        /*0068*/ 	.word	0x00000000


	//----- nvinfo : EIATTR_CBANK_PARAM_SIZE
	.align		4
.L_439:
        /*006c*/ 	.byte	0x03, 0x19
        /*006e*/ 	.short	0x0020


	//----- nvinfo : EIATTR_PARAM_CBANK
	.align		4
        /*0070*/ 	.byte	0x04, 0x0a
        /*0072*/ 	.short	(.L_441 - .L_440)
	.align		4
.L_440:
        /*0074*/ 	.word	index@(.nv.constant0.fused_nn_conv2d_add_nn_relu_3_kernel0)
        /*0078*/ 	.short	0x0380
        /*007a*/ 	.short	0x0020


	//----- nvinfo : EIATTR_SW_WAR
	.align		4
.L_441:
        /*007c*/ 	.byte	0x04, 0x36
        /*007e*/ 	.short	(.L_443 - .L_442)
.L_442:
        /*0080*/ 	.word	0x00000008
.L_443:


//--------------------- .nv.info.fused_nn_contrib_conv2d_winograd_without_weight_transform_add_nn_relu_kernel0 --------------------------
	.section	.nv.info.fused_nn_contrib_conv2d_winograd_without_weight_transform_add_nn_relu_kernel0,"",@"SHT_CUDA_INFO"
	.sectionflags	@""
	.align	4


	//----- nvinfo : EIATTR_CUDA_API_VERSION
	.align		4
        /*0000*/ 	.byte	0x04, 0x37
        /*0002*/ 	.short	(.L_445 - .L_444)
.L_444:
        /*0004*/ 	.word	0x00000082


	//----- nvinfo : EIATTR_KPARAM_INFO
	.align		4
.L_445:
        /*0008*/ 	.byte	0x04, 0x17
        /*000a*/ 	.short	(.L_447 - .L_446)
.L_446:
        /*000c*/ 	.word	0x00000000
        /*0010*/ 	.short	0x0001
        /*0012*/ 	.short	0x0008
        /*0014*/ 	.byte	0x00, 0xf5, 0x21, 0x00


	//----- nvinfo : EIATTR_KPARAM_INFO
	.align		4
.L_447:
        /*0018*/ 	.byte	0x04, 0x17
        /*001a*/ 	.short	(.L_449 - .L_448)
.L_448:
        /*001c*/ 	.word	0x00000000
        /*0020*/ 	.short	0x0000
        /*0022*/ 	.short	0x0000
        /*0024*/ 	.byte	0x00, 0xf5, 0x21, 0x00


	//----- nvinfo : EIATTR_SPARSE_MMA_MASK
	.align		4
.L_449:
        /*0028*/ 	.byte	0x03, 0x50
        /*002a*/ 	.short	0x0000


	//----- nvinfo : EIATTR_MAXREG_COUNT
	.align		4
        /*002c*/ 	.byte	0x03, 0x1b
        /*002e*/ 	.short	0x00ff


	//----- nvinfo : EIATTR_MERCURY_ISA_VERSION
	.align		4
        /*0030*/ 	.byte	0x03, 0x5f
        /*0032*/ 	.short	0x0101


	//----- nvinfo : EIATTR_VRC_CTA_INIT_COUNT
	.align		4
        /*0034*/ 	.byte	0x02, 0x4a
	.zero		1
	.zero		1


	//----- nvinfo : EIATTR_EXIT_INSTR_OFFSETS
	.align		4
        /*0038*/ 	.byte	0x04, 0x1c
        /*003a*/ 	.short	(.L_451 - .L_450)


	//   ....[0]....
.L_450:
        /*003c*/ 	.word	0x000007c0


	//----- nvinfo : EIATTR_CBANK_PARAM_SIZE
	.align		4
.L_451:
        /*0040*/ 	.byte	0x03, 0x19
        /*0042*/ 	.short	0x0010


	//----- nvinfo : EIATTR_PARAM_CBANK
	.align		4
        /*0044*/ 	.byte	0x04, 0x0a
        /*0046*/ 	.short	(.L_453 - .L_452)
	.align		4
.L_452:
        /*0048*/ 	.word	index@(.nv.constant0.fused_nn_contrib_conv2d_winograd_without_weight_transform_add_nn_relu_kernel0)
        /*004c*/ 	.short	0x0380
        /*004e*/ 	.short	0x0010


	//----- nvinfo : EIATTR_SW_WAR
	.align		4
.L_453:
        /*0050*/ 	.byte	0x04, 0x36
        /*0052*/ 	.short	(.L_455 - .L_454)
.L_454:
        /*0054*/ 	.word	0x00000008
.L_455:


//--------------------- .nv.info.fused_nn_conv2d_add_nn_relu_2_kernel0 --------------------------
	.section	.nv.info.fused_nn_conv2d_add_nn_relu_2_kernel0,"",@"SHT_CUDA_INFO"
	.sectionflags	@""
	.align	4


	//----- nvinfo : EIATTR_CUDA_API_VERSION
	.align		4
        /*0000*/ 	.byte	0x04, 0x37
        /*0002*/ 	.short	(.L_457 - .L_456)
.L_456:
        /*0004*/ 	.word	0x00000082


	//----- nvinfo : EIATTR_KPARAM_INFO
	.align		4
.L_457:
        /*0008*/ 	.byte	0x04, 0x17
        /*000a*/ 	.short	(.L_459 - .L_458)
.L_458:
        /*000c*/ 	.word	0x00000000
        /*0010*/ 	.short	0x0003
        /*0012*/ 	.short	0x0018
        /*0014*/ 	.byte	0x00, 0xf5, 0x21, 0x00


	//----- nvinfo : EIATTR_KPARAM_INFO
	.align		4
.L_459:
        /*0018*/ 	.byte	0x04, 0x17
        /*001a*/ 	.short	(.L_461 - .L_460)
.L_460:
        /*001c*/ 	.word	0x00000000
        /*0020*/ 	.short	0x0002
        /*0022*/ 	.short	0x0010
        /*0024*/ 	.byte	0x00, 0xf5, 0x21, 0x00


	//----- nvinfo : EIATTR_KPARAM_INFO
	.align		4
.L_461:
        /*0028*/ 	.byte	0x04, 0x17
        /*002a*/ 	.short	(.L_463 - .L_462)
.L_462:
        /*002c*/ 	.word	0x00000000
        /*0030*/ 	.short	0x0001
        /*0032*/ 	.short	0x0008
        /*0034*/ 	.byte	0x00, 0xf5, 0x21, 0x00


	//----- nvinfo : EIATTR_KPARAM_INFO
	.align		4
.L_463:
        /*0038*/ 	.byte	0x04, 0x17
        /*003a*/ 	.short	(.L_465 - .L_464)
.L_464:
        /*003c*/ 	.word	0x00000000
        /*0040*/ 	.short	0x0000
        /*0042*/ 	.short	0x0000
        /*0044*/ 	.byte	0x00, 0xf5, 0x21, 0x00


	//----- nvinfo : EIATTR_SPARSE_MMA_MASK
	.align		4
.L_465:
        /*0048*/ 	.byte	0x03, 0x50
        /*004a*/ 	.short	0x0000


	//----- nvinfo : EIATTR_MAXREG_COUNT
	.align		4
        /*004c*/ 	.byte	0x03, 0x1b
        /*004e*/ 	.short	0x00ff


	//----- nvinfo : EIATTR_NUM_BARRIERS
	.align		4
        /*0050*/ 	.byte	0x02, 0x4c
        /*0052*/ 	.byte	0x01
	.zero		1


	//----- nvinfo : EIATTR_MERCURY_ISA_VERSION
	.align		4
        /*0054*/ 	.byte	0x03, 0x5f
        /*0056*/ 	.short	0x0101


	//----- nvinfo : EIATTR_VRC_CTA_INIT_COUNT
	.align		4
        /*0058*/ 	.byte	0x02, 0x4a
	.zero		1
	.zero		1


	//----- nvinfo : EIATTR_EXIT_INSTR_OFFSETS
	.align		4
        /*005c*/ 	.byte	0x04, 0x1c
        /*005e*/ 	.short	(.L_467 - .L_466)


	//   ....[0]....
.L_466:
        /*0060*/ 	.word	0x00001340


	//----- nvinfo : EIATTR_CRS_STACK_SIZE
	.align		4
.L_467:
        /*0064*/ 	.byte	0x04, 0x1e
        /*0066*/ 	.short	(.L_469 - .L_468)
.L_468:
        /*0068*/ 	.word	0x00000000


	//----- nvinfo : EIATTR_CBANK_PARAM_SIZE
	.align		4
.L_469:
        /*006c*/ 	.byte	0x03, 0x19
        /*006e*/ 	.short	0x0020


	//----- nvinfo : EIATTR_PARAM_CBANK
	.align		4
        /*0070*/ 	.byte	0x04, 0x0a
        /*0072*/ 	.short	(.L_471 - .L_470)
	.align		4
.L_470:
        /*0074*/ 	.word	index@(.nv.constant0.fused_nn_conv2d_add_nn_relu_2_kernel0)
        /*0078*/ 	.short	0x0380
        /*007a*/ 	.short	0x0020


	//----- nvinfo : EIATTR_SW_WAR
	.align		4
.L_471:
        /*007c*/ 	.byte	0x04, 0x36
        /*007e*/ 	.short	(.L_473 - .L_472)
.L_472:
        /*0080*/ 	.word	0x00000008
.L_473:


//--------------------- .nv.info.fused_nn_contrib_conv2d_winograd_without_weight_transform_add_2_kernel0 --------------------------
	.section	.nv.info.fused_nn_contrib_conv2d_winograd_without_weight_transform_add_2_kernel0,"",@"SHT_CUDA_INFO"
	.sectionflags	@""
	.align	4


	//----- nvinfo : EIATTR_CUDA_API_VERSION
	.align		4
        /*0000*/ 	.byte	0x04, 0x37
        /*0002*/ 	.short	(.L_475 - .L_474)
.L_474:
        /*0004*/ 	.word	0x00000082


	//----- nvinfo : EIATTR_KPARAM_INFO
	.align		4
.L_475:
        /*0008*/ 	.byte	0x04, 0x17
        /*000a*/ 	.short	(.L_477 - .L_476)
.L_476:
        /*000c*/ 	.word	0x00000000
        /*0010*/ 	.short	0x0001
        /*0012*/ 	.short	0x0008
        /*0014*/ 	.byte	0x00, 0xf5, 0x21, 0x00


	//----- nvinfo : EIATTR_KPARAM_INFO
	.align		4
.L_477:
        /*0018*/ 	.byte	0x04, 0x17
        /*001a*/ 	.short	(.L_479 - .L_478)
.L_478:
        /*001c*/ 	.word	0x00000000
        /*0020*/ 	.short	0x0000
        /*0022*/ 	.short	0x0000
        /*0024*/ 	.byte	0x00, 0xf5, 0x21, 0x00


	//----- nvinfo : EIATTR_SPARSE_MMA_MASK
	.align		4
.L_479:
        /*0028*/ 	.byte	0x03, 0x50
        /*002a*/ 	.short	0x0000


	//----- nvinfo : EIATTR_MAXREG_COUNT
	.align		4
        /*002c*/ 	.byte	0x03, 0x1b
        /*002e*/ 	.short	0x00ff


	//----- nvinfo : EIATTR_MERCURY_ISA_VERSION
	.align		4
        /*0030*/ 	.byte	0x03, 0x5f
        /*0032*/ 	.short	0x0101


	//----- nvinfo : EIATTR_VRC_CTA_INIT_COUNT
	.align		4
        /*0034*/ 	.byte	0x02, 0x4a
	.zero		1
	.zero		1


	//----- nvinfo : EIATTR_EXIT_INSTR_OFFSETS
	.align		4
        /*0038*/ 	.byte	0x04, 0x1c
        /*003a*/ 	.short	(.L_481 - .L_480)


	//   ....[0]....
.L_480:
        /*003c*/ 	.word	0x00000780


	//----- nvinfo : EIATTR_CBANK_PARAM_SIZE
	.align		4
.L_481:
        /*0040*/ 	.byte	0x03, 0x19
        /*0042*/ 	.short	0x0010


	//----- nvinfo : EIATTR_PARAM_CBANK
	.align		4
        /*0044*/ 	.byte	0x04, 0x0a
        /*0046*/ 	.short	(.L_483 - .L_482)
	.align		4
.L_482:
        /*0048*/ 	.word	index@(.nv.constant0.fused_nn_contrib_conv2d_winograd_without_weight_transform_add_2_kernel0)
        /*004c*/ 	.short	0x0380
        /*004e*/ 	.short	0x0010


	//----- nvinfo : EIATTR_SW_WAR
	.align		4
.L_483:
        /*0050*/ 	.byte	0x04, 0x36
        /*0052*/ 	.short	(.L_485 - .L_484)
.L_484:
        /*0054*/ 	.word	0x00000008
.L_485:


//--------------------- .nv.info.fused_nn_contrib_conv2d_winograd_without_weight_transform_add_nn_relu_1_kernel0 --------------------------
	.section	.nv.info.fused_nn_contrib_conv2d_winograd_without_weight_transform_add_nn_relu_1_kernel0,"",@"SHT_CUDA_INFO"
	.sectionflags	@""
	.align	4


	//----- nvinfo : EIATTR_CUDA_API_VERSION
	.align		4
        /*0000*/ 	.byte	0x04, 0x37
        /*0002*/ 	.short	(.L_487 - .L_486)
.L_486:
        /*0004*/ 	.word	0x00000082


	//----- nvinfo : EIATTR_KPARAM_INFO
	.align		4
.L_487:
        /*0008*/ 	.byte	0x04, 0x17
        /*000a*/ 	.short	(.L_489 - .L_488)
.L_488:
        /*000c*/ 	.word	0x00000000
        /*0010*/ 	.short	0x0001
        /*0012*/ 	.short	0x0008
        /*0014*/ 	.byte	0x00, 0xf5, 0x21, 0x00


	//----- nvinfo : EIATTR_KPARAM_INFO
	.align		4
.L_489:
        /*0018*/ 	.byte	0x04, 0x17
        /*001a*/ 	.short	(.L_491 - .L_490)
.L_490:
        /*001c*/ 	.word	0x00000000
        /*0020*/ 	.short	0x0000
        /*0022*/ 	.short	0x0000
        /*0024*/ 	.byte	0x00, 0xf5, 0x21, 0x00


	//----- nvinfo : EIATTR_SPARSE_MMA_MASK
	.align		4
.L_491:
        /*0028*/ 	.byte	0x03, 0x50
        /*002a*/ 	.short	0x0000


	//----- nvinfo : EIATTR_MAXREG_COUNT
	.align		4
        /*002c*/ 	.byte	0x03, 0x1b
        /*002e*/ 	.short	0x00ff


	//----- nvinfo : EIATTR_MERCURY_ISA_VERSION
	.align		4
        /*0030*/ 	.byte	0x03, 0x5f
        /*0032*/ 	.short	0x0101


	//----- nvinfo : EIATTR_VRC_CTA_INIT_COUNT
	.align		4
        /*0034*/ 	.byte	0x02, 0x4a
	.zero		1
	.zero		1


	//----- nvinfo : EIATTR_EXIT_INSTR_OFFSETS
	.align		4
        /*0038*/ 	.byte	0x04, 0x1c
        /*003a*/ 	.short	(.L_493 - .L_492)


	//   ....[0]....
.L_492:
        /*003c*/ 	.word	0x00000780


	//----- nvinfo : EIATTR_CBANK_PARAM_SIZE
	.align		4
.L_493:
        /*0040*/ 	.byte	0x03, 0x19
        /*0042*/ 	.short	0x0010


	//----- nvinfo : EIATTR_PARAM_CBANK
	.align		4
        /*0044*/ 	.byte	0x04, 0x0a
        /*0046*/ 	.short	(.L_495 - .L_494)
	.align		4
.L_494:
        /*0048*/ 	.word	index@(.nv.constant0.fused_nn_contrib_conv2d_winograd_without_weight_transform_add_nn_relu_1_kernel0)
        /*004c*/ 	.short	0x0380
        /*004e*/ 	.short	0x0010


	//----- nvinfo : EIATTR_SW_WAR
	.align		4
.L_495:
        /*0050*/ 	.byte	0x04, 0x36
        /*0052*/ 	.short	(.L_497 - .L_496)
.L_496:
        /*0054*/ 	.word	0x00000008
.L_497:


//--------------------- .nv.info.fused_add_nn_relu_kernel0 --------------------------
	.section	.nv.info.fused_add_nn_relu_kernel0,"",@"SHT_CUDA_INFO"
	.sectionflags	@""
	.align	4


	//----- nvinfo : EIATTR_CUDA_API_VERSION
	.align		4
        /*0000*/ 	.byte	0x04, 0x37
        /*0002*/ 	.short	(.L_499 - .L_498)
.L_498:
        /*0004*/ 	.word	0x00000082


	//----- nvinfo : EIATTR_KPARAM_INFO
	.align		4
.L_499:
        /*0008*/ 	.byte	0x04, 0x17
        /*000a*/ 	.short	(.L_501 - .L_500)
.L_500:
        /*000c*/ 	.word	0x00000000
        /*0010*/ 	.short	0x0002
        /*0012*/ 	.short	0x0010
        /*0014*/ 	.byte	0x00, 0xf5, 0x21, 0x00


	//----- nvinfo : EIATTR_KPARAM_INFO
	.align		4
.L_501:
        /*0018*/ 	.byte	0x04, 0x17
        /*001a*/ 	.short	(.L_503 - .L_502)
.L_502:
        /*001c*/ 	.word	0x00000000
        /*0020*/ 	.short	0x0001
        /*0022*/ 	.short	0x0008
        /*0024*/ 	.byte	0x00, 0xf5, 0x21, 0x00


	//----- nvinfo : EIATTR_KPARAM_INFO
	.align		4
.L_503:
        /*0028*/ 	.byte	0x04, 0x17
        /*002a*/ 	.short	(.L_505 - .L_504)
.L_504:
        /*002c*/ 	.word	0x00000000
        /*0030*/ 	.short	0x0000
        /*0032*/ 	.short	0x0000
        /*0034*/ 	.byte	0x00, 0xf5, 0x21, 0x00


	//----- nvinfo : EIATTR_SPARSE_MMA_MASK
	.align		4
.L_505:
        /*0038*/ 	.byte	0x03, 0x50
        /*003a*/ 	.short	0x0000


	//----- nvinfo : EIATTR_MAXREG_COUNT
	.align		4
        /*003c*/ 	.byte	0x03, 0x1b
        /*003e*/ 	.short	0x00ff


	//----- nvinfo : EIATTR_MERCURY_ISA_VERSION
	.align		4
        /*0040*/ 	.byte	0x03, 0x5f
        /*0042*/ 	.short	0x0101


	//----- nvinfo : EIATTR_VRC_CTA_INIT_COUNT
	.align		4
        /*0044*/ 	.byte	0x02, 0x4a
	.zero		1
	.zero		1


	//----- nvinfo : EIATTR_EXIT_INSTR_OFFSETS
	.align		4
        /*0048*/ 	.byte	0x04, 0x1c
        /*004a*/ 	.short	(.L_507 - .L_506)


	//   ....[0]....
.L_506:
        /*004c*/ 	.word	0x00000060


	//   ....[1]....
        /*0050*/ 	.word	0x000001e0


	//----- nvinfo : EIATTR_CBANK_PARAM_SIZE
	.align		4
.L_507:
        /*0054*/ 	.byte	0x03, 0x19
        /*0056*/ 	.short	0x0018


	//----- nvinfo : EIATTR_PARAM_CBANK
	.align		4
        /*0058*/ 	.byte	0x04, 0x0a
        /*005a*/ 	.short	(.L_509 - .L_508)
	.align		4
.L_508:
        /*005c*/ 	.word	index@(.nv.constant0.fused_add_nn_relu_kernel0)
        /*0060*/ 	.short	0x0380
        /*0062*/ 	.short	0x0018


	//----- nvinfo : EIATTR_SW_WAR
	.align		4
.L_509:
        /*0064*/ 	.byte	0x04, 0x36
        /*0066*/ 	.short	(.L_511 - .L_510)
.L_510:
        /*0068*/ 	.word	0x00000008
.L_511:


//--------------------- .nv.info.fused_nn_conv2d_add_nn_relu_1_kernel0 --------------------------
	.section	.nv.info.fused_nn_conv2d_add_nn_relu_1_kernel0,"",@"SHT_CUDA_INFO"
	.sectionflags	@""
	.align	4


	//----- nvinfo : EIATTR_CUDA_API_VERSION
	.align		4
        /*0000*/ 	.byte	0x04, 0x37
        /*0002*/ 	.short	(.L_513 - .L_512)
.L_512:
        /*0004*/ 	.word	0x00000082


	//----- nvinfo : EIATTR_KPARAM_INFO
	.align		4
.L_513:
        /*0008*/ 	.byte	0x04, 0x17
        /*000a*/ 	.short	(.L_515 - .L_514)
.L_514:
        /*000c*/ 	.word	0x00000000
        /*0010*/ 	.short	0x0003
        /*0012*/ 	.short	0x0018
        /*0014*/ 	.byte	0x00, 0xf5, 0x21, 0x00


	//----- nvinfo : EIATTR_KPARAM_INFO
	.align		4
.L_515:
        /*0018*/ 	.byte	0x04, 0x17
        /*001a*/ 	.short	(.L_517 - .L_516)
.L_516:
        /*001c*/ 	.word	0x00000000
        /*0020*/ 	.short	0x0002
        /*0022*/ 	.short	0x0010
        /*0024*/ 	.byte	0x00, 0xf5, 0x21, 0x00


	//----- nvinfo : EIATTR_KPARAM_INFO
	.align		4
.L_517:
        /*0028*/ 	.byte	0x04, 0x17
        /*002a*/ 	.short	(.L_519 - .L_518)
.L_518:
        /*002c*/ 	.word	0x00000000
        /*0030*/ 	.short	0x0001
        /*0032*/ 	.short	0x0008
        /*0034*/ 	.byte	0x00, 0xf5, 0x21, 0x00


	//----- nvinfo : EIATTR_KPARAM_INFO
	.align		4
.L_519:
        /*0038*/ 	.byte	0x04, 0x17
        /*003a*/ 	.short	(.L_521 - .L_520)
.L_520:
        /*003c*/ 	.word	0x00000000
        /*0040*/ 	.short	0x0000
        /*0042*/ 	.short	0x0000
        /*0044*/ 	.byte	0x00, 0xf5, 0x21, 0x00


	//----- nvinfo : EIATTR_SPARSE_MMA_MASK
	.align		4
.L_521:
        /*0048*/ 	.byte	0x03, 0x50
        /*004a*/ 	.short	0x0000


	//----- nvinfo : EIATTR_MAXREG_COUNT
	.align		4
        /*004c*/ 	.byte	0x03, 0x1b
        /*004e*/ 	.short	0x00ff


	//----- nvinfo : EIATTR_NUM_BARRIERS
	.align		4
        /*0050*/ 	.byte	0x02, 0x4c
        /*0052*/ 	.byte	0x01
	.zero		1


	//----- nvinfo : EIATTR_MERCURY_ISA_VERSION
	.align		4
        /*0054*/ 	.byte	0x03, 0x5f
        /*0056*/ 	.short	0x0101


	//----- nvinfo : EIATTR_VRC_CTA_INIT_COUNT
	.align		4
        /*0058*/ 	.byte	0x02, 0x4a
	.zero		1
	.zero		1


	//----- nvinfo : EIATTR_EXIT_INSTR_OFFSETS
	.align		4
        /*005c*/ 	.byte	0x04, 0x1c
        /*005e*/ 	.short	(.L_523 - .L_522)


	//   ....[0]....
.L_522:
        /*0060*/ 	.word	0x00001b40


	//----- nvinfo : EIATTR_CRS_STACK_SIZE
	.align		4
.L_523:
        /*0064*/ 	.byte	0x04, 0x1e
        /*0066*/ 	.short	(.L_525 - .L_524)
.L_524:
        /*0068*/ 	.word	0x00000000


	//----- nvinfo : EIATTR_CBANK_PARAM_SIZE
	.align		4
.L_525:
        /*006c*/ 	.byte	0x03, 0x19
        /*006e*/ 	.short	0x0020


	//----- nvinfo : EIATTR_PARAM_CBANK
	.align		4
        /*0070*/ 	.byte	0x04, 0x0a
        /*0072*/ 	.short	(.L_527 - .L_526)
	.align		4
.L_526:
        /*0074*/ 	.word	index@(.nv.constant0.fused_nn_conv2d_add_nn_relu_1_kernel0)
        /*0078*/ 	.short	0x0380
        /*007a*/ 	.short	0x0020


	//----- nvinfo : EIATTR_SW_WAR
	.align		4
.L_527:
        /*007c*/ 	.byte	0x04, 0x36
        /*007e*/ 	.short	(.L_529 - .L_528)
.L_528:
        /*0080*/ 	.word	0x00000008
.L_529:


//--------------------- .nv.info.fused_nn_contrib_conv2d_winograd_without_weight_transform_add_nn_relu_1_kernel1 --------------------------
	.section	.nv.info.fused_nn_contrib_conv2d_winograd_without_weight_transform_add_nn_relu_1_kernel1,"",@"SHT_CUDA_INFO"
	.sectionflags	@""
	.align	4


	//----- nvinfo : EIATTR_CUDA_API_VERSION
	.align		4
        /*0000*/ 	.byte	0x04, 0x37
        /*0002*/ 	.short	(.L_531 - .L_530)
.L_530:
        /*0004*/ 	.word	0x00000082


	//----- nvinfo : EIATTR_KPARAM_INFO
	.align		4
.L_531:
        /*0008*/ 	.byte	0x04, 0x17
        /*000a*/ 	.short	(.L_533 - .L_532)
.L_532:
        /*000c*/ 	.word	0x00000000
        /*0010*/ 	.short	0x0002
        /*0012*/ 	.short	0x0010
        /*0014*/ 	.byte	0x00, 0xf5, 0x21, 0x00


	//----- nvinfo : EIATTR_KPARAM_INFO
	.align		4
.L_533:
        /*0018*/ 	.byte	0x04, 0x17
        /*001a*/ 	.short	(.L_535 - .L_534)
.L_534:
        /*001c*/ 	.word	0x00000000
        /*0020*/ 	.short	0x0001
        /*0022*/ 	.short	0x0008
        /*0024*/ 	.byte	0x00, 0xf5, 0x21, 0x00


	//----- nvinfo : EIATTR_KPARAM_INFO
	.align		4
.L_535:
        /*0028*/ 	.byte	0x04, 0x17
        /*002a*/ 	.short	(.L_537 - .L_536)
.L_536:
        /*002c*/ 	.word	0x00000000
        /*0030*/ 	.short	0x0000
        /*0032*/ 	.short	0x0000
        /*0034*/ 	.byte	0x00, 0xf5, 0x21, 0x00


	//----- nvinfo : EIATTR_SPARSE_MMA_MASK
	.align		4
.L_537:
        /*0038*/ 	.byte	0x03, 0x50
        /*003a*/ 	.short	0x0000


	//----- nvinfo : EIATTR_MAXREG_COUNT
	.align		4
        /*003c*/ 	.byte	0x03, 0x1b
        /*003e*/ 	.short	0x00ff


	//----- nvinfo : EIATTR_NUM_BARRIERS
	.align		4
        /*0040*/ 	.byte	0x02, 0x4c
        /*0042*/ 	.byte	0x01
	.zero		1


	//----- nvinfo : EIATTR_MERCURY_ISA_VERSION
	.align		4
        /*0044*/ 	.byte	0x03, 0x5f
        /*0046*/ 	.short	0x0101


	//----- nvinfo : EIATTR_VRC_CTA_INIT_COUNT
	.align		4
        /*0048*/ 	.byte	0x02, 0x4a
	.zero		1
	.zero		1


	//----- nvinfo : EIATTR_EXIT_INSTR_OFFSETS
	.align		4
        /*004c*/ 	.byte	0x04, 0x1c
        /*004e*/ 	.short	(.L_539 - .L_538)


	//   ....[0]....
.L_538:
        /*0050*/ 	.word	0x000011c0


	//----- nvinfo : EIATTR_CBANK_PARAM_SIZE
	.align		4
.L_539:
        /*0054*/ 	.byte	0x03, 0x19
        /*0056*/ 	.short	0x0018


	//----- nvinfo : EIATTR_PARAM_CBANK
	.align		4
        /*0058*/ 	.byte	0x04, 0x0a
        /*005a*/ 	.short	(.L_541 - .L_540)
	.align		4
.L_540:
        /*005c*/ 	.word	index@(.nv.constant0.fused_nn_contrib_conv2d_winograd_without_weight_transform_add_nn_relu_1_kernel1)
        /*0060*/ 	.short	0x0380
        /*0062*/ 	.short	0x0018


	//----- nvinfo : EIATTR_SW_WAR
	.align		4
.L_541:
        /*0064*/ 	.byte	0x04, 0x36
        /*0066*/ 	.short	(.L_543 - .L_542)
.L_542:
        /*0068*/ 	.word	0x00000008
.L_543:


//--------------------- .nv.info.fused_add_nn_relu_3_kernel0 --------------------------
	.section	.nv.info.fused_add_nn_relu_3_kernel0,"",@"SHT_CUDA_INFO"
	.sectionflags	@""
	.align	4


	//----- nvinfo : EIATTR_CUDA_API_VERSION
	.align		4
        /*0000*/ 	.byte	0x04, 0x37
        /*0002*/ 	.short	(.L_545 - .L_544)
.L_544:
        /*0004*/ 	.word	0x00000082


	//----- nvinfo : EIATTR_KPARAM_INFO
	.align		4
.L_545:
        /*0008*/ 	.byte	0x04, 0x17
        /*000a*/ 	.short	(.L_547 - .L_546)
.L_546:
        /*000c*/ 	.word	0x00000000
        /*0010*/ 	.short	0x0002
        /*0012*/ 	.short	0x0010
        /*0014*/ 	.byte	0x00, 0xf5, 0x21, 0x00


	//----- nvinfo : EIATTR_KPARAM_INFO
	.align		4
.L_547:
        /*0018*/ 	.byte	0x04, 0x17
        /*001a*/ 	.short	(.L_549 - .L_548)
.L_548:
        /*001c*/ 	.word	0x00000000
        /*0020*/ 	.short	0x0001
        /*0022*/ 	.short	0x0008
        /*0024*/ 	.byte	0x00, 0xf5, 0x21, 0x00


	//----- nvinfo : EIATTR_KPARAM_INFO
	.align		4
.L_549:
        /*0028*/ 	.byte	0x04, 0x17
        /*002a*/ 	.short	(.L_551 - .L_550)
.L_550:
        /*002c*/ 	.word	0x00000000
        /*0030*/ 	.short	0x0000
        /*0032*/ 	.short	0x0000
        /*0034*/ 	.byte	0x00, 0xf5, 0x21, 0x00


	//----- nvinfo : EIATTR_SPARSE_MMA_MASK
	.align		4
.L_551:
        /*0038*/ 	.byte	0x03, 0x50
        /*003a*/ 	.short	0x0000


	//----- nvinfo : EIATTR_MAXREG_COUNT
	.align		4
        /*003c*/ 	.byte	0x03, 0x1b
        /*003e*/ 	.short	0x00ff


	//----- nvinfo : EIATTR_MERCURY_ISA_VERSION
	.align		4
        /*0040*/ 	.byte	0x03, 0x5f
        /*0042*/ 	.short	0x0101


	//----- nvinfo : EIATTR_VRC_CTA_INIT_COUNT
	.align		4
        /*0044*/ 	.byte	0x02, 0x4a
	.zero		1
	.zero		1


	//----- nvinfo : EIATTR_EXIT_INSTR_OFFSETS
	.align		4
        /*0048*/ 	.byte	0x04, 0x1c
        /*004a*/ 	.short	(.L_553 - .L_552)


	//   ....[0]....
.L_552:
        /*004c*/ 	.word	0x00000130


	//----- nvinfo : EIATTR_CBANK_PARAM_SIZE
	.align		4
.L_553:
        /*0050*/ 	.byte	0x03, 0x19
        /*0052*/ 	.short	0x0018


	//----- nvinfo : EIATTR_PARAM_CBANK
	.align		4
        /*0054*/ 	.byte	0x04, 0x0a
        /*0056*/ 	.short	(.L_555 - .L_554)
	.align		4
.L_554:
        /*0058*/ 	.word	index@(.nv.constant0.fused_add_nn_relu_3_kernel0)
        /*005c*/ 	.short	0x0380
        /*005e*/ 	.short	0x0018


	//----- nvinfo : EIATTR_SW_WAR
	.align		4
.L_555:
        /*0060*/ 	.byte	0x04, 0x36
        /*0062*/ 	.short	(.L_557 - .L_556)
.L_556:
        /*0064*/ 	.word	0x00000008
.L_557:


//--------------------- .nv.info.fused_nn_contrib_conv2d_winograd_without_weight_transform_add_kernel1 --------------------------
	.section	.nv.info.fused_nn_contrib_conv2d_winograd_without_weight_transform_add_kernel1,"",@"SHT_CUDA_INFO"
	.sectionflags	@""
	.align	4


	//----- nvinfo : EIATTR_CUDA_API_VERSION
	.align		4
        /*0000*/ 	.byte	0x04, 0x37
        /*0002*/ 	.short	(.L_559 - .L_558)
.L_558:
        /*0004*/ 	.word	0x00000082


	//----- nvinfo : EIATTR_KPARAM_INFO
	.align		4
.L_559:
        /*0008*/ 	.byte	0x04, 0x17
        /*000a*/ 	.short	(.L_561 - .L_560)
.L_560:
        /*000c*/ 	.word	0x00000000
        /*0010*/ 	.short	0x0002
        /*0012*/ 	.short	0x0010
        /*0014*/ 	.byte	0x00, 0xf5, 0x21, 0x00


	//----- nvinfo : EIATTR_KPARAM_INFO
	.align		4
.L_561:
        /*0018*/ 	.byte	0x04, 0x17
        /*001a*/ 	.short	(.L_563 - .L_562)
.L_562:
        /*001c*/ 	.word	0x00000000
        /*0020*/ 	.short	0x0001
        /*0022*/ 	.short	0x0008
        /*0024*/ 	.byte	0x00, 0xf5, 0x21, 0x00


	//----- nvinfo : EIATTR_KPARAM_INFO
	.align		4
.L_563:
        /*0028*/ 	.byte	0x04, 0x17
        /*002a*/ 	.short	(.L_565 - .L_564)
.L_564:
        /*002c*/ 	.word	0x00000000
        /*0030*/ 	.short	0x0000
        /*0032*/ 	.short	0x0000
        /*0034*/ 	.byte	0x00, 0xf5, 0x21, 0x00


	//----- nvinfo : EIATTR_SPARSE_MMA_MASK
	.align		4
.L_565:
        /*0038*/ 	.byte	0x03, 0x50
        /*003a*/ 	.short	0x0000


	//----- nvinfo : EIATTR_MAXREG_COUNT
	.align		4
        /*003c*/ 	.byte	0x03, 0x1b
        /*003e*/ 	.short	0x00ff


	//----- nvinfo : EIATTR_NUM_BARRIERS
	.align		4
        /*0040*/ 	.byte	0x02, 0x4c
        /*0042*/ 	.byte	0x01
	.zero		1


	//----- nvinfo : EIATTR_MERCURY_ISA_VERSION
	.align		4
        /*0044*/ 	.byte	0x03, 0x5f
        /*0046*/ 	.short	0x0101


	//----- nvinfo : EIATTR_VRC_CTA_INIT_COUNT
	.align		4
        /*0048*/ 	.byte	0x02, 0x4a
	.zero		1
	.zero		1


	//----- nvinfo : EIATTR_EXIT_INSTR_OFFSETS
	.align		4
        /*004c*/ 	.byte	0x04, 0x1c
        /*004e*/ 	.short	(.L_567 - .L_566)


	//   ....[0]....
.L_566:
        /*0050*/ 	.word	0x00000ea0


	//----- nvinfo : EIATTR_CBANK_PARAM_SIZE
	.align		4
.L_567:
        /*0054*/ 	.byte	0x03, 0x19
        /*0056*/ 	.short	0x0018


	//----- nvinfo : EIATTR_PARAM_CBANK
	.align		4
        /*0058*/ 	.byte	0x04, 0x0a
        /*005a*/ 	.short	(.L_569 - .L_568)
	.align		4
.L_568:
        /*005c*/ 	.word	index@(.nv.constant0.fused_nn_contrib_conv2d_winograd_without_weight_transform_add_kernel1)
        /*0060*/ 	.short	0x0380
        /*0062*/ 	.short	0x0018


	//----- nvinfo : EIATTR_SW_WAR
	.align		4
.L_569:
        /*0064*/ 	.byte	0x04, 0x36
        /*0066*/ 	.short	(.L_571 - .L_570)
.L_570:
        /*0068*/ 	.word	0x00000008
.L_571:


//--------------------- .nv.info.fused_nn_contrib_conv2d_winograd_without_weight_transform_add_nn_relu_3_kernel0 --------------------------
	.section	.nv.info.fused_nn_contrib_conv2d_winograd_without_weight_transform_add_nn_relu_3_kernel0,"",@"SHT_CUDA_INFO"
	.sectionflags	@""
	.align	4


	//----- nvinfo : EIATTR_CUDA_API_VERSION
	.align		4
        /*0000*/ 	.byte	0x04, 0x37
        /*0002*/ 	.short	(.L_573 - .L_572)
.L_572:
        /*0004*/ 	.word	0x00000082


	//----- nvinfo : EIATTR_KPARAM_INFO
	.align		4
.L_573:
        /*0008*/ 	.byte	0x04, 0x17
        /*000a*/ 	.short	(.L_575 - .L_574)
.L_574:
        /*000c*/ 	.word	0x00000000
        /*0010*/ 	.short	0x0001
        /*0012*/ 	.short	0x0008
        /*0014*/ 	.byte	0x00, 0xf5, 0x21, 0x00


	//----- nvinfo : EIATTR_KPARAM_INFO
	.align		4
.L_575:
        /*0018*/ 	.byte	0x04, 0x17
        /*001a*/ 	.short	(.L_577 - .L_576)
.L_576:
        /*001c*/ 	.word	0x00000000
        /*0020*/ 	.short	0x0000
        /*0022*/ 	.short	0x0000
        /*0024*/ 	.byte	0x00, 0xf5, 0x21, 0x00


	//----- nvinfo : EIATTR_SPARSE_MMA_MASK
	.align		4
.L_577:
        /*0028*/ 	.byte	0x03, 0x50
        /*002a*/ 	.short	0x0000


	//----- nvinfo : EIATTR_MAXREG_COUNT
	.align		4
        /*002c*/ 	.byte	0x03, 0x1b
        /*002e*/ 	.short	0x00ff


	//----- nvinfo : EIATTR_MERCURY_ISA_VERSION
	.align		4
        /*0030*/ 	.byte	0x03, 0x5f
        /*0032*/ 	.short	0x0101


	//----- nvinfo : EIATTR_VRC_CTA_INIT_COUNT
	.align		4
        /*0034*/ 	.byte	0x02, 0x4a
	.zero		1
	.zero		1


	//----- nvinfo : EIATTR_EXIT_INSTR_OFFSETS
	.align		4
        /*0038*/ 	.byte	0x04, 0x1c
        /*003a*/ 	.short	(.L_579 - .L_578)


	//   ....[0]....
.L_578:
        /*003c*/ 	.word	0x00003550


	//----- nvinfo : EIATTR_CBANK_PARAM_SIZE
	.align		4
.L_579:
        /*0040*/ 	.byte	0x03, 0x19
        /*0042*/ 	.short	0x0010


	//----- nvinfo : EIATTR_PARAM_CBANK
	.align		4
        /*0044*/ 	.byte	0x04, 0x0a
        /*0046*/ 	.short	(.L_581 - .L_580)
	.align		4
.L_580:
        /*0048*/ 	.word	index@(.nv.constant0.fused_nn_contrib_conv2d_winograd_without_weight_transform_add_nn_relu_3_kernel0)
        /*004c*/ 	.short	0x0380
        /*004e*/ 	.short	0x0010


	//----- nvinfo : EIATTR_SW_WAR
	.align		4
.L_581:
        /*0050*/ 	.byte	0x04, 0x36
        /*0052*/ 	.short	(.L_583 - .L_582)
.L_582:
        /*0054*/ 	.word	0x00000008
.L_583:


//--------------------- .nv.info.fused_nn_contrib_conv2d_winograd_without_weight_transform_add_nn_relu_kernel1 --------------------------
	.section	.nv.info.fused_nn_contrib_conv2d_winograd_without_weight_transform_add_nn_relu_kernel1,"",@"SHT_CUDA_INFO"
	.sectionflags	@""
	.align	4


	//----- nvinfo : EIATTR_CUDA_API_VERSION
	.align		4
        /*0000*/ 	.byte	0x04, 0x37
        /*0002*/ 	.short	(.L_585 - .L_584)
.L_584:
        /*0004*/ 	.word	0x00000082


	//----- nvinfo : EIATTR_KPARAM_INFO
	.align		4
.L_585:
        /*0008*/ 	.byte	0x04, 0x17
        /*000a*/ 	.short	(.L_587 - .L_586)
.L_586:
        /*000c*/ 	.word	0x00000000
        /*0010*/ 	.short	0x0002
        /*0012*/ 	.short	0x0010
        /*0014*/ 	.byte	0x00, 0xf5, 0x21, 0x00


	//----- nvinfo : EIATTR_KPARAM_INFO
	.align		4
.L_587:
        /*0018*/ 	.byte	0x04, 0x17
        /*001a*/ 	.short	(.L_589 - .L_588)
.L_588:
        /*001c*/ 	.word	0x00000000
        /*0020*/ 	.short	0x0001
        /*0022*/ 	.short	0x0008
        /*0024*/ 	.byte	0x00, 0xf5, 0x21, 0x00


	//----- nvinfo : EIATTR_KPARAM_INFO
	.align		4
.L_589:
        /*0028*/ 	.byte	0x04, 0x17
        /*002a*/ 	.short	(.L_591 - .L_590)
.L_590:
        /*002c*/ 	.word	0x00000000
        /*0030*/ 	.short	0x0000
        /*0032*/ 	.short	0x0000
        /*0034*/ 	.byte	0x00, 0xf5, 0x21, 0x00


	//----- nvinfo : EIATTR_SPARSE_MMA_MASK
	.align		4
.L_591:
        /*0038*/ 	.byte	0x03, 0x50
        /*003a*/ 	.short	0x0000


	//----- nvinfo : EIATTR_MAXREG_COUNT
	.align		4
        /*003c*/ 	.byte	0x03, 0x1b
        /*003e*/ 	.short	0x00ff


	//----- nvinfo : EIATTR_NUM_BARRIERS
	.align		4
        /*0040*/ 	.byte	0x02, 0x4c
        /*0042*/ 	.byte	0x01
	.zero		1


	//----- nvinfo : EIATTR_MERCURY_ISA_VERSION
	.align		4
        /*0044*/ 	.byte	0x03, 0x5f
        /*0046*/ 	.short	0x0101


	//----- nvinfo : EIATTR_VRC_CTA_INIT_COUNT
	.align		4
        /*0048*/ 	.byte	0x02, 0x4a
	.zero		1
	.zero		1


	//----- nvinfo : EIATTR_EXIT_INSTR_OFFSETS
	.align		4
        /*004c*/ 	.byte	0x04, 0x1c
        /*004e*/ 	.short	(.L_593 - .L_592)


	//   ....[0]....
.L_592:
        /*0050*/ 	.word	0x00000ea0


	//----- nvinfo : EIATTR_CBANK_PARAM_SIZE
	.align		4
.L_593:
        /*0054*/ 	.byte	0x03, 0x19
        /*0056*/ 	.short	0x0018


	//----- nvinfo : EIATTR_PARAM_CBANK
	.align		4
        /*0058*/ 	.byte	0x04, 0x0a
        /*005a*/ 	.short	(.L_595 - .L_594)
	.align		4
.L_594:
        /*005c*/ 	.word	index@(.nv.constant0.fused_nn_contrib_conv2d_winograd_without_weight_transform_add_nn_relu_kernel1)
        /*0060*/ 	.short	0x0380
        /*0062*/ 	.short	0x0018


	//----- nvinfo : EIATTR_SW_WAR
	.align		4
.L_595:
        /*0064*/ 	.byte	0x04, 0x36
        /*0066*/ 	.short	(.L_597 - .L_596)
.L_596:
        /*0068*/ 	.word	0x00000008
.L_597:


//--------------------- .nv.info.fused_nn_contrib_conv2d_winograd_without_weight_transform_add_nn_relu_2_kernel1 --------------------------
	.section	.nv.info.fused_nn_contrib_conv2d_winograd_without_weight_transform_add_nn_relu_2_kernel1,"",@"SHT_CUDA_INFO"
	.sectionflags	@""
	.align	4


	//----- nvinfo : EIATTR_CUDA_API_VERSION
	.align		4
        /*0000*/ 	.byte	0x04, 0x37
        /*0002*/ 	.short	(.L_599 - .L_598)
.L_598:
        /*0004*/ 	.word	0x00000082


	//----- nvinfo : EIATTR_KPARAM_INFO
	.align		4
.L_599:
        /*0008*/ 	.byte	0x04, 0x17
        /*000a*/ 	.short	(.L_601 - .L_600)
.L_600:
        /*000c*/ 	.word	0x00000000
        /*0010*/ 	.short	0x0002
        /*0012*/ 	.short	0x0010
        /*0014*/ 	.byte	0x00, 0xf5, 0x21, 0x00


	//----- nvinfo : EIATTR_KPARAM_INFO
	.align		4
.L_601:
        /*0018*/ 	.byte	0x04, 0x17
        /*001a*/ 	.short	(.L_603 - .L_602)
.L_602:
        /*001c*/ 	.word	0x00000000
        /*0020*/ 	.short	0x0001
        /*0022*/ 	.short	0x0008
        /*0024*/ 	.byte	0x00, 0xf5, 0x21, 0x00


	//----- nvinfo : EIATTR_KPARAM_INFO
	.align		4
.L_603:
        /*0028*/ 	.byte	0x04, 0x17
        /*002a*/ 	.short	(.L_605 - .L_604)
.L_604:
        /*002c*/ 	.word	0x00000000
        /*0030*/ 	.short	0x0000
        /*0032*/ 	.short	0x0000
        /*0034*/ 	.byte	0x00, 0xf5, 0x21, 0x00


	//----- nvinfo : EIATTR_SPARSE_MMA_MASK
	.align		4
.L_605:
        /*0038*/ 	.byte	0x03, 0x50
        /*003a*/ 	.short	0x0000


	//----- nvinfo : EIATTR_MAXREG_COUNT
	.align		4
        /*003c*/ 	.byte	0x03, 0x1b
        /*003e*/ 	.short	0x00ff


	//----- nvinfo : EIATTR_NUM_BARRIERS
	.align		4
        /*0040*/ 	.byte	0x02, 0x4c
        /*0042*/ 	.byte	0x01
	.zero		1


	//----- nvinfo : EIATTR_MERCURY_ISA_VERSION
	.align		4
        /*0044*/ 	.byte	0x03, 0x5f
        /*0046*/ 	.short	0x0101


	//----- nvinfo : EIATTR_VRC_CTA_INIT_COUNT
	.align		4
        /*0048*/ 	.byte	0x02, 0x4a
	.zero		1
	.zero		1


	//----- nvinfo : EIATTR_EXIT_INSTR_OFFSETS
	.align		4
        /*004c*/ 	.byte	0x04, 0x1c
        /*004e*/ 	.short	(.L_607 - .L_606)


	//   ....[0]....
.L_606:
        /*0050*/ 	.word	0x000013a0


	//----- nvinfo : EIATTR_CBANK_PARAM_SIZE
	.align		4
.L_607:
        /*0054*/ 	.byte	0x03, 0x19
        /*0056*/ 	.short	0x0018


	//----- nvinfo : EIATTR_PARAM_CBANK
	.align		4
        /*0058*/ 	.byte	0x04, 0x0a
        /*005a*/ 	.short	(.L_609 - .L_608)
	.align		4
.L_608:
        /*005c*/ 	.word	index@(.nv.constant0.fused_nn_contrib_conv2d_winograd_without_weight_transform_add_nn_relu_2_kernel1)
        /*0060*/ 	.short	0x0380
        /*0062*/ 	.short	0x0018


	//----- nvinfo : EIATTR_SW_WAR
	.align		4
.L_609:
        /*0064*/ 	.byte	0x04, 0x36
        /*0066*/ 	.short	(.L_611 - .L_610)
.L_610:
        /*0068*/ 	.word	0x00000008
.L_611:


//--------------------- .nv.info.fused_nn_contrib_conv2d_winograd_without_weight_transform_add_add_nn_relu_kernel2 --------------------------
	.section	.nv.info.fused_nn_contrib_conv2d_winograd_without_weight_transform_add_add_nn_relu_kernel2,"",@"SHT_CUDA_INFO"
	.sectionflags	@""
	.align	4


	//----- nvinfo : EIATTR_CUDA_API_VERSION
	.align		4
        /*0000*/ 	.byte	0x04, 0x37
        /*0002*/ 	.short	(.L_613 - .L_612)
.L_612:
        /*0004*/ 	.word	0x00000082


	//----- nvinfo : EIATTR_KPARAM_INFO
	.align		4
.L_613:
        /*0008*/ 	.byte	0x04, 0x17
        /*000a*/ 	.short	(.L_615 - .L_614)
.L_614:
        /*000c*/ 	.word	0x00000000
        /*0010*/ 	.short	0x0003
        /*0012*/ 	.short	0x0018
        /*0014*/ 	.byte	0x00, 0xf5, 0x21, 0x00


	//----- nvinfo : EIATTR_KPARAM_INFO
	.align		4
.L_615:
        /*0018*/ 	.byte	0x04, 0x17
        /*001a*/ 	.short	(.L_617 - .L_616)
.L_616:
        /*001c*/ 	.word	0x00000000
        /*0020*/ 	.short	0x0002
        /*0022*/ 	.short	0x0010
        /*0024*/ 	.byte	0x00, 0xf5, 0x21, 0x00


	//----- nvinfo : EIATTR_KPARAM_INFO
	.align		4
.L_617:
        /*0028*/ 	.byte	0x04, 0x17
        /*002a*/ 	.short	(.L_619 - .L_618)
.L_618:
        /*002c*/ 	.word	0x00000000
        /*0030*/ 	.short	0x0001
        /*0032*/ 	.short	0x0008
        /*0034*/ 	.byte	0x00, 0xf5, 0x21, 0x00


	//----- nvinfo : EIATTR_KPARAM_INFO
	.align		4
.L_619:
        /*0038*/ 	.byte	0x04, 0x17
        /*003a*/ 	.short	(.L_621 - .L_620)
.L_620:
        /*003c*/ 	.word	0x00000000
        /*0040*/ 	.short	0x0000
        /*0042*/ 	.short	0x0000
        /*0044*/ 	.byte	0x00, 0xf5, 0x21, 0x00


	//----- nvinfo : EIATTR_SPARSE_MMA_MASK
	.align		4
.L_621:
        /*0048*/ 	.byte	0x03, 0x50
        /*004a*/ 	.short	0x0000


	//----- nvinfo : EIATTR_MAXREG_COUNT
	.align		4
        /*004c*/ 	.byte	0x03, 0x1b
        /*004e*/ 	.short	0x00ff


	//----- nvinfo : EIATTR_MERCURY_ISA_VERSION
	.align		4
        /*0050*/ 	.byte	0x03, 0x5f
        /*0052*/ 	.short	0x0101


	//----- nvinfo : EIATTR_VRC_CTA_INIT_COUNT
	.align		4
        /*0054*/ 	.byte	0x02, 0x4a
	.zero		1
	.zero		1


	//----- nvinfo : EIATTR_EXIT_INSTR_OFFSETS
	.align		4
        /*0058*/ 	.byte	0x04, 0x1c
        /*005a*/ 	.short	(.L_623 - .L_622)


	//   ....[0]....
.L_622:
        /*005c*/ 	.word	0x000005c0


	//----- nvinfo : EIATTR_CBANK_PARAM_SIZE
	.align		4
.L_623:
        /*0060*/ 	.byte	0x03, 0x19
        /*0062*/ 	.short	0x0020


	//----- nvinfo : EIATTR_PARAM_CBANK
	.align		4
        /*0064*/ 	.byte	0x04, 0x0a
        /*0066*/ 	.short	(.L_625 - .L_624)
	.align		4
.L_624:
        /*0068*/ 	.word	index@(.nv.constant0.fused_nn_contrib_conv2d_winograd_without_weight_transform_add_add_nn_relu_kernel2)
        /*006c*/ 	.short	0x0380
        /*006e*/ 	.short	0x0020


	//----- nvinfo : EIATTR_SW_WAR
	.align		4
.L_625:
        /*0070*/ 	.byte	0x04, 0x36
        /*0072*/ 	.short	(.L_627 - .L_626)
.L_626:
        /*0074*/ 	.word	0x00000008
.L_627:


//--------------------- .nv.info.fused_nn_contrib_conv2d_winograd_without_weight_transform_add_nn_relu_1_kernel2 --------------------------
	.section	.nv.info.fused_nn_contrib_conv2d_winograd_without_weight_transform_add_nn_relu_1_kernel2,"",@"SHT_CUDA_INFO"
	.sectionflags	@""
	.align	4


	//----- nvinfo : EIATTR_CUDA_API_VERSION
	.align		4
        /*0000*/ 	.byte	0x04, 0x37
        /*0002*/ 	.short	(.L_629 - .L_628)
.L_628:
        /*0004*/ 	.word	0x00000082


	//----- nvinfo : EIATTR_KPARAM_INFO
	.align		4
.L_629:
        /*0008*/ 	.byte	0x04, 0x17
        /*000a*/ 	.short	(.L_631 - .L_630)
.L_630:
        /*000c*/ 	.word	0x00000000
        /*0010*/ 	.short	0x0002
        /*0012*/ 	.short	0x0010
        /*0014*/ 	.byte	0x00, 0xf5, 0x21, 0x00


	//----- nvinfo : EIATTR_KPARAM_INFO
	.align		4
.L_631:
        /*0018*/ 	.byte	0x04, 0x17
        /*001a*/ 	.short	(.L_633 - .L_632)
.L_632:
        /*001c*/ 	.word	0x00000000
        /*0020*/ 	.short	0x0001
        /*0022*/ 	.short	0x0008
        /*0024*/ 	.byte	0x00, 0xf5, 0x21, 0x00


	//----- nvinfo : EIATTR_KPARAM_INFO
	.align		4
.L_633:
        /*0028*/ 	.byte	0x04, 0x17
        /*002a*/ 	.short	(.L_635 - .L_634)
.L_634:
        /*002c*/ 	.word	0x00000000
        /*0030*/ 	.short	0x0000
        /*0032*/ 	.short	0x0000
        /*0034*/ 	.byte	0x00, 0xf5, 0x21, 0x00


	//----- nvinfo : EIATTR_SPARSE_MMA_MASK
	.align		4
.L_635:
        /*0038*/ 	.byte	0x03, 0x50
        /*003a*/ 	.short	0x0000


	//----- nvinfo : EIATTR_MAXREG_COUNT
	.align		4
        /*003c*/ 	.byte	0x03, 0x1b
        /*003e*/ 	.short	0x00ff


	//----- nvinfo : EIATTR_MERCURY_ISA_VERSION
	.align		4
        /*0040*/ 	.byte	0x03, 0x5f
        /*0042*/ 	.short	0x0101


	//----- nvinfo : EIATTR_VRC_CTA_INIT_COUNT
	.align		4
        /*0044*/ 	.byte	0x02, 0x4a
	.zero		1
	.zero		1


	//----- nvinfo : EIATTR_EXIT_INSTR_OFFSETS
	.align		4
        /*0048*/ 	.byte	0x04, 0x1c
        /*004a*/ 	.short	(.L_637 - .L_636)


	//   ....[0]....
.L_636:
        /*004c*/ 	.word	0x00000520


	//----- nvinfo : EIATTR_CBANK_PARAM_SIZE
	.align		4
.L_637:
        /*0050*/ 	.byte	0x03, 0x19
        /*0052*/ 	.short	0x0018


	//----- nvinfo : EIATTR_PARAM_CBANK
	.align		4
        /*0054*/ 	.byte	0x04, 0x0a
        /*0056*/ 	.short	(.L_639 - .L_638)
	.align		4
.L_638:
        /*0058*/ 	.word	index@(.nv.constant0.fused_nn_contrib_conv2d_winograd_without_weight_transform_add_nn_relu_1_kernel2)
        /*005c*/ 	.short	0x0380
        /*005e*/ 	.short	0x0018


	//----- nvinfo : EIATTR_SW_WAR
	.align		4
.L_639:
        /*0060*/ 	.byte	0x04, 0x36
        /*0062*/ 	.short	(.L_641 - .L_640)
.L_640:
        /*0064*/ 	.word	0x00000008
.L_641:


//--------------------- .nv.info.fused_nn_dense_add_kernel0 --------------------------
	.section	.nv.info.fused_nn_dense_add_kernel0,"",@"SHT_CUDA_INFO"
	.sectionflags	@""
	.align	4


	//----- nvinfo : EIATTR_CUDA_API_VERSION
	.align		4
        /*0000*/ 	.byte	0x04, 0x37
        /*0002*/ 	.short	(.L_643 - .L_642)
.L_642:
        /*0004*/ 	.word	0x00000082


	//----- nvinfo : EIATTR_KPARAM_INFO
	.align		4
.L_643:
        /*0008*/ 	.byte	0x04, 0x17
        /*000a*/ 	.short	(.L_645 - .L_644)
.L_644:
        /*000c*/ 	.word	0x00000000
        /*0010*/ 	.short	0x0003
        /*0012*/ 	.short	0x0018
        /*0014*/ 	.byte	0x00, 0xf5, 0x21, 0x00


	//----- nvinfo : EIATTR_KPARAM_INFO
	.align		4
.L_645:
        /*0018*/ 	.byte	0x04, 0x17
        /*001a*/ 	.short	(.L_647 - .L_646)
.L_646:
        /*001c*/ 	.word	0x00000000
        /*0020*/ 	.short	0x0002
        /*0022*/ 	.short	0x0010
        /*0024*/ 	.byte	0x00, 0xf5, 0x21, 0x00


	//----- nvinfo : EIATTR_KPARAM_INFO
	.align		4
.L_647:
        /*0028*/ 	.byte	0x04, 0x17
        /*002a*/ 	.short	(.L_649 - .L_648)
.L_648:
        /*002c*/ 	.word	0x00000000
        /*0030*/ 	.short	0x0001
        /*0032*/ 	.short	0x0008
        /*0034*/ 	.byte	0x00, 0xf5, 0x21, 0x00


	//----- nvinfo : EIATTR_KPARAM_INFO
	.align		4
.L_649:
        /*0038*/ 	.byte	0x04, 0x17
        /*003a*/ 	.short	(.L_651 - .L_650)
.L_650:
        /*003c*/ 	.word	0x00000000
        /*0040*/ 	.short	0x0000
        /*0042*/ 	.short	0x0000
        /*0044*/ 	.byte	0x00, 0xf5, 0x21, 0x00


	//----- nvinfo : EIATTR_SPARSE_MMA_MASK
	.align		4
.L_651:
        /*0048*/ 	.byte	0x03, 0x50
        /*004a*/ 	.short	0x0000


	//----- nvinfo : EIATTR_MAXREG_COUNT
	.align		4
        /*004c*/ 	.byte	0x03, 0x1b
        /*004e*/ 	.short	0x00ff


	//----- nvinfo : EIATTR_NUM_BARRIERS
	.align		4
        /*0050*/ 	.byte	0x02, 0x4c
        /*0052*/ 	.byte	0x01
	.zero		1


	//----- nvinfo : EIATTR_MERCURY_ISA_VERSION
	.align		4
        /*0054*/ 	.byte	0x03, 0x5f
        /*0056*/ 	.short	0x0101


	//----- nvinfo : EIATTR_VRC_CTA_INIT_COUNT
	.align		4
        /*0058*/ 	.byte	0x02, 0x4a
	.zero		1
	.zero		1


	//----- nvinfo : EIATTR_EXIT_INSTR_OFFSETS
	.align		4
        /*005c*/ 	.byte	0x04, 0x1c
        /*005e*/ 	.short	(.L_653 - .L_652)


	//   ....[0]....
.L_652:
        /*0060*/ 	.word	0x00000480


	//   ....[1]....
        /*0064*/ 	.word	0x00000520


	//----- nvinfo : EIATTR_CRS_STACK_SIZE
	.align		4
.L_653:
        /*0068*/ 	.byte	0x04, 0x1e
        /*006a*/ 	.short	(.L_655 - .L_654)
.L_654:
        /*006c*/ 	.word	0x00000000


	//----- nvinfo : EIATTR_CBANK_PARAM_SIZE
	.align		4
.L_655:
        /*0070*/ 	.byte	0x03, 0x19
        /*0072*/ 	.short	0x0020


	//----- nvinfo : EIATTR_PARAM_CBANK
	.align		4
        /*0074*/ 	.byte	0x04, 0x0a
        /*0076*/ 	.short	(.L_657 - .L_656)
	.align		4
.L_656:
        /*0078*/ 	.word	index@(.nv.constant0.fused_nn_dense_add_kernel0)
        /*007c*/ 	.short	0x0380
        /*007e*/ 	.short	0x0020


	//----- nvinfo : EIATTR_SW_WAR
	.align		4
.L_657:
        /*0080*/ 	.byte	0x04, 0x36
        /*0082*/ 	.short	(.L_659 - .L_658)
.L_658:
        /*0084*/ 	.word	0x00000008
.L_659:


//--------------------- .nv.info.fused_add_10_kernel0 --------------------------
	.section	.nv.info.fused_add_10_kernel0,"",@"SHT_CUDA_INFO"
	.sectionflags	@""
	.align	4


	//----- nvinfo : EIATTR_CUDA_API_VERSION
	.align		4
        /*0000*/ 	.byte	0x04, 0x37
        /*0002*/ 	.short	(.L_661 - .L_660)
.L_660:
        /*0004*/ 	.word	0x00000082


	//----- nvinfo : EIATTR_KPARAM_INFO
	.align		4
.L_661:
        /*0008*/ 	.byte	0x04, 0x17
        /*000a*/ 	.short	(.L_663 - .L_662)
.L_662:
        /*000c*/ 	.word	0x00000000
        /*0010*/ 	.short	0x0002
        /*0012*/ 	.short	0x0010
        /*0014*/ 	.byte	0x00, 0xf5, 0x21, 0x00


	//----- nvinfo : EIATTR_KPARAM_INFO
	.align		4
.L_663:
        /*0018*/ 	.byte	0x04, 0x17
        /*001a*/ 	.short	(.L_665 - .L_664)
.L_664:
        /*001c*/ 	.word	0x00000000
        /*0020*/ 	.short	0x0001
        /*0022*/ 	.short	0x0008
        /*0024*/ 	.byte	0x00, 0xf5, 0x21, 0x00


	//----- nvinfo : EIATTR_KPARAM_INFO
	.align		4
.L_665:
        /*0028*/ 	.byte	0x04, 0x17
        /*002a*/ 	.short	(.L_667 - .L_666)
.L_666:
        /*002c*/ 	.word	0x00000000
        /*0030*/ 	.short	0x0000
        /*0032*/ 	.short	0x0000
        /*0034*/ 	.byte	0x00, 0xf5, 0x21, 0x00


	//----- nvinfo : EIATTR_SPARSE_MMA_MASK
	.align		4
.L_667:
        /*0038*/ 	.byte	0x03, 0x50
        /*003a*/ 	.short	0x0000


	//----- nvinfo : EIATTR_MAXREG_COUNT
	.align		4
        /*003c*/ 	.byte	0x03, 0x1b
        /*003e*/ 	.short	0x00ff


	//----- nvinfo : EIATTR_MERCURY_ISA_VERSION
	.align		4
        /*0040*/ 	.byte	0x03, 0x5f
        /*0042*/ 	.short	0x0101


	//----- nvinfo : EIATTR_VRC_CTA_INIT_COUNT
	.align		4
        /*0044*/ 	.byte	0x02, 0x4a
	.zero		1
	.zero		1


	//----- nvinfo : EIATTR_EXIT_INSTR_OFFSETS
	.align		4
        /*0048*/ 	.byte	0x04, 0x1c
        /*004a*/ 	.short	(.L_669 - .L_668)


	//   ....[0]....
.L_668:
        /*004c*/ 	.word	0x00000120


	//----- nvinfo : EIATTR_CBANK_PARAM_SIZE
	.align		4
.L_669:
        /*0050*/ 	.byte	0x03, 0x19
        /*0052*/ 	.short	0x0018


	//----- nvinfo : EIATTR_PARAM_CBANK
	.align		4
        /*0054*/ 	.byte	0x04, 0x0a
        /*0056*/ 	.short	(.L_671 - .L_670)
	.align		4
.L_670:
        /*0058*/ 	.word	index@(.nv.constant0.fused_add_10_kernel0)
        /*005c*/ 	.short	0x0380
        /*005e*/ 	.short	0x0018


	//----- nvinfo : EIATTR_SW_WAR
	.align		4
.L_671:
        /*0060*/ 	.byte	0x04, 0x36
        /*0062*/ 	.short	(.L_673 - .L_672)
.L_672:
        /*0064*/ 	.word	0x00000008
.L_673:


//--------------------- .nv.info.fused_nn_contrib_conv2d_winograd_without_weight_transform_add_3_kernel0 --------------------------
	.section	.nv.info.fused_nn_contrib_conv2d_winograd_without_weight_transform_add_3_kernel0,"",@"SHT_CUDA_INFO"
	.sectionflags	@""
	.align	4


	//----- nvinfo : EIATTR_CUDA_API_VERSION
	.align		4
        /*0000*/ 	.byte	0x04, 0x37
        /*0002*/ 	.short	(.L_675 - .L_674)
.L_674:
        /*0004*/ 	.word	0x00000082


	//----- nvinfo : EIATTR_KPARAM_INFO
	.align		4
.L_675:
        /*0008*/ 	.byte	0x04, 0x17
        /*000a*/ 	.short	(.L_677 - .L_676)
.L_676:
        /*000c*/ 	.word	0x00000000
        /*0010*/ 	.short	0x0001
        /*0012*/ 	.short	0x0008
        /*0014*/ 	.byte	0x00, 0xf5, 0x21, 0x00


	//----- nvinfo : EIATTR_KPARAM_INFO
	.align		4
.L_677:
        /*0018*/ 	.byte	0x04, 0x17
        /*001a*/ 	.short	(.L_679 - .L_678)
.L_678:
        /*001c*/ 	.word	0x00000000
        /*0020*/ 	.short	0x0000
        /*0022*/ 	.short	0x0000
        /*0024*/ 	.byte	0x00, 0xf5, 0x21, 0x00


	//----- nvinfo : EIATTR_SPARSE_MMA_MASK
	.align		4
.L_679:
        /*0028*/ 	.byte	0x03, 0x50
        /*002a*/ 	.short	0x0000


	//----- nvinfo : EIATTR_MAXREG_COUNT
	.align		4
        /*002c*/ 	.byte	0x03, 0x1b
        /*002e*/ 	.short	0x00ff


	//----- nvinfo : EIATTR_MERCURY_ISA_VERSION
	.align		4
        /*0030*/ 	.byte	0x03, 0x5f
        /*0032*/ 	.short	0x0101


	//----- nvinfo : EIATTR_VRC_CTA_INIT_COUNT
	.align		4
        /*0034*/ 	.byte	0x02, 0x4a
	.zero		1
	.zero		1


	//----- nvinfo : EIATTR_EXIT_INSTR_OFFSETS
	.align		4
        /*0038*/ 	.byte	0x04, 0x1c
        /*003a*/ 	.short	(.L_681 - .L_680)


	//   ....[0]....
.L_680:
        /*003c*/ 	.word	0x00003550


	//----- nvinfo : EIATTR_CBANK_PARAM_SIZE
	.align		4
.L_681:
        /*0040*/ 	.byte	0x03, 0x19
        /*0042*/ 	.short	0x0010


	//----- nvinfo : EIATTR_PARAM_CBANK
	.align		4
        /*0044*/ 	.byte	0x04, 0x0a
        /*0046*/ 	.short	(.L_683 - .L_682)
	.align		4
.L_682:
        /*0048*/ 	.word	index@(.nv.constant0.fused_nn_contrib_conv2d_winograd_without_weight_transform_add_3_kernel0)
        /*004c*/ 	.short	0x0380
        /*004e*/ 	.short	0x0010


	//----- nvinfo : EIATTR_SW_WAR
	.align		4
.L_683:
        /*0050*/ 	.byte	0x04, 0x36
        /*0052*/ 	.short	(.L_685 - .L_684)
.L_684:
        /*0054*/ 	.word	0x00000008
.L_685:


//--------------------- .nv.info.fused_nn_conv2d_1_kernel0 --------------------------
	.section	.nv.info.fused_nn_conv2d_1_kernel0,"",@"SHT_CUDA_INFO"
	.sectionflags	@""
	.align	4


	//----- nvinfo : EIATTR_CUDA_API_VERSION
	.align		4
        /*0000*/ 	.byte	0x04, 0x37
        /*0002*/ 	.short	(.L_687 - .L_686)
.L_686:
        /*0004*/ 	.word	0x00000082


	//----- nvinfo : EIATTR_KPARAM_INFO
	.align		4
.L_687:
        /*0008*/ 	.byte	0x04, 0x17
        /*000a*/ 	.short	(.L_689 - .L_688)
.L_688:
        /*000c*/ 	.word	0x00000000
        /*0010*/ 	.short	0x0002
        /*0012*/ 	.short	0x0010
        /*0014*/ 	.byte	0x00, 0xf5, 0x21, 0x00


	//----- nvinfo : EIATTR_KPARAM_INFO
	.align		4
.L_689:
        /*0018*/ 	.byte	0x04, 0x17
        /*001a*/ 	.short	(.L_691 - .L_690)
.L_690:
        /*001c*/ 	.word	0x00000000
        /*0020*/ 	.short	0x0001
        /*0022*/ 	.short	0x0008
        /*0024*/ 	.byte	0x00, 0xf5, 0x21, 0x00


	//----- nvinfo : EIATTR_KPARAM_INFO
	.align		4
.L_691:
        /*0028*/ 	.byte	0x04, 0x17
        /*002a*/ 	.short	(.L_693 - .L_692)
.L_692:
        /*002c*/ 	.word	0x00000000
        /*0030*/ 	.short	0x0000
        /*0032*/ 	.short	0x0000
        /*0034*/ 	.byte	0x00, 0xf5, 0x21, 0x00


	//----- nvinfo : EIATTR_SPARSE_MMA_MASK
	.align		4
.L_693:
        /*0038*/ 	.byte	0x03, 0x50
        /*003a*/ 	.short	0x0000


	//----- nvinfo : EIATTR_MAXREG_COUNT
	.align		4
        /*003c*/ 	.byte	0x03, 0x1b
        /*003e*/ 	.short	0x00ff


	//----- nvinfo : EIATTR_NUM_BARRIERS
	.align		4
        /*0040*/ 	.byte	0x02, 0x4c
        /*0042*/ 	.byte	0x01
	.zero		1


	//----- nvinfo : EIATTR_MERCURY_ISA_VERSION
	.align		4
        /*0044*/ 	.byte	0x03, 0x5f
        /*0046*/ 	.short	0x0101


	//----- nvinfo : EIATTR_VRC_CTA_INIT_COUNT
	.align		4
        /*0048*/ 	.byte	0x02, 0x4a
	.zero		1
	.zero		1


	//----- nvinfo : EIATTR_EXIT_INSTR_OFFSETS
	.align		4
        /*004c*/ 	.byte	0x04, 0x1c
        /*004e*/ 	.short	(.L_695 - .L_694)


	//   ....[0]....
.L_694:
        /*0050*/ 	.word	0x00000ea0


	//----- nvinfo : EIATTR_CBANK_PARAM_SIZE
	.align		4
.L_695:
        /*0054*/ 	.byte	0x03, 0x19
        /*0056*/ 	.short	0x0018


	//----- nvinfo : EIATTR_PARAM_CBANK
	.align		4
        /*0058*/ 	.byte	0x04, 0x0a
        /*005a*/ 	.short	(.L_697 - .L_696)
	.align		4
.L_696:
        /*005c*/ 	.word	index@(.nv.constant0.fused_nn_conv2d_1_kernel0)
        /*0060*/ 	.short	0x0380
        /*0062*/ 	.short	0x0018


	//----- nvinfo : EIATTR_SW_WAR
	.align		4
.L_697:
        /*0064*/ 	.byte	0x04, 0x36
        /*0066*/ 	.short	(.L_699 - .L_698)
.L_698:
        /*0068*/ 	.word	0x00000008
.L_699:


//--------------------- .nv.info.fused_nn_contrib_conv2d_winograd_without_weight_transform_add_2_kernel1 --------------------------
	.section	.nv.info.fused_nn_contrib_conv2d_winograd_without_weight_transform_add_2_kernel1,"",@"SHT_CUDA_INFO"
	.sectionflags	@""
	.align	4


	//----- nvinfo : EIATTR_CUDA_API_VERSION
	.align		4
        /*0000*/ 	.byte	0x04, 0x37
        /*0002*/ 	.short	(.L_701 - .L_700)
.L_700:
        /*0004*/ 	.word	0x00000082


	//----- nvinfo : EIATTR_KPARAM_INFO
	.align		4
.L_701:
        /*0008*/ 	.byte	0x04, 0x17
        /*000a*/ 	.short	(.L_703 - .L_702)
.L_702:
        /*000c*/ 	.word	0x00000000
        /*0010*/ 	.short	0x0002
        /*0012*/ 	.short	0x0010
        /*0014*/ 	.byte	0x00, 0xf5, 0x21, 0x00


	//----- nvinfo : EIATTR_KPARAM_INFO
	.align		4
.L_703:
        /*0018*/ 	.byte	0x04, 0x17
        /*001a*/ 	.short	(.L_705 - .L_704)
.L_704:
        /*001c*/ 	.word	0x00000000
        /*0020*/ 	.short	0x0001
        /*0022*/ 	.short	0x0008
        /*0024*/ 	.byte	0x00, 0xf5, 0x21, 0x00


	//----- nvinfo : EIATTR_KPARAM_INFO
	.align		4
.L_705:
        /*0028*/ 	.byte	0x04, 0x17
        /*002a*/ 	.short	(.L_707 - .L_706)
.L_706:
        /*002c*/ 	.word	0x00000000
        /*0030*/ 	.short	0x0000
        /*0032*/ 	.short	0x0000
        /*0034*/ 	.byte	0x00, 0xf5, 0x21, 0x00


	//----- nvinfo : EIATTR_SPARSE_MMA_MASK
	.align		4
.L_707:
        /*0038*/ 	.byte	0x03, 0x50
        /*003a*/ 	.short	0x0000


	//----- nvinfo : EIATTR_MAXREG_COUNT
	.align		4
        /*003c*/ 	.byte	0x03, 0x1b
        /*003e*/ 	.short	0x00ff


	//----- nvinfo : EIATTR_NUM_BARRIERS
	.align		4
        /*0040*/ 	.byte	0x02, 0x4c
        /*0042*/ 	.byte	0x01
	.zero		1


	//----- nvinfo : EIATTR_MERCURY_ISA_VERSION
	.align		4
        /*0044*/ 	.byte	0x03, 0x5f
        /*0046*/ 	.short	0x0101


	//----- nvinfo : EIATTR_VRC_CTA_INIT_COUNT
	.align		4
        /*0048*/ 	.byte	0x02, 0x4a
	.zero		1
	.zero		1


	//----- nvinfo : EIATTR_EXIT_INSTR_OFFSETS
	.align		4
        /*004c*/ 	.byte	0x04, 0x1c
        /*004e*/ 	.short	(.L_709 - .L_708)


	//   ....[0]....
.L_708:
        /*0050*/ 	.word	0x000013a0


	//----- nvinfo : EIATTR_CBANK_PARAM_SIZE
	.align		4
.L_709:
        /*0054*/ 	.byte	0x03, 0x19
        /*0056*/ 	.short	0x0018


	//----- nvinfo : EIATTR_PARAM_CBANK
	.align		4
        /*0058*/ 	.byte	0x04, 0x0a
        /*005a*/ 	.short	(.L_711 - .L_710)
	.align		4
.L_710:
        /*005c*/ 	.word	index@(.nv.constant0.fused_nn_contrib_conv2d_winograd_without_weight_transform_add_2_kernel1)
        /*0060*/ 	.short	0x0380
        /*0062*/ 	.short	0x0018


	//----- nvinfo : EIATTR_SW_WAR
	.align		4
.L_711:
        /*0064*/ 	.byte	0x04, 0x36
        /*0066*/ 	.short	(.L_713 - .L_712)
.L_712:
        /*0068*/ 	.word	0x00000008
.L_713:


//--------------------- .nv.info.fused_nn_contrib_conv2d_winograd_without_weight_transform_add_kernel2 --------------------------
	.section	.nv.info.fused_nn_contrib_conv2d_winograd_without_weight_transform_add_kernel2,"",@"SHT_CUDA_INFO"
	.sectionflags	@""
	.align	4


	//----- nvinfo : EIATTR_CUDA_API_VERSION
	.align		4
        /*0000*/ 	.byte	0x04, 0x37
        /*0002*/ 	.short	(.L_715 - .L_714)
.L_714:
        /*0004*/ 	.word	0x00000082


	//----- nvinfo : EIATTR_KPARAM_INFO
	.align		4
.L_715:
        /*0008*/ 	.byte	0x04, 0x17
        /*000a*/ 	.short	(.L_717 - .L_716)
.L_716:
        /*000c*/ 	.word	0x00000000
        /*0010*/ 	.short	0x0002
        /*0012*/ 	.short	0x0010
        /*0014*/ 	.byte	0x00, 0xf5, 0x21, 0x00


	//----- nvinfo : EIATTR_KPARAM_INFO
	.align		4
.L_717:
        /*0018*/ 	.byte	0x04, 0x17
        /*001a*/ 	.short	(.L_719 - .L_718)
.L_718:
        /*001c*/ 	.word	0x00000000
        /*0020*/ 	.short	0x0001
        /*0022*/ 	.short	0x0008
        /*0024*/ 	.byte	0x00, 0xf5, 0x21, 0x00


	//----- nvinfo : EIATTR_KPARAM_INFO
	.align		4
.L_719:
        /*0028*/ 	.byte	0x04, 0x17
        /*002a*/ 	.short	(.L_721 - .L_720)
.L_720:
        /*002c*/ 	.word	0x00000000
        /*0030*/ 	.short	0x0000
        /*0032*/ 	.short	0x0000
        /*0034*/ 	.byte	0x00, 0xf5, 0x21, 0x00


	//----- nvinfo : EIATTR_SPARSE_MMA_MASK
	.align		4
.L_721:
        /*0038*/ 	.byte	0x03, 0x50
        /*003a*/ 	.short	0x0000


	//----- nvinfo : EIATTR_MAXREG_COUNT
	.align		4
        /*003c*/ 	.byte	0x03, 0x1b
        /*003e*/ 	.short	0x00ff


	//----- nvinfo : EIATTR_MERCURY_ISA_VERSION
	.align		4
        /*0040*/ 	.byte	0x03, 0x5f
        /*0042*/ 	.short	0x0101


	//----- nvinfo : EIATTR_VRC_CTA_INIT_COUNT
	.align		4
        /*0044*/ 	.byte	0x02, 0x4a
	.zero		1
	.zero		1


	//----- nvinfo : EIATTR_EXIT_INSTR_OFFSETS
	.align		4
        /*0048*/ 	.byte	0x04, 0x1c
        /*004a*/ 	.short	(.L_723 - .L_722)


	//   ....[0]....
.L_722:
        /*004c*/ 	.word	0x000003d0


	//   ....[1]....
        /*0050*/ 	.word	0x000004a0


	//   ....[2]....
        /*0054*/ 	.word	0x00000570


	//----- nvinfo : EIATTR_CBANK_PARAM_SIZE
	.align		4
.L_723:
        /*0058*/ 	.byte	0x03, 0x19
        /*005a*/ 	.short	0x0018


	//----- nvinfo : EIATTR_PARAM_CBANK
	.align		4
        /*005c*/ 	.byte	0x04, 0x0a
        /*005e*/ 	.short	(.L_725 - .L_724)
	.align		4
.L_724:
        /*0060*/ 	.word	index@(.nv.constant0.fused_nn_contrib_conv2d_winograd_without_weight_transform_add_kernel2)
        /*0064*/ 	.short	0x0380
        /*0066*/ 	.short	0x0018


	//----- nvinfo : EIATTR_SW_WAR
	.align		4
.L_725:
        /*0068*/ 	.byte	0x04, 0x36
        /*006a*/ 	.short	(.L_727 - .L_726)
.L_726:
        /*006c*/ 	.word	0x00000008
.L_727:


//--------------------- .nv.info.fused_nn_contrib_conv2d_winograd_without_weight_transform_add_multiply_add_nn_re_11882905421691233276__kernel2 --------------------------
	.section	.nv.info.fused_nn_contrib_conv2d_winograd_without_weight_transform_add_multiply_add_nn_re_11882905421691233276__kernel2,"",@"SHT_CUDA_INFO"
	.sectionflags	@""
	.align	4


	//----- nvinfo : EIATTR_CUDA_API_VERSION
	.align		4
        /*0000*/ 	.byte	0x04, 0x37
        /*0002*/ 	.short	(.L_729 - .L_728)
.L_728:
        /*0004*/ 	.word	0x00000082


	//----- nvinfo : EIATTR_KPARAM_INFO
	.align		4
.L_729:
        /*0008*/ 	.byte	0x04, 0x17
        /*000a*/ 	.short	(.L_731 - .L_730)
.L_730:
        /*000c*/ 	.word	0x00000000
        /*0010*/ 	.short	0x0004
        /*0012*/ 	.short	0x0020
        /*0014*/ 	.byte	0x00, 0xf5, 0x21, 0x00


	//----- nvinfo : EIATTR_KPARAM_INFO
	.align		4
.L_731:
        /*0018*/ 	.byte	0x04, 0x17
        /*001a*/ 	.short	(.L_733 - .L_732)
.L_732:
        /*001c*/ 	.word	0x00000000
        /*0020*/ 	.short	0x0003
        /*0022*/ 	.short	0x0018
        /*0024*/ 	.byte	0x00, 0xf5, 0x21, 0x00


	//----- nvinfo : EIATTR_KPARAM_INFO
	.align		4
.L_733:
        /*0028*/ 	.byte	0x04, 0x17
        /*002a*/ 	.short	(.L_735 - .L_734)
.L_734:
        /*002c*/ 	.word	0x00000000
        /*0030*/ 	.short	0x0002
        /*0032*/ 	.short	0x0010
        /*0034*/ 	.byte	0x00, 0xf5, 0x21, 0x00


	//----- nvinfo : EIATTR_KPARAM_INFO
	.align		4
.L_735:
        /*0038*/ 	.byte	0x04, 0x17
        /*003a*/ 	.short	(.L_737 - .L_736)
.L_736:
        /*003c*/ 	.word	0x00000000
        /*0040*/ 	.short	0x0001
        /*0042*/ 	.short	0x0008
        /*0044*/ 	.byte	0x00, 0xf5, 0x21, 0x00


	//----- nvinfo : EIATTR_KPARAM_INFO
	.align		4
.L_737:
        /*0048*/ 	.byte	0x04, 0x17
        /*004a*/ 	.short	(.L_739 - .L_738)
.L_738:
        /*004c*/ 	.word	0x00000000
        /*0050*/ 	.short	0x0000
        /*0052*/ 	.short	0x0000
        /*0054*/ 	.byte	0x00, 0xf5, 0x21, 0x00


	//----- nvinfo : EIATTR_SPARSE_MMA_MASK
	.align		4
.L_739:
        /*0058*/ 	.byte	0x03, 0x50
        /*005a*/ 	.short	0x0000


	//----- nvinfo : EIATTR_MAXREG_COUNT
	.align		4
        /*005c*/ 	.byte	0x03, 0x1b
        /*005e*/ 	.short	0x00ff


	//----- nvinfo : EIATTR_MERCURY_ISA_VERSION
	.align		4
        /*0060*/ 	.byte	0x03, 0x5f
        /*0062*/ 	.short	0x0101


	//----- nvinfo : EIATTR_VRC_CTA_INIT_COUNT
	.align		4
        /*0064*/ 	.byte	0x02, 0x4a
	.zero		1
	.zero		1


	//----- nvinfo : EIATTR_EXIT_INSTR_OFFSETS
	.align		4
        /*0068*/ 	.byte	0x04, 0x1c
        /*006a*/ 	.short	(.L_741 - .L_740)


	//   ....[0]....
.L_740:
        /*006c*/ 	.word	0x00000470


	//   ....[1]....
        /*0070*/ 	.word	0x00000560


	//   ....[2]....
        /*0074*/ 	.word	0x00000650


	//----- nvinfo : EIATTR_CBANK_PARAM_SIZE
	.align		4
.L_741:
        /*0078*/ 	.byte	0x03, 0x19
        /*007a*/ 	.short	0x0028


	//----- nvinfo : EIATTR_PARAM_CBANK
	.align		4
        /*007c*/ 	.byte	0x04, 0x0a
        /*007e*/ 	.short	(.L_743 - .L_742)
	.align		4
.L_742:
        /*0080*/ 	.word	index@(.nv.constant0.fused_nn_contrib_conv2d_winograd_without_weight_transform_add_multiply_add_nn_re_11882905421691233276__kernel2)
        /*0084*/ 	.short	0x0380
        /*0086*/ 	.short	0x0028


	//----- nvinfo : EIATTR_SW_WAR
	.align		4
.L_743:
        /*0088*/ 	.byte	0x04, 0x36
        /*008a*/ 	.short	(.L_745 - .L_744)
.L_744:
        /*008c*/ 	.word	0x00000008
.L_745:


//--------------------- .nv.info.fused_nn_batch_flatten_kernel0 --------------------------
	.section	.nv.info.fused_nn_batch_flatten_kernel0,"",@"SHT_CUDA_INFO"
	.sectionflags	@""
	.align	4


	//----- nvinfo : EIATTR_CUDA_API_VERSION
	.align		4
        /*0000*/ 	.byte	0x04, 0x37
        /*0002*/ 	.short	(.L_747 - .L_746)
.L_746:
        /*0004*/ 	.word	0x00000082


	//----- nvinfo : EIATTR_KPARAM_INFO
	.align		4
.L_747:
        /*0008*/ 	.byte	0x04, 0x17
        /*000a*/ 	.short	(.L_749 - .L_748)
.L_748:
        /*000c*/ 	.word	0x00000000
        /*0010*/ 	.short	0x0001
        /*0012*/ 	.short	0x0008
        /*0014*/ 	.byte	0x00, 0xf5, 0x21, 0x00


	//----- nvinfo : EIATTR_KPARAM_INFO
	.align		4
.L_749:
        /*0018*/ 	.byte	0x04, 0x17
        /*001a*/ 	.short	(.L_751 - .L_750)
.L_750:
        /*001c*/ 	.word	0x00000000
        /*0020*/ 	.short	0x0000
        /*0022*/ 	.short	0x0000
        /*0024*/ 	.byte	0x00, 0xf5, 0x21, 0x00


	//----- nvinfo : EIATTR_SPARSE_MMA_MASK
	.align		4
.L_751:
        /*0028*/ 	.byte	0x03, 0x50
        /*002a*/ 	.short	0x0000


	//----- nvinfo : EIATTR_MAXREG_COUNT
	.align		4
        /*002c*/ 	.byte	0x03, 0x1b
        /*002e*/ 	.short	0x00ff


	//----- nvinfo : EIATTR_MERCURY_ISA_VERSION
	.align		4
        /*0030*/ 	.byte	0x03, 0x5f
        /*0032*/ 	.short	0x0101


	//----- nvinfo : EIATTR_VRC_CTA_INIT_COUNT
	.align		4
        /*0034*/ 	.byte	0x02, 0x4a
	.zero		1
	.zero		1


	//----- nvinfo : EIATTR_EXIT_INSTR_OFFSETS
	.align		4
        /*0038*/ 	.byte	0x04, 0x1c
        /*003a*/ 	.short	(.L_753 - .L_752)


	//   ....[0]....
.L_752:
        /*003c*/ 	.word	0x00000090


	//----- nvinfo : EIATTR_CBANK_PARAM_SIZE
	.align		4
.L_753:
        /*0040*/ 	.byte	0x03, 0x19
        /*0042*/ 	.short	0x0010


	//----- nvinfo : EIATTR_PARAM_CBANK
	.align		4
        /*0044*/ 	.byte	0x04, 0x0a
        /*0046*/ 	.short	(.L_755 - .L_754)
	.align		4
.L_754:
        /*0048*/ 	.word	index@(.nv.constant0.fused_nn_batch_flatten_kernel0)
        /*004c*/ 	.short	0x0380
        /*004e*/ 	.short	0x0010


	//----- nvinfo : EIATTR_SW_WAR
	.align		4
.L_755:
        /*0050*/ 	.byte	0x04, 0x36
        /*0052*/ 	.short	(.L_757 - .L_756)
.L_756:
        /*0054*/ 	.word	0x00000008
.L_757:


//--------------------- .nv.info.fused_nn_contrib_conv2d_winograd_without_weight_transform_add_nn_relu_2_kernel0 --------------------------
	.section	.nv.info.fused_nn_contrib_conv2d_winograd_without_weight_transform_add_nn_relu_2_kernel0,"",@"SHT_CUDA_INFO"
	.sectionflags	@""
	.align	4


	//----- nvinfo : EIATTR_CUDA_API_VERSION
	.align		4
        /*0000*/ 	.byte	0x04, 0x37
        /*0002*/ 	.short	(.L_759 - .L_758)
.L_758:
        /*0004*/ 	.word	0x00000082


	//----- nvinfo : EIATTR_KPARAM_INFO
	.align		4
.L_759:
        /*0008*/ 	.byte	0x04, 0x17
        /*000a*/ 	.short	(.L_761 - .L_760)
.L_760:
        /*000c*/ 	.word	0x00000000
        /*0010*/ 	.short	0x0001
        /*0012*/ 	.short	0x0008
        /*0014*/ 	.byte	0x00, 0xf5, 0x21, 0x00


	//----- nvinfo : EIATTR_KPARAM_INFO
	.align		4
.L_761:
        /*0018*/ 	.byte	0x04, 0x17
        /*001a*/ 	.short	(.L_763 - .L_762)
.L_762:
        /*001c*/ 	.word	0x00000000
        /*0020*/ 	.short	0x0000
        /*0022*/ 	.short	0x0000
        /*0024*/ 	.byte	0x00, 0xf5, 0x21, 0x00


	//----- nvinfo : EIATTR_SPARSE_MMA_MASK
	.align		4
.L_763:
        /*0028*/ 	.byte	0x03, 0x50
        /*002a*/ 	.short	0x0000


	//----- nvinfo : EIATTR_MAXREG_COUNT
	.align		4
        /*002c*/ 	.byte	0x03, 0x1b
        /*002e*/ 	.short	0x00ff


	//----- nvinfo : EIATTR_MERCURY_ISA_VERSION
	.align		4
        /*0030*/ 	.byte	0x03, 0x5f
        /*0032*/ 	.short	0x0101


	//----- nvinfo : EIATTR_VRC_CTA_INIT_COUNT
	.align		4
        /*0034*/ 	.byte	0x02, 0x4a
	.zero		1
	.zero		1


	//----- nvinfo : EIATTR_EXIT_INSTR_OFFSETS
	.align		4
        /*0038*/ 	.byte	0x04, 0x1c
        /*003a*/ 	.short	(.L_765 - .L_764)


	//   ....[0]....
.L_764:
        /*003c*/ 	.word	0x00000780


	//----- nvinfo : EIATTR_CBANK_PARAM_SIZE
	.align		4
.L_765:
        /*0040*/ 	.byte	0x03, 0x19
        /*0042*/ 	.short	0x0010


	//----- nvinfo : EIATTR_PARAM_CBANK
	.align		4
        /*0044*/ 	.byte	0x04, 0x0a
        /*0046*/ 	.short	(.L_767 - .L_766)
	.align		4
.L_766:
        /*0048*/ 	.word	index@(.nv.constant0.fused_nn_contrib_conv2d_winograd_without_weight_transform_add_nn_relu_2_kernel0)
        /*004c*/ 	.short	0x0380
        /*004e*/ 	.short	0x0010


	//----- nvinfo : EIATTR_SW_WAR
	.align		4
.L_767:
        /*0050*/ 	.byte	0x04, 0x36
        /*0052*/ 	.short	(.L_769 - .L_768)
.L_768:
        /*0054*/ 	.word	0x00000008
.L_769:


//--------------------- .nv.info.fused_nn_contrib_conv2d_winograd_without_weight_transform_add_3_kernel1 --------------------------
	.section	.nv.info.fused_nn_contrib_conv2d_winograd_without_weight_transform_add_3_kernel1,"",@"SHT_CUDA_INFO"
	.sectionflags	@""
	.align	4


	//----- nvinfo : EIATTR_CUDA_API_VERSION
	.align		4
        /*0000*/ 	.byte	0x04, 0x37
        /*0002*/ 	.short	(.L_771 - .L_770)
.L_770:
        /*0004*/ 	.word	0x00000082


	//----- nvinfo : EIATTR_KPARAM_INFO
	.align		4
.L_771:
        /*0008*/ 	.byte	0x04, 0x17
        /*000a*/ 	.short	(.L_773 - .L_772)
.L_772:
        /*000c*/ 	.word	0x00000000
        /*0010*/ 	.short	0x0002
        /*0012*/ 	.short	0x0010
        /*0014*/ 	.byte	0x00, 0xf5, 0x21, 0x00


	//----- nvinfo : EIATTR_KPARAM_INFO
	.align		4
.L_773:
        /*0018*/ 	.byte	0x04, 0x17
        /*001a*/ 	.short	(.L_775 - .L_774)
.L_774:
        /*001c*/ 	.word	0x00000000
        /*0020*/ 	.short	0x0001
        /*0022*/ 	.short	0x0008
        /*0024*/ 	.byte	0x00, 0xf5, 0x21, 0x00


	//----- nvinfo : EIATTR_KPARAM_INFO
	.align		4
.L_775:
        /*0028*/ 	.byte	0x04, 0x17
        /*002a*/ 	.short	(.L_777 - .L_776)
.L_776:
        /*002c*/ 	.word	0x00000000
        /*0030*/ 	.short	0x0000
        /*0032*/ 	.short	0x0000
        /*0034*/ 	.byte	0x00, 0xf5, 0x21, 0x00


	//----- nvinfo : EIATTR_SPARSE_MMA_MASK
	.align		4
.L_777:
        /*0038*/ 	.byte	0x03, 0x50
        /*003a*/ 	.short	0x0000


	//----- nvinfo : EIATTR_MAXREG_COUNT
	.align		4
        /*003c*/ 	.byte	0x03, 0x1b
        /*003e*/ 	.short	0x00ff


	//----- nvinfo : EIATTR_NUM_BARRIERS
	.align		4
        /*0040*/ 	.byte	0x02, 0x4c
        /*0042*/ 	.byte	0x01
	.zero		1


	//----- nvinfo : EIATTR_MERCURY_ISA_VERSION
	.align		4
        /*0044*/ 	.byte	0x03, 0x5f
        /*0046*/ 	.short	0x0101


	//----- nvinfo : EIATTR_VRC_CTA_INIT_COUNT
	.align		4
        /*0048*/ 	.byte	0x02, 0x4a
	.zero		1
	.zero		1


	//----- nvinfo : EIATTR_EXIT_INSTR_OFFSETS
	.align		4
        /*004c*/ 	.byte	0x04, 0x1c
        /*004e*/ 	.short	(.L_779 - .L_778)


	//   ....[0]....
.L_778:
        /*0050*/ 	.word	0x00001200


	//----- nvinfo : EIATTR_CBANK_PARAM_SIZE
	.align		4
.L_779:
        /*0054*/ 	.byte	0x03, 0x19
        /*0056*/ 	.short	0x0018


	//----- nvinfo : EIATTR_PARAM_CBANK
	.align		4
        /*0058*/ 	.byte	0x04, 0x0a
        /*005a*/ 	.short	(.L_781 - .L_780)
	.align		4
.L_780:
        /*005c*/ 	.word	index@(.nv.constant0.fused_nn_contrib_conv2d_winograd_without_weight_transform_add_3_kernel1)
        /*0060*/ 	.short	0x0380
        /*0062*/ 	.short	0x0018


	//----- nvinfo : EIATTR_SW_WAR
	.align		4
.L_781:
        /*0064*/ 	.byte	0x04, 0x36
        /*0066*/ 	.short	(.L_783 - .L_782)
.L_782:
        /*0068*/ 	.word	0x00000008
.L_783:


//--------------------- .nv.info.fused_nn_contrib_conv2d_winograd_without_weight_transform_add_nn_relu_3_kernel2 --------------------------
	.section	.nv.info.fused_nn_contrib_conv2d_winograd_without_weight_transform_add_nn_relu_3_kernel2,"",@"SHT_CUDA_INFO"
	.sectionflags	@""
	.align	4


	//----- nvinfo : EIATTR_CUDA_API_VERSION
	.align		4
        /*0000*/ 	.byte	0x04, 0x37
        /*0002*/ 	.short	(.L_785 - .L_784)
.L_784:
        /*0004*/ 	.word	0x00000082


	//----- nvinfo : EIATTR_KPARAM_INFO
	.align		4
.L_785:
        /*0008*/ 	.byte	0x04, 0x17
        /*000a*/ 	.short	(.L_787 - .L_786)
.L_786:
        /*000c*/ 	.word	0x00000000
        /*0010*/ 	.short	0x0002
        /*0012*/ 	.short	0x0010
        /*0014*/ 	.byte	0x00, 0xf5, 0x21, 0x00


	//----- nvinfo : EIATTR_KPARAM_INFO
	.align		4
.L_787:
        /*0018*/ 	.byte	0x04, 0x17
        /*001a*/ 	.short	(.L_789 - .L_788)
.L_788:
        /*001c*/ 	.word	0x00000000
        /*0020*/ 	.short	0x0001
        /*0022*/ 	.short	0x0008
        /*0024*/ 	.byte	0x00, 0xf5, 0x21, 0x00


	//----- nvinfo : EIATTR_KPARAM_INFO
	.align		4
.L_789:
        /*0028*/ 	.byte	0x04, 0x17
        /*002a*/ 	.short	(.L_791 - .L_790)
.L_790:
        /*002c*/ 	.word	0x00000000
        /*0030*/ 	.short	0x0000
        /*0032*/ 	.short	0x0000
        /*0034*/ 	.byte	0x00, 0xf5, 0x21, 0x00


	//----- nvinfo : EIATTR_SPARSE_MMA_MASK
	.align		4
.L_791:
        /*0038*/ 	.byte	0x03, 0x50
        /*003a*/ 	.short	0x0000


	//----- nvinfo : EIATTR_MAXREG_COUNT
	.align		4
        /*003c*/ 	.byte	0x03, 0x1b
        /*003e*/ 	.short	0x00ff


	//----- nvinfo : EIATTR_MERCURY_ISA_VERSION
	.align		4
        /*0040*/ 	.byte	0x03, 0x5f
        /*0042*/ 	.short	0x0101


	//----- nvinfo : EIATTR_VRC_CTA_INIT_COUNT
	.align		4
        /*0044*/ 	.byte	0x02, 0x4a
	.zero		1
	.zero		1


	//----- nvinfo : EIATTR_EXIT_INSTR_OFFSETS
	.align		4
        /*0048*/ 	.byte	0x04, 0x1c
        /*004a*/ 	.short	(.L_793 - .L_792)


	//   ....[0]....
.L_792:
        /*004c*/ 	.word	0x00001a10


	//----- nvinfo : EIATTR_CBANK_PARAM_SIZE
	.align		4
.L_793:
        /*0050*/ 	.byte	0x03, 0x19
        /*0052*/ 	.short	0x0018


	//----- nvinfo : EIATTR_PARAM_CBANK
	.align		4
        /*0054*/ 	.byte	0x04, 0x0a
        /*0056*/ 	.short	(.L_795 - .L_794)
	.align		4
.L_794:
        /*0058*/ 	.word	index@(.nv.constant0.fused_nn_contrib_conv2d_winograd_without_weight_transform_add_nn_relu_3_kernel2)
        /*005c*/ 	.short	0x0380
        /*005e*/ 	.short	0x0018


	//----- nvinfo : EIATTR_SW_WAR
	.align		4
.L_795:
        /*0060*/ 	.byte	0x04, 0x36
        /*0062*/ 	.short	(.L_797 - .L_796)
.L_796:
        /*0064*/ 	.word	0x00000008
.L_797:


//--------------------- .nv.info.fused_nn_contrib_conv2d_winograd_without_weight_transform_add_1_kernel0 --------------------------
	.section	.nv.info.fused_nn_contrib_conv2d_winograd_without_weight_transform_add_1_kernel0,"",@"SHT_CUDA_INFO"
	.sectionflags	@""
	.align	4


	//----- nvinfo : EIATTR_CUDA_API_VERSION
	.align		4
        /*0000*/ 	.byte	0x04, 0x37
        /*0002*/ 	.short	(.L_799 - .L_798)
.L_798:
        /*0004*/ 	.word	0x00000082


	//----- nvinfo : EIATTR_KPARAM_INFO
	.align		4
.L_799:
        /*0008*/ 	.byte	0x04, 0x17
        /*000a*/ 	.short	(.L_801 - .L_800)
.L_800:
        /*000c*/ 	.word	0x00000000
        /*0010*/ 	.short	0x0001
        /*0012*/ 	.short	0x0008
        /*0014*/ 	.byte	0x00, 0xf5, 0x21, 0x00


	//----- nvinfo : EIATTR_KPARAM_INFO
	.align		4
.L_801:
        /*0018*/ 	.byte	0x04, 0x17
        /*001a*/ 	.short	(.L_803 - .L_802)
.L_802:
        /*001c*/ 	.word	0x00000000
        /*0020*/ 	.short	0x0000
        /*0022*/ 	.short	0x0000
        /*0024*/ 	.byte	0x00, 0xf5, 0x21, 0x00


	//----- nvinfo : EIATTR_SPARSE_MMA_MASK
	.align		4
.L_803:
        /*0028*/ 	.byte	0x03, 0x50
        /*002a*/ 	.short	0x0000


	//----- nvinfo : EIATTR_MAXREG_COUNT
	.align		4
        /*002c*/ 	.byte	0x03, 0x1b
        /*002e*/ 	.short	0x00ff


	//----- nvinfo : EIATTR_MERCURY_ISA_VERSION
	.align		4
        /*0030*/ 	.byte	0x03, 0x5f
        /*0032*/ 	.short	0x0101


	//----- nvinfo : EIATTR_VRC_CTA_INIT_COUNT
	.align		4
        /*0034*/ 	.byte	0x02, 0x4a
	.zero		1
	.zero		1


	//----- nvinfo : EIATTR_EXIT_INSTR_OFFSETS
	.align		4
        /*0038*/ 	.byte	0x04, 0x1c
        /*003a*/ 	.short	(.L_805 - .L_804)


	//   ....[0]....
.L_804:
        /*003c*/ 	.word	0x00000780


	//----- nvinfo : EIATTR_CBANK_PARAM_SIZE
	.align		4
.L_805:
        /*0040*/ 	.byte	0x03, 0x19
        /*0042*/ 	.short	0x0010


	//----- nvinfo : EIATTR_PARAM_CBANK
	.align		4
        /*0044*/ 	.byte	0x04, 0x0a
        /*0046*/ 	.short	(.L_807 - .L_806)
	.align		4
.L_806:
        /*0048*/ 	.word	index@(.nv.constant0.fused_nn_contrib_conv2d_winograd_without_weight_transform_add_1_kernel0)
        /*004c*/ 	.short	0x0380
        /*004e*/ 	.short	0x0010


	//----- nvinfo : EIATTR_SW_WAR
	.align		4
.L_807:
        /*0050*/ 	.byte	0x04, 0x36
        /*0052*/ 	.short	(.L_809 - .L_808)
.L_808:
        /*0054*/ 	.word	0x00000008
.L_809:


//--------------------- .nv.info.fused_nn_contrib_conv2d_winograd_without_weight_transform_add_add_nn_relu_1_kernel2 --------------------------
	.section	.nv.info.fused_nn_contrib_conv2d_winograd_without_weight_transform_add_add_nn_relu_1_kernel2,"",@"SHT_CUDA_INFO"
	.sectionflags	@""
	.align	4


	//----- nvinfo : EIATTR_CUDA_API_VERSION
	.align		4
        /*0000*/ 	.byte	0x04, 0x37
        /*0002*/ 	.short	(.L_811 - .L_810)
.L_810:
        /*0004*/ 	.word	0x00000082


	//----- nvinfo : EIATTR_KPARAM_INFO
	.align		4
.L_811:
        /*0008*/ 	.byte	0x04, 0x17
        /*000a*/ 	.short	(.L_813 - .L_812)
.L_812:
        /*000c*/ 	.word	0x00000000
        /*0010*/ 	.short	0x0003
        /*0012*/ 	.short	0x0018
        /*0014*/ 	.byte	0x00, 0xf5, 0x21, 0x00


	//----- nvinfo : EIATTR_KPARAM_INFO
	.align		4
.L_813:
        /*0018*/ 	.byte	0x04, 0x17
        /*001a*/ 	.short	(.L_815 - .L_814)
.L_814:
        /*001c*/ 	.word	0x00000000
        /*0020*/ 	.short	0x0002
        /*0022*/ 	.short	0x0010
        /*0024*/ 	.byte	0x00, 0xf5, 0x21, 0x00


	//----- nvinfo : EIATTR_KPARAM_INFO
	.align		4
.L_815:
        /*0028*/ 	.byte	0x04, 0x17
        /*002a*/ 	.short	(.L_817 - .L_816)
.L_816:
        /*002c*/ 	.word	0x00000000
        /*0030*/ 	.short	0x0001
        /*0032*/ 	.short	0x0008
        /*0034*/ 	.byte	0x00, 0xf5, 0x21, 0x00


	//----- nvinfo : EIATTR_KPARAM_INFO
	.align		4
.L_817:
        /*0038*/ 	.byte	0x04, 0x17
        /*003a*/ 	.short	(.L_819 - .L_818)
.L_818:
        /*003c*/ 	.word	0x00000000
        /*0040*/ 	.short	0x0000
        /*0042*/ 	.short	0x0000
        /*0044*/ 	.byte	0x00, 0xf5, 0x21, 0x00


	//----- nvinfo : EIATTR_SPARSE_MMA_MASK
	.align		4
.L_819:
        /*0048*/ 	.byte	0x03, 0x50
        /*004a*/ 	.short	0x0000


	//----- nvinfo : EIATTR_MAXREG_COUNT
	.align		4
        /*004c*/ 	.byte	0x03, 0x1b
        /*004e*/ 	.short	0x00ff


	//----- nvinfo : EIATTR_MERCURY_ISA_VERSION
	.align		4
        /*0050*/ 	.byte	0x03, 0x5f
        /*0052*/ 	.short	0x0101


	//----- nvinfo : EIATTR_VRC_CTA_INIT_COUNT
	.align		4
        /*0054*/ 	.byte	0x02, 0x4a
	.zero		1
	.zero		1


	//----- nvinfo : EIATTR_EXIT_INSTR_OFFSETS
	.align		4
        /*0058*/ 	.byte	0x04, 0x1c
        /*005a*/ 	.short	(.L_821 - .L_820)


	//   ....[0]....
.L_820:
        /*005c*/ 	.word	0x000005c0


	//----- nvinfo : EIATTR_CBANK_PARAM_SIZE
	.align		4
.L_821:
        /*0060*/ 	.byte	0x03, 0x19
        /*0062*/ 	.short	0x0020


	//----- nvinfo : EIATTR_PARAM_CBANK
	.align		4
        /*0064*/ 	.byte	0x04, 0x0a
        /*0066*/ 	.short	(.L_823 - .L_822)
	.align		4
.L_822:
        /*0068*/ 	.word	index@(.nv.constant0.fused_nn_contrib_conv2d_winograd_without_weight_transform_add_add_nn_relu_1_kernel2)
        /*006c*/ 	.short	0x0380
        /*006e*/ 	.short	0x0020


	//----- nvinfo : EIATTR_SW_WAR
	.align		4
.L_823:
        /*0070*/ 	.byte	0x04, 0x36
        /*0072*/ 	.short	(.L_825 - .L_824)
.L_824:
        /*0074*/ 	.word	0x00000008
.L_825:


//--------------------- .nv.info.fused_nn_conv2d_3_kernel0 --------------------------
	.section	.nv.info.fused_nn_conv2d_3_kernel0,"",@"SHT_CUDA_INFO"
	.sectionflags	@""
	.align	4


	//----- nvinfo : EIATTR_CUDA_API_VERSION
	.align		4
        /*0000*/ 	.byte	0x04, 0x37
        /*0002*/ 	.short	(.L_827 - .L_826)
.L_826:
        /*0004*/ 	.word	0x00000082


	//----- nvinfo : EIATTR_KPARAM_INFO
	.align		4
.L_827:
        /*0008*/ 	.byte	0x04, 0x17
        /*000a*/ 	.short	(.L_829 - .L_828)
.L_828:
        /*000c*/ 	.word	0x00000000
        /*0010*/ 	.short	0x0002
        /*0012*/ 	.short	0x0010
        /*0014*/ 	.byte	0x00, 0xf5, 0x21, 0x00


	//----- nvinfo : EIATTR_KPARAM_INFO
	.align		4
.L_829:
        /*0018*/ 	.byte	0x04, 0x17
        /*001a*/ 	.short	(.L_831 - .L_830)
.L_830:
        /*001c*/ 	.word	0x00000000
        /*0020*/ 	.short	0x0001
        /*0022*/ 	.short	0x0008
        /*0024*/ 	.byte	0x00, 0xf5, 0x21, 0x00


	//----- nvinfo : EIATTR_KPARAM_INFO
	.align		4
.L_831:
        /*0028*/ 	.byte	0x04, 0x17
        /*002a*/ 	.short	(.L_833 - .L_832)
.L_832:
        /*002c*/ 	.word	0x00000000
        /*0030*/ 	.short	0x0000
        /*0032*/ 	.short	0x0000
        /*0034*/ 	.byte	0x00, 0xf5, 0x21, 0x00


	//----- nvinfo : EIATTR_SPARSE_MMA_MASK
	.align		4
.L_833:
        /*0038*/ 	.byte	0x03, 0x50
        /*003a*/ 	.short	0x0000


	//----- nvinfo : EIATTR_MAXREG_COUNT
	.align		4
        /*003c*/ 	.byte	0x03, 0x1b
        /*003e*/ 	.short	0x00ff


	//----- nvinfo : EIATTR_NUM_BARRIERS
	.align		4
        /*0040*/ 	.byte	0x02, 0x4c
        /*0042*/ 	.byte	0x01
	.zero		1


	//----- nvinfo : EIATTR_MERCURY_ISA_VERSION
	.align		4
        /*0044*/ 	.byte	0x03, 0x5f
        /*0046*/ 	.short	0x0101


	//----- nvinfo : EIATTR_VRC_CTA_INIT_COUNT
	.align		4
        /*0048*/ 	.byte	0x02, 0x4a
	.zero		1
	.zero		1


	//----- nvinfo : EIATTR_EXIT_INSTR_OFFSETS
	.align		4
        /*004c*/ 	.byte	0x04, 0x1c
        /*004e*/ 	.short	(.L_835 - .L_834)


	//   ....[0]....
.L_834:
        /*0050*/ 	.word	0x00000760


	//----- nvinfo : EIATTR_CBANK_PARAM_SIZE
	.align		4
.L_835:
        /*0054*/ 	.byte	0x03, 0x19
        /*0056*/ 	.short	0x0018


	//----- nvinfo : EIATTR_PARAM_CBANK
	.align		4
        /*0058*/ 	.byte	0x04, 0x0a
        /*005a*/ 	.short	(.L_837 - .L_836)
	.align		4
.L_836:
        /*005c*/ 	.word	index@(.nv.constant0.fused_nn_conv2d_3_kernel0)
        /*0060*/ 	.short	0x0380
        /*0062*/ 	.short	0x0018


	//----- nvinfo : EIATTR_SW_WAR
	.align		4
.L_837:
        /*0064*/ 	.byte	0x04, 0x36
        /*0066*/ 	.short	(.L_839 - .L_838)
.L_838:
        /*0068*/ 	.word	0x00000008
.L_839:


//--------------------- .nv.info.fused_nn_contrib_conv2d_winograd_without_weight_transform_add_add_nn_relu_2_kernel2 --------------------------
	.section	.nv.info.fused_nn_contrib_conv2d_winograd_without_weight_transform_add_add_nn_relu_2_kernel2,"",@"SHT_CUDA_INFO"
	.sectionflags	@""
	.align	4


	//----- nvinfo : EIATTR_CUDA_API_VERSION
	.align		4
        /*0000*/ 	.byte	0x04, 0x37
        /*0002*/ 	.short	(.L_841 - .L_840)
.L_840:
        /*0004*/ 	.word	0x00000082


	//----- nvinfo : EIATTR_KPARAM_INFO
	.align		4
.L_841:
        /*0008*/ 	.byte	0x04, 0x17
        /*000a*/ 	.short	(.L_843 - .L_842)
.L_842:
        /*000c*/ 	.word	0x00000000
        /*0010*/ 	.short	0x0003
        /*0012*/ 	.short	0x0018
        /*0014*/ 	.byte	0x00, 0xf5, 0x21, 0x00


	//----- nvinfo : EIATTR_KPARAM_INFO
	.align		4
.L_843:
        /*0018*/ 	.byte	0x04, 0x17
        /*001a*/ 	.short	(.L_845 - .L_844)
.L_844:
        /*001c*/ 	.word	0x00000000
        /*0020*/ 	.short	0x0002
        /*0022*/ 	.short	0x0010
        /*0024*/ 	.byte	0x00, 0xf5, 0x21, 0x00


	//----- nvinfo : EIATTR_KPARAM_INFO
	.align		4
.L_845:
        /*0028*/ 	.byte	0x04, 0x17
        /*002a*/ 	.short	(.L_847 - .L_846)
.L_846:
        /*002c*/ 	.word	0x00000000
        /*0030*/ 	.short	0x0001
        /*0032*/ 	.short	0x0008
        /*0034*/ 	.byte	0x00, 0xf5, 0x21, 0x00


	//----- nvinfo : EIATTR_KPARAM_INFO
	.align		4
.L_847:
        /*0038*/ 	.byte	0x04, 0x17
        /*003a*/ 	.short	(.L_849 - .L_848)
.L_848:
        /*003c*/ 	.word	0x00000000
        /*0040*/ 	.short	0x0000
        /*0042*/ 	.short	0x0000
        /*0044*/ 	.byte	0x00, 0xf5, 0x21, 0x00


	//----- nvinfo : EIATTR_SPARSE_MMA_MASK
	.align		4
.L_849:
        /*0048*/ 	.byte	0x03, 0x50
        /*004a*/ 	.short	0x0000


	//----- nvinfo : EIATTR_MAXREG_COUNT
	.align		4
        /*004c*/ 	.byte	0x03, 0x1b
        /*004e*/ 	.short	0x00ff


	//----- nvinfo : EIATTR_MERCURY_ISA_VERSION
	.align		4
        /*0050*/ 	.byte	0x03, 0x5f
        /*0052*/ 	.short	0x0101


	//----- nvinfo : EIATTR_VRC_CTA_INIT_COUNT
	.align		4
        /*0054*/ 	.byte	0x02, 0x4a
	.zero		1
	.zero		1


	//----- nvinfo : EIATTR_EXIT_INSTR_OFFSETS
	.align		4
        /*0058*/ 	.byte	0x04, 0x1c
        /*005a*/ 	.short	(.L_851 - .L_850)


	//   ....[0]....
.L_850:
        /*005c*/ 	.word	0x00001c30


	//----- nvinfo : EIATTR_CBANK_PARAM_SIZE
	.align		4
.L_851:
        /*0060*/ 	.byte	0x03, 0x19
        /*0062*/ 	.short	0x0020


	//----- nvinfo : EIATTR_PARAM_CBANK
	.align		4
        /*0064*/ 	.byte	0x04, 0x0a
        /*0066*/ 	.short	(.L_853 - .L_852)
	.align		4
.L_852:
        /*0068*/ 	.word	index@(.nv.constant0.fused_nn_contrib_conv2d_winograd_without_weight_transform_add_add_nn_relu_2_kernel2)
        /*006c*/ 	.short	0x0380
        /*006e*/ 	.short	0x0020


	//----- nvinfo : EIATTR_SW_WAR
	.align		4
.L_853:
        /*0070*/ 	.byte	0x04, 0x36
        /*0072*/ 	.short	(.L_855 - .L_854)
.L_854:
        /*0074*/ 	.word	0x00000008
.L_855:


//--------------------- .nv.info.fused_nn_contrib_conv2d_winograd_without_weight_transform_add_nn_relu_kernel2 --------------------------
	.section	.nv.info.fused_nn_contrib_conv2d_winograd_without_weight_transform_add_nn_relu_kernel2,"",@"SHT_CUDA_INFO"
	.sectionflags	@""
	.align	4


	//----- nvinfo : EIATTR_CUDA_API_VERSION
	.align		4
        /*0000*/ 	.byte	0x04, 0x37
        /*0002*/ 	.short	(.L_857 - .L_856)
.L_856:
        /*0004*/ 	.word	0x00000082


	//----- nvinfo : EIATTR_KPARAM_INFO
	.align		4
.L_857:
        /*0008*/ 	.byte	0x04, 0x17
        /*000a*/ 	.short	(.L_859 - .L_858)
.L_858:
        /*000c*/ 	.word	0x00000000
        /*0010*/ 	.short	0x0002
        /*0012*/ 	.short	0x0010
        /*0014*/ 	.byte	0x00, 0xf5, 0x21, 0x00


	//----- nvinfo : EIATTR_KPARAM_INFO
	.align		4
.L_859:
        /*0018*/ 	.byte	0x04, 0x17
        /*001a*/ 	.short	(.L_861 - .L_860)
.L_860:
        /*001c*/ 	.word	0x00000000
        /*0020*/ 	.short	0x0001
        /*0022*/ 	.short	0x0008
        /*0024*/ 	.byte	0x00, 0xf5, 0x21, 0x00


	//----- nvinfo : EIATTR_KPARAM_INFO
	.align		4
.L_861:
        /*0028*/ 	.byte	0x04, 0x17
        /*002a*/ 	.short	(.L_863 - .L_862)
.L_862:
        /*002c*/ 	.word	0x00000000
        /*0030*/ 	.short	0x0000
        /*0032*/ 	.short	0x0000
        /*0034*/ 	.byte	0x00, 0xf5, 0x21, 0x00


	//----- nvinfo : EIATTR_SPARSE_MMA_MASK
	.align		4
.L_863:
        /*0038*/ 	.byte	0x03, 0x50
        /*003a*/ 	.short	0x0000


	//----- nvinfo : EIATTR_MAXREG_COUNT
	.align		4
        /*003c*/ 	.byte	0x03, 0x1b
        /*003e*/ 	.short	0x00ff


	//----- nvinfo : EIATTR_MERCURY_ISA_VERSION
	.align		4
        /*0040*/ 	.byte	0x03, 0x5f
        /*0042*/ 	.short	0x0101


	//----- nvinfo : EIATTR_VRC_CTA_INIT_COUNT
	.align		4
        /*0044*/ 	.byte	0x02, 0x4a
	.zero		1
	.zero		1


	//----- nvinfo : EIATTR_EXIT_INSTR_OFFSETS
	.align		4
        /*0048*/ 	.byte	0x04, 0x1c
        /*004a*/ 	.short	(.L_865 - .L_864)


	//   ....[0]....
.L_864:
        /*004c*/ 	.word	0x000004e0


	//   ....[1]....
        /*0050*/ 	.word	0x00000540


	//   ....[2]....
        /*0054*/ 	.word	0x00000580


	//----- nvinfo : EIATTR_CBANK_PARAM_SIZE
	.align		4
.L_865:
        /*0058*/ 	.byte	0x03, 0x19
        /*005a*/ 	.short	0x0018


	//----- nvinfo : EIATTR_PARAM_CBANK
	.align		4
        /*005c*/ 	.byte	0x04, 0x0a
        /*005e*/ 	.short	(.L_867 - .L_866)
	.align		4
.L_866:
        /*0060*/ 	.word	index@(.nv.constant0.fused_nn_contrib_conv2d_winograd_without_weight_transform_add_nn_relu_kernel2)
        /*0064*/ 	.short	0x0380
        /*0066*/ 	.short	0x0018


	//----- nvinfo : EIATTR_SW_WAR
	.align		4
.L_867:
        /*0068*/ 	.byte	0x04, 0x36
        /*006a*/ 	.short	(.L_869 - .L_868)
.L_868:
        /*006c*/ 	.word	0x00000008
.L_869:


//--------------------- .nv.info.fused_nn_contrib_conv2d_winograd_without_weight_transform_add_add_nn_relu_1_kernel0 --------------------------
	.section	.nv.info.fused_nn_contrib_conv2d_winograd_without_weight_transform_add_add_nn_relu_1_kernel0,"",@"SHT_CUDA_INFO"
	.sectionflags	@""
	.align	4


	//----- nvinfo : EIATTR_CUDA_API_VERSION
	.align		4
        /*0000*/ 	.byte	0x04, 0x37
        /*0002*/ 	.short	(.L_871 - .L_870)
.L_870:
        /*0004*/ 	.word	0x00000082


	//----- nvinfo : EIATTR_KPARAM_INFO
	.align		4
.L_871:
        /*0008*/ 	.byte	0x04, 0x17
        /*000a*/ 	.short	(.L_873 - .L_872)
.L_872:
        /*000c*/ 	.word	0x00000000
        /*0010*/ 	.short	0x0001
        /*0012*/ 	.short	0x0008
        /*0014*/ 	.byte	0x00, 0xf5, 0x21, 0x00


	//----- nvinfo : EIATTR_KPARAM_INFO
	.align		4
.L_873:
        /*0018*/ 	.byte	0x04, 0x17
        /*001a*/ 	.short	(.L_875 - .L_874)
.L_874:
        /*001c*/ 	.word	0x00000000
        /*0020*/ 	.short	0x0000
        /*0022*/ 	.short	0x0000
        /*0024*/ 	.byte	0x00, 0xf5, 0x21, 0x00


	//----- nvinfo : EIATTR_SPARSE_MMA_MASK
	.align		4
.L_875:
        /*0028*/ 	.byte	0x03, 0x50
        /*002a*/ 	.short	0x0000


	//----- nvinfo : EIATTR_MAXREG_COUNT
	.align		4
        /*002c*/ 	.byte	0x03, 0x1b
        /*002e*/ 	.short	0x00ff


	//----- nvinfo : EIATTR_MERCURY_ISA_VERSION
	.align		4
        /*0030*/ 	.byte	0x03, 0x5f
        /*0032*/ 	.short	0x0101


	//----- nvinfo : EIATTR_VRC_CTA_INIT_COUNT
	.align		4
        /*0034*/ 	.byte	0x02, 0x4a
	.zero		1
	.zero		1


	//----- nvinfo : EIATTR_EXIT_INSTR_OFFSETS
	.align		4
        /*0038*/ 	.byte	0x04, 0x1c
        /*003a*/ 	.short	(.L_877 - .L_876)


	//   ....[0]....
.L_876:
        /*003c*/ 	.word	0x00000780


	//----- nvinfo : EIATTR_CBANK_PARAM_SIZE
	.align		4
.L_877:
        /*0040*/ 	.byte	0x03, 0x19
        /*0042*/ 	.short	0x0010


	//----- nvinfo : EIATTR_PARAM_CBANK
	.align		4
        /*0044*/ 	.byte	0x04, 0x0a
        /*0046*/ 	.short	(.L_879 - .L_878)
	.align		4
.L_878:
        /*0048*/ 	.word	index@(.nv.constant0.fused_nn_contrib_conv2d_winograd_without_weight_transform_add_add_nn_relu_1_kernel0)
        /*004c*/ 	.short	0x0380
        /*004e*/ 	.short	0x0010


	//----- nvinfo : EIATTR_SW_WAR
	.align		4
.L_879:
        /*0050*/ 	.byte	0x04, 0x36
        /*0052*/ 	.short	(.L_881 - .L_880)
.L_880:
        /*0054*/ 	.word	0x00000008
.L_881:


//--------------------- .nv.info.fused_nn_max_pool2d_add_nn_relu_kernel0 --------------------------
	.section	.nv.info.fused_nn_max_pool2d_add_nn_relu_kernel0,"",@"SHT_CUDA_INFO"
	.sectionflags	@""
	.align	4


	//----- nvinfo : EIATTR_CUDA_API_VERSION
	.align		4
        /*0000*/ 	.byte	0x04, 0x37
        /*0002*/ 	.short	(.L_883 - .L_882)
.L_882:
        /*0004*/ 	.word	0x00000082


	//----- nvinfo : EIATTR_KPARAM_INFO
	.align		4
.L_883:
        /*0008*/ 	.byte	0x04, 0x17
        /*000a*/ 	.short	(.L_885 - .L_884)
.L_884:
        /*000c*/ 	.word	0x00000000
        /*0010*/ 	.short	0x0002
        /*0012*/ 	.short	0x0010
        /*0014*/ 	.byte	0x00, 0xf5, 0x21, 0x00


	//----- nvinfo : EIATTR_KPARAM_INFO
	.align		4
.L_885:
        /*0018*/ 	.byte	0x04, 0x17
        /*001a*/ 	.short	(.L_887 - .L_886)
.L_886:
        /*001c*/ 	.word	0x00000000
        /*0020*/ 	.short	0x0001
        /*0022*/ 	.short	0x0008
        /*0024*/ 	.byte	0x00, 0xf5, 0x21, 0x00


	//----- nvinfo : EIATTR_KPARAM_INFO
	.align		4
.L_887:
        /*0028*/ 	.byte	0x04, 0x17
        /*002a*/ 	.short	(.L_889 - .L_888)
.L_888:
        /*002c*/ 	.word	0x00000000
        /*0030*/ 	.short	0x0000
        /*0032*/ 	.short	0x0000
        /*0034*/ 	.byte	0x00, 0xf5, 0x21, 0x00


	//----- nvinfo : EIATTR_SPARSE_MMA_MASK
	.align		4
.L_889:
        /*0038*/ 	.byte	0x03, 0x50
        /*003a*/ 	.short	0x0000


	//----- nvinfo : EIATTR_MAXREG_COUNT
	.align		4
        /*003c*/ 	.byte	0x03, 0x1b
        /*003e*/ 	.short	0x00ff


	//----- nvinfo : EIATTR_MERCURY_ISA_VERSION
	.align		4
        /*0040*/ 	.byte	0x03, 0x5f
        /*0042*/ 	.short	0x0101


	//----- nvinfo : EIATTR_VRC_CTA_INIT_COUNT
	.align		4
        /*0044*/ 	.byte	0x02, 0x4a
	.zero		1
	.zero		1


	//----- nvinfo : EIATTR_EXIT_INSTR_OFFSETS
	.align		4
        /*0048*/ 	.byte	0x04, 0x1c
        /*004a*/ 	.short	(.L_891 - .L_890)


	//   ....[0]....
.L_890:
        /*004c*/ 	.word	0x00000300


	//----- nvinfo : EIATTR_CBANK_PARAM_SIZE
	.align		4
.L_891:
        /*0050*/ 	.byte	0x03, 0x19
        /*0052*/ 	.short	0x0018


	//----- nvinfo : EIATTR_PARAM_CBANK
	.align		4
        /*0054*/ 	.byte	0x04, 0x0a
        /*0056*/ 	.short	(.L_893 - .L_892)
	.align		4
.L_892:
        /*0058*/ 	.word	index@(.nv.constant0.fused_nn_max_pool2d_add_nn_relu_kernel0)
        /*005c*/ 	.short	0x0380
        /*005e*/ 	.short	0x0018


	//----- nvinfo : EIATTR_SW_WAR
	.align		4
.L_893:
        /*0060*/ 	.byte	0x04, 0x36
        /*0062*/ 	.short	(.L_895 - .L_894)
.L_894:
        /*0064*/ 	.word	0x00000008
.L_895:


//--------------------- .nv.info.fused_nn_contrib_conv2d_winograd_without_weight_transform_add_add_nn_relu_1_kernel1 --------------------------
	.section	.nv.info.fused_nn_contrib_conv2d_winograd_without_weight_transform_add_add_nn_relu_1_kernel1,"",@"SHT_CUDA_INFO"
	.sectionflags	@""
	.align	4


	//----- nvinfo : EIATTR_CUDA_API_VERSION
	.align		4
        /*0000*/ 	.byte	0x04, 0x37
        /*0002*/ 	.short	(.L_897 - .L_896)
.L_896:
        /*0004*/ 	.word	0x00000082


	//----- nvinfo : EIATTR_KPARAM_INFO
	.align		4
.L_897:
        /*0008*/ 	.byte	0x04, 0x17
        /*000a*/ 	.short	(.L_899 - .L_898)
.L_898:
        /*000c*/ 	.word	0x00000000
        /*0010*/ 	.short	0x0002
        /*0012*/ 	.short	0x0010
        /*0014*/ 	.byte	0x00, 0xf5, 0x21, 0x00


	//----- nvinfo : EIATTR_KPARAM_INFO
	.align		4
.L_899:
        /*0018*/ 	.byte	0x04, 0x17
        /*001a*/ 	.short	(.L_901 - .L_900)
.L_900:
        /*001c*/ 	.word	0x00000000
        /*0020*/ 	.short	0x0001
        /*0022*/ 	.short	0x0008
        /*0024*/ 	.byte	0x00, 0xf5, 0x21, 0x00


	//----- nvinfo : EIATTR_KPARAM_INFO
	.align		4
.L_901:
        /*0028*/ 	.byte	0x04, 0x17
        /*002a*/ 	.short	(.L_903 - .L_902)
.L_902:
        /*002c*/ 	.word	0x00000000
        /*0030*/ 	.short	0x0000
        /*0032*/ 	.short	0x0000
        /*0034*/ 	.byte	0x00, 0xf5, 0x21, 0x00


	//----- nvinfo : EIATTR_SPARSE_MMA_MASK
	.align		4
.L_903:
        /*0038*/ 	.byte	0x03, 0x50
        /*003a*/ 	.short	0x0000


	//----- nvinfo : EIATTR_MAXREG_COUNT
	.align		4
        /*003c*/ 	.byte	0x03, 0x1b
        /*003e*/ 	.short	0x00ff


	//----- nvinfo : EIATTR_NUM_BARRIERS
	.align		4
        /*0040*/ 	.byte	0x02, 0x4c
        /*0042*/ 	.byte	0x01
	.zero		1


	//----- nvinfo : EIATTR_MERCURY_ISA_VERSION
	.align		4
        /*0044*/ 	.byte	0x03, 0x5f
        /*0046*/ 	.short	0x0101


	//----- nvinfo : EIATTR_VRC_CTA_INIT_COUNT
	.align		4
        /*0048*/ 	.byte	0x02, 0x4a
	.zero		1
	.zero		1


	//----- nvinfo : EIATTR_EXIT_INSTR_OFFSETS
	.align		4
        /*004c*/ 	.byte	0x04, 0x1c
        /*004e*/ 	.short	(.L_905 - .L_904)


	//   ....[0]....
.L_904:
        /*0050*/ 	.word	0x000013a0


	//----- nvinfo : EIATTR_CBANK_PARAM_SIZE
	.align		4
.L_905:
        /*0054*/ 	.byte	0x03, 0x19
        /*0056*/ 	.short	0x0018


	//----- nvinfo : EIATTR_PARAM_CBANK
	.align		4
        /*0058*/ 	.byte	0x04, 0x0a
        /*005a*/ 	.short	(.L_907 - .L_906)
	.align		4
.L_906:
        /*005c*/ 	.word	index@(.nv.constant0.fused_nn_contrib_conv2d_winograd_without_weight_transform_add_add_nn_relu_1_kernel1)
        /*0060*/ 	.short	0x0380
        /*0062*/ 	.short	0x0018


	//----- nvinfo : EIATTR_SW_WAR
	.align		4
.L_907:
        /*0064*/ 	.byte	0x04, 0x36
        /*0066*/ 	.short	(.L_909 - .L_908)
.L_908:
        /*0068*/ 	.word	0x00000008
.L_909:


//--------------------- .nv.info.fused_nn_contrib_conv2d_winograd_without_weight_transform_add_add_nn_relu_2_kernel1 --------------------------
	.section	.nv.info.fused_nn_contrib_conv2d_winograd_without_weight_transform_add_add_nn_relu_2_kernel1,"",@"SHT_CUDA_INFO"
	.sectionflags	@""
	.align	4


	//----- nvinfo : EIATTR_CUDA_API_VERSION
	.align		4
        /*0000*/ 	.byte	0x04, 0x37
        /*0002*/ 	.short	(.L_911 - .L_910)
.L_910:
        /*0004*/ 	.word	0x00000082


	//----- nvinfo : EIATTR_KPARAM_INFO
	.align		4
.L_911:
        /*0008*/ 	.byte	0x04, 0x17
        /*000a*/ 	.short	(.L_913 - .L_912)
.L_912:
        /*000c*/ 	.word	0x00000000
        /*0010*/ 	.short	0x0002
        /*0012*/ 	.short	0x0010
        /*0014*/ 	.byte	0x00, 0xf5, 0x21, 0x00


	//----- nvinfo : EIATTR_KPARAM_INFO
	.align		4
.L_913:
        /*0018*/ 	.byte	0x04, 0x17
        /*001a*/ 	.short	(.L_915 - .L_914)
.L_914:
        /*001c*/ 	.word	0x00000000
        /*0020*/ 	.short	0x0001
        /*0022*/ 	.short	0x0008
        /*0024*/ 	.byte	0x00, 0xf5, 0x21, 0x00


	//----- nvinfo : EIATTR_KPARAM_INFO
	.align		4
.L_915:
        /*0028*/ 	.byte	0x04, 0x17
        /*002a*/ 	.short	(.L_917 - .L_916)
.L_916:
        /*002c*/ 	.word	0x00000000
        /*0030*/ 	.short	0x0000
        /*0032*/ 	.short	0x0000
        /*0034*/ 	.byte	0x00, 0xf5, 0x21, 0x00


	//----- nvinfo : EIATTR_SPARSE_MMA_MASK
	.align		4
.L_917:
        /*0038*/ 	.byte	0x03, 0x50
        /*003a*/ 	.short	0x0000


	//----- nvinfo : EIATTR_MAXREG_COUNT
	.align		4
        /*003c*/ 	.byte	0x03, 0x1b
        /*003e*/ 	.short	0x00ff


	//----- nvinfo : EIATTR_NUM_BARRIERS
	.align		4
        /*0040*/ 	.byte	0x02, 0x4c
        /*0042*/ 	.byte	0x01
	.zero		1


	//----- nvinfo : EIATTR_MERCURY_ISA_VERSION
	.align		4
        /*0044*/ 	.byte	0x03, 0x5f
        /*0046*/ 	.short	0x0101


	//----- nvinfo : EIATTR_VRC_CTA_INIT_COUNT
	.align		4
        /*0048*/ 	.byte	0x02, 0x4a
	.zero		1
	.zero		1


	//----- nvinfo : EIATTR_EXIT_INSTR_OFFSETS
	.align		4
        /*004c*/ 	.byte	0x04, 0x1c
        /*004e*/ 	.short	(.L_919 - .L_918)


	//   ....[0]....
.L_918:
        /*0050*/ 	.word	0x00001200


	//----- nvinfo : EIATTR_CBANK_PARAM_SIZE
	.align		4
.L_919:
        /*0054*/ 	.byte	0x03, 0x19
        /*0056*/ 	.short	0x0018


	//----- nvinfo : EIATTR_PARAM_CBANK
	.align		4
        /*0058*/ 	.byte	0x04, 0x0a
        /*005a*/ 	.short	(.L_921 - .L_920)
	.align		4
.L_920:
        /*005c*/ 	.word	index@(.nv.constant0.fused_nn_contrib_conv2d_winograd_without_weight_transform_add_add_nn_relu_2_kernel1)
        /*0060*/ 	.short	0x0380
        /*0062*/ 	.short	0x0018


	//----- nvinfo : EIATTR_SW_WAR
	.align		4
.L_921:
        /*0064*/ 	.byte	0x04, 0x36
        /*0066*/ 	.short	(.L_923 - .L_922)
.L_922:
        /*0068*/ 	.word	0x00000008
.L_923:


//--------------------- .nv.info.fused_nn_conv2d_add_nn_relu_kernel0 --------------------------
	.section	.nv.info.fused_nn_conv2d_add_nn_relu_kernel0,"",@"SHT_CUDA_INFO"
	.sectionflags	@""
	.align	4


	//----- nvinfo : EIATTR_CUDA_API_VERSION
	.align		4
        /*0000*/ 	.byte	0x04, 0x37
        /*0002*/ 	.short	(.L_925 - .L_924)
.L_924:
        /*0004*/ 	.word	0x00000082


	//----- nvinfo : EIATTR_KPARAM_INFO
	.align		4
.L_925:
        /*0008*/ 	.byte	0x04, 0x17
        /*000a*/ 	.short	(.L_927 - .L_926)
.L_926:
        /*000c*/ 	.word	0x00000000
        /*0010*/ 	.short	0x0003
        /*0012*/ 	.short	0x0018
        /*0014*/ 	.byte	0x00, 0xf5, 0x21, 0x00


	//----- nvinfo : EIATTR_KPARAM_INFO
	.align		4
.L_927:
        /*0018*/ 	.byte	0x04, 0x17
        /*001a*/ 	.short	(.L_929 - .L_928)
.L_928:
        /*001c*/ 	.word	0x00000000
        /*0020*/ 	.short	0x0002
        /*0022*/ 	.short	0x0010
        /*0024*/ 	.byte	0x00, 0xf5, 0x21, 0x00


	//----- nvinfo : EIATTR_KPARAM_INFO
	.align		4
.L_929:
        /*0028*/ 	.byte	0x04, 0x17
        /*002a*/ 	.short	(.L_931 - .L_930)
.L_930:
        /*002c*/ 	.word	0x00000000
        /*0030*/ 	.short	0x0001
        /*0032*/ 	.short	0x0008
        /*0034*/ 	.byte	0x00, 0xf5, 0x21, 0x00


	//----- nvinfo : EIATTR_KPARAM_INFO
	.align		4
.L_931:
        /*0038*/ 	.byte	0x04, 0x17
        /*003a*/ 	.short	(.L_933 - .L_932)
.L_932:
        /*003c*/ 	.word	0x00000000
        /*0040*/ 	.short	0x0000
        /*0042*/ 	.short	0x0000
        /*0044*/ 	.byte	0x00, 0xf5, 0x21, 0x00


	//----- nvinfo : EIATTR_SPARSE_MMA_MASK
	.align		4
.L_933:
        /*0048*/ 	.byte	0x03, 0x50
        /*004a*/ 	.short	0x0000


	//----- nvinfo : EIATTR_MAXREG_COUNT
	.align		4
        /*004c*/ 	.byte	0x03, 0x1b
        /*004e*/ 	.short	0x00ff


	//----- nvinfo : EIATTR_NUM_BARRIERS
	.align		4
        /*0050*/ 	.byte	0x02, 0x4c
        /*0052*/ 	.byte	0x01
	.zero		1


	//----- nvinfo : EIATTR_MERCURY_ISA_VERSION
	.align		4
        /*0054*/ 	.byte	0x03, 0x5f
        /*0056*/ 	.short	0x0101


	//----- nvinfo : EIATTR_VRC_CTA_INIT_COUNT
	.align		4
        /*0058*/ 	.byte	0x02, 0x4a
	.zero		1
	.zero		1


	//----- nvinfo : EIATTR_EXIT_INSTR_OFFSETS
	.align		4
        /*005c*/ 	.byte	0x04, 0x1c
        /*005e*/ 	.short	(.L_935 - .L_934)


	//   ....[0]....
.L_934:
        /*0060*/ 	.word	0x000012d0


	//----- nvinfo : EIATTR_CRS_STACK_SIZE
	.align		4
.L_935:
        /*0064*/ 	.byte	0x04, 0x1e
        /*0066*/ 	.short	(.L_937 - .L_936)
.L_936:
        /*0068*/ 	.word	0x00000000


	//----- nvinfo : EIATTR_CBANK_PARAM_SIZE
	.align		4
.L_937:
        /*006c*/ 	.byte	0x03, 0x19
        /*006e*/ 	.short	0x0020


	//----- nvinfo : EIATTR_PARAM_CBANK
	.align		4
        /*0070*/ 	.byte	0x04, 0x0a
        /*0072*/ 	.short	(.L_939 - .L_938)
	.align		4
.L_938:
        /*0074*/ 	.word	index@(.nv.constant0.fused_nn_conv2d_add_nn_relu_kernel0)
        /*0078*/ 	.short	0x0380
        /*007a*/ 	.short	0x0020


	//----- nvinfo : EIATTR_SW_WAR
	.align		4
.L_939:
        /*007c*/ 	.byte	0x04, 0x36
        /*007e*/ 	.short	(.L_941 - .L_940)
.L_940:
        /*0080*/ 	.word	0x00000008
.L_941:


//--------------------- .nv.info.fused_nn_contrib_conv2d_winograd_without_weight_transform_add_add_nn_relu_kernel1 --------------------------
	.section	.nv.info.fused_nn_contrib_conv2d_winograd_without_weight_transform_add_add_nn_relu_kernel1,"",@"SHT_CUDA_INFO"
	.sectionflags	@""
	.align	4


	//----- nvinfo : EIATTR_CUDA_API_VERSION
	.align		4
        /*0000*/ 	.byte	0x04, 0x37
        /*0002*/ 	.short	(.L_943 - .L_942)
.L_942:
        /*0004*/ 	.word	0x00000082


	//----- nvinfo : EIATTR_KPARAM_INFO
	.align		4
.L_943:
        /*0008*/ 	.byte	0x04, 0x17
        /*000a*/ 	.short	(.L_945 - .L_944)
.L_944:
        /*000c*/ 	.word	0x00000000
        /*0010*/ 	.short	0x0002
        /*0012*/ 	.short	0x0010
        /*0014*/ 	.byte	0x00, 0xf5, 0x21, 0x00


	//----- nvinfo : EIATTR_KPARAM_INFO
	.align		4
.L_945:
        /*0018*/ 	.byte	0x04, 0x17
        /*001a*/ 	.short	(.L_947 - .L_946)
.L_946:
        /*001c*/ 	.word	0x00000000
        /*0020*/ 	.short	0x0001
        /*0022*/ 	.short	0x0008
        /*0024*/ 	.byte	0x00, 0xf5, 0x21, 0x00


	//----- nvinfo : EIATTR_KPARAM_INFO
	.align		4
.L_947:
        /*0028*/ 	.byte	0x04, 0x17
        /*002a*/ 	.short	(.L_949 - .L_948)
.L_948:
        /*002c*/ 	.word	0x00000000
        /*0030*/ 	.short	0x0000
        /*0032*/ 	.short	0x0000
        /*0034*/ 	.byte	0x00, 0xf5, 0x21, 0x00


	//----- nvinfo : EIATTR_SPARSE_MMA_MASK
	.align		4
.L_949:
        /*0038*/ 	.byte	0x03, 0x50
        /*003a*/ 	.short	0x0000


	//----- nvinfo : EIATTR_MAXREG_COUNT
	.align		4
        /*003c*/ 	.byte	0x03, 0x1b
        /*003e*/ 	.short	0x00ff


	//----- nvinfo : EIATTR_NUM_BARRIERS
	.align		4
        /*0040*/ 	.byte	0x02, 0x4c
        /*0042*/ 	.byte	0x01
	.zero		1


	//----- nvinfo : EIATTR_MERCURY_ISA_VERSION
	.align		4
        /*0044*/ 	.byte	0x03, 0x5f
        /*0046*/ 	.short	0x0101


	//----- nvinfo : EIATTR_VRC_CTA_INIT_COUNT
	.align		4
        /*0048*/ 	.byte	0x02, 0x4a
	.zero		1
	.zero		1


	//----- nvinfo : EIATTR_EXIT_INSTR_OFFSETS
	.align		4
        /*004c*/ 	.byte	0x04, 0x1c
        /*004e*/ 	.short	(.L_951 - .L_950)


	//   ....[0]....
.L_950:
        /*0050*/ 	.word	0x000011c0


	//----- nvinfo : EIATTR_CBANK_PARAM_SIZE
	.align		4
.L_951:
        /*0054*/ 	.byte	0x03, 0x19
        /*0056*/ 	.short	0x0018


	//----- nvinfo : EIATTR_PARAM_CBANK
	.align		4
        /*0058*/ 	.byte	0x04, 0x0a
        /*005a*/ 	.short	(.L_953 - .L_952)
	.align		4
.L_952:
        /*005c*/ 	.word	index@(.nv.constant0.fused_nn_contrib_conv2d_winograd_without_weight_transform_add_add_nn_relu_kernel1)
        /*0060*/ 	.short	0x0380
        /*0062*/ 	.short	0x0018


	//----- nvinfo : EIATTR_SW_WAR
	.align		4
.L_953:
        /*0064*/ 	.byte	0x04, 0x36
        /*0066*/ 	.short	(.L_955 - .L_954)
.L_954:
        /*0068*/ 	.word	0x00000008
.L_955:


//--------------------- .nv.info.fused_nn_conv2d_kernel0 --------------------------
	.section	.nv.info.fused_nn_conv2d_kernel0,"",@"SHT_CUDA_INFO"
	.sectionflags	@""
	.align	4


	//----- nvinfo : EIATTR_CUDA_API_VERSION
	.align		4
        /*0000*/ 	.byte	0x04, 0x37
        /*0002*/ 	.short	(.L_957 - .L_956)
.L_956:
        /*0004*/ 	.word	0x00000082


	//----- nvinfo : EIATTR_KPARAM_INFO
	.align		4
.L_957:
        /*0008*/ 	.byte	0x04, 0x17
        /*000a*/ 	.short	(.L_959 - .L_958)
.L_958:
        /*000c*/ 	.word	0x00000000
        /*0010*/ 	.short	0x0002
        /*0012*/ 	.short	0x0010
        /*0014*/ 	.byte	0x00, 0xf5, 0x21, 0x00


	//----- nvinfo : EIATTR_KPARAM_INFO
	.align		4
.L_959:
        /*0018*/ 	.byte	0x04, 0x17
        /*001a*/ 	.short	(.L_961 - .L_960)
.L_960:
        /*001c*/ 	.word	0x00000000
        /*0020*/ 	.short	0x0001
        /*0022*/ 	.short	0x0008
        /*0024*/ 	.byte	0x00, 0xf5, 0x21, 0x00


	//----- nvinfo : EIATTR_KPARAM_INFO
	.align		4
.L_961:
        /*0028*/ 	.byte	0x04, 0x17
        /*002a*/ 	.short	(.L_963 - .L_962)
.L_962:
        /*002c*/ 	.word	0x00000000
        /*0030*/ 	.short	0x0000
        /*0032*/ 	.short	0x0000
        /*0034*/ 	.byte	0x00, 0xf5, 0x21, 0x00


	//----- nvinfo : EIATTR_SPARSE_MMA_MASK
	.align		4
.L_963:
        /*0038*/ 	.byte	0x03, 0x50
        /*003a*/ 	.short	0x0000


	//----- nvinfo : EIATTR_MAXREG_COUNT
	.align		4
        /*003c*/ 	.byte	0x03, 0x1b
        /*003e*/ 	.short	0x00ff


	//----- nvinfo : EIATTR_NUM_BARRIERS
	.align		4
        /*0040*/ 	.byte	0x02, 0x4c
        /*0042*/ 	.byte	0x01
	.zero		1


	//----- nvinfo : EIATTR_MERCURY_ISA_VERSION
	.align		4
        /*0044*/ 	.byte	0x03, 0x5f
        /*0046*/ 	.short	0x0101


	//----- nvinfo : EIATTR_VRC_CTA_INIT_COUNT
	.align		4
        /*0048*/ 	.byte	0x02, 0x4a
	.zero		1
	.zero		1


	//----- nvinfo : EIATTR_EXIT_INSTR_OFFSETS
	.align		4
        /*004c*/ 	.byte	0x04, 0x1c
        /*004e*/ 	.short	(.L_965 - .L_964)


	//   ....[0]....
.L_964:
        /*0050*/ 	.word	0x000016d0


	//----- nvinfo : EIATTR_CBANK_PARAM_SIZE
	.align		4
.L_965:
        /*0054*/ 	.byte	0x03, 0x19
        /*0056*/ 	.short	0x0018


	//----- nvinfo : EIATTR_PARAM_CBANK
	.align		4
        /*0058*/ 	.byte	0x04, 0x0a
        /*005a*/ 	.short	(.L_967 - .L_966)
	.align		4
.L_966:
        /*005c*/ 	.word	index@(.nv.constant0.fused_nn_conv2d_kernel0)
        /*0060*/ 	.short	0x0380
        /*0062*/ 	.short	0x0018


	//----- nvinfo : EIATTR_SW_WAR
	.align		4
.L_967:
        /*0064*/ 	.byte	0x04, 0x36
        /*0066*/ 	.short	(.L_969 - .L_968)
.L_968:
        /*0068*/ 	.word	0x00000008
.L_969:


//--------------------- .nv.info.fused_nn_contrib_conv2d_winograd_without_weight_transform_add_add_nn_relu_2_kernel0 --------------------------
	.section	.nv.info.fused_nn_contrib_conv2d_winograd_without_weight_transform_add_add_nn_relu_2_kernel0,"",@"SHT_CUDA_INFO"
	.sectionflags	@""
	.align	4


	//----- nvinfo : EIATTR_CUDA_API_VERSION
	.align		4
        /*0000*/ 	.byte	0x04, 0x37
        /*0002*/ 	.short	(.L_971 - .L_970)
.L_970:
        /*0004*/ 	.word	0x00000082


	//----- nvinfo : EIATTR_KPARAM_INFO
	.align		4
.L_971:
        /*0008*/ 	.byte	0x04, 0x17
        /*000a*/ 	.short	(.L_973 - .L_972)
.L_972:
        /*000c*/ 	.word	0x00000000
        /*0010*/ 	.short	0x0001
        /*0012*/ 	.short	0x0008
        /*0014*/ 	.byte	0x00, 0xf5, 0x21, 0x00


	//----- nvinfo : EIATTR_KPARAM_INFO
	.align		4
.L_973:
        /*0018*/ 	.byte	0x04, 0x17
        /*001a*/ 	.short	(.L_975 - .L_974)
.L_974:
        /*001c*/ 	.word	0x00000000
        /*0020*/ 	.short	0x0000
        /*0022*/ 	.short	0x0000
        /*0024*/ 	.byte	0x00, 0xf5, 0x21, 0x00


	//----- nvinfo : EIATTR_SPARSE_MMA_MASK
	.align		4
.L_975:
        /*0028*/ 	.byte	0x03, 0x50
        /*002a*/ 	.short	0x0000


	//----- nvinfo : EIATTR_MAXREG_COUNT
	.align		4
        /*002c*/ 	.byte	0x03, 0x1b
        /*002e*/ 	.short	0x00ff


	//----- nvinfo : EIATTR_MERCURY_ISA_VERSION
	.align		4
        /*0030*/ 	.byte	0x03, 0x5f
        /*0032*/ 	.short	0x0101


	//----- nvinfo : EIATTR_VRC_CTA_INIT_COUNT
	.align		4
        /*0034*/ 	.byte	0x02, 0x4a
	.zero		1
	.zero		1


	//----- nvinfo : EIATTR_EXIT_INSTR_OFFSETS
	.align		4
        /*0038*/ 	.byte	0x04, 0x1c
        /*003a*/ 	.short	(.L_977 - .L_976)


	//   ....[0]....
.L_976:
        /*003c*/ 	.word	0x00003550


	//----- nvinfo : EIATTR_CBANK_PARAM_SIZE
	.align		4
.L_977:
        /*0040*/ 	.byte	0x03, 0x19
        /*0042*/ 	.short	0x0010


	//----- nvinfo : EIATTR_PARAM_CBANK
	.align		4
        /*0044*/ 	.byte	0x04, 0x0a
        /*0046*/ 	.short	(.L_979 - .L_978)
	.align		4
.L_978:
        /*0048*/ 	.word	index@(.nv.constant0.fused_nn_contrib_conv2d_winograd_without_weight_transform_add_add_nn_relu_2_kernel0)
        /*004c*/ 	.short	0x0380
        /*004e*/ 	.short	0x0010


	//----- nvinfo : EIATTR_SW_WAR
	.align		4
.L_979:
        /*0050*/ 	.byte	0x04, 0x36
        /*0052*/ 	.short	(.L_981 - .L_980)
.L_980:
        /*0054*/ 	.word	0x00000008
.L_981:


//--------------------- .nv.info.fused_add_nn_relu_2_kernel0 --------------------------
	.section	.nv.info.fused_add_nn_relu_2_kernel0,"",@"SHT_CUDA_INFO"
	.sectionflags	@""
	.align	4


	//----- nvinfo : EIATTR_CUDA_API_VERSION
	.align		4
        /*0000*/ 	.byte	0x04, 0x37
        /*0002*/ 	.short	(.L_983 - .L_982)
.L_982:
        /*0004*/ 	.word	0x00000082


	//----- nvinfo : EIATTR_KPARAM_INFO
	.align		4
.L_983:
        /*0008*/ 	.byte	0x04, 0x17
        /*000a*/ 	.short	(.L_985 - .L_984)
.L_984:
        /*000c*/ 	.word	0x00000000
        /*0010*/ 	.short	0x0002
        /*0012*/ 	.short	0x0010
        /*0014*/ 	.byte	0x00, 0xf5, 0x21, 0x00


	//----- nvinfo : EIATTR_KPARAM_INFO
	.align		4
.L_985:
        /*0018*/ 	.byte	0x04, 0x17
        /*001a*/ 	.short	(.L_987 - .L_986)
.L_986:
        /*001c*/ 	.word	0x00000000
        /*0020*/ 	.short	0x0001
        /*0022*/ 	.short	0x0008
        /*0024*/ 	.byte	0x00, 0xf5, 0x21, 0x00


	//----- nvinfo : EIATTR_KPARAM_INFO
	.align		4
.L_987:
        /*0028*/ 	.byte	0x04, 0x17
        /*002a*/ 	.short	(.L_989 - .L_988)
.L_988:
        /*002c*/ 	.word	0x00000000
        /*0030*/ 	.short	0x0000
        /*0032*/ 	.short	0x0000
        /*0034*/ 	.byte	0x00, 0xf5, 0x21, 0x00


	//----- nvinfo : EIATTR_SPARSE_MMA_MASK
	.align		4
.L_989:
        /*0038*/ 	.byte	0x03, 0x50
        /*003a*/ 	.short	0x0000


	//----- nvinfo : EIATTR_MAXREG_COUNT
	.align		4
        /*003c*/ 	.byte	0x03, 0x1b
        /*003e*/ 	.short	0x00ff


	//----- nvinfo : EIATTR_MERCURY_ISA_VERSION
	.align		4
        /*0040*/ 	.byte	0x03, 0x5f
        /*0042*/ 	.short	0x0101


	//----- nvinfo : EIATTR_VRC_CTA_INIT_COUNT
	.align		4
        /*0044*/ 	.byte	0x02, 0x4a
	.zero		1
	.zero		1


	//----- nvinfo : EIATTR_EXIT_INSTR_OFFSETS
	.align		4
        /*0048*/ 	.byte	0x04, 0x1c
        /*004a*/ 	.short	(.L_991 - .L_990)


	//   ....[0]....
.L_990:
        /*004c*/ 	.word	0x00000130


	//----- nvinfo : EIATTR_CBANK_PARAM_SIZE
	.align		4
.L_991:
        /*0050*/ 	.byte	0x03, 0x19
        /*0052*/ 	.short	0x0018


	//----- nvinfo : EIATTR_PARAM_CBANK
	.align		4
        /*0054*/ 	.byte	0x04, 0x0a
        /*0056*/ 	.short	(.L_993 - .L_992)
	.align		4
.L_992:
        /*0058*/ 	.word	index@(.nv.constant0.fused_add_nn_relu_2_kernel0)
        /*005c*/ 	.short	0x0380
        /*005e*/ 	.short	0x0018


	//----- nvinfo : EIATTR_SW_WAR
	.align		4
.L_993:
        /*0060*/ 	.byte	0x04, 0x36
        /*0062*/ 	.short	(.L_995 - .L_994)
.L_994:
        /*0064*/ 	.word	0x00000008
.L_995:


//--------------------- .nv.info.fused_nn_contrib_conv2d_winograd_without_weight_transform_add_1_kernel1 --------------------------
	.section	.nv.info.fused_nn_contrib_conv2d_winograd_without_weight_transform_add_1_kernel1,"",@"SHT_CUDA_INFO"
	.sectionflags	@""
	.align	4


	//----- nvinfo : EIATTR_CUDA_API_VERSION
	.align		4
        /*0000*/ 	.byte	0x04, 0x37
        /*0002*/ 	.short	(.L_997 - .L_996)
.L_996:
        /*0004*/ 	.word	0x00000082


	//----- nvinfo : EIATTR_KPARAM_INFO
	.align		4
.L_997:
        /*0008*/ 	.byte	0x04, 0x17
        /*000a*/ 	.short	(.L_999 - .L_998)
.L_998:
        /*000c*/ 	.word	0x00000000
        /*0010*/ 	.short	0x0002
        /*0012*/ 	.short	0x0010
        /*0014*/ 	.byte	0x00, 0xf5, 0x21, 0x00


	//----- nvinfo : EIATTR_KPARAM_INFO
	.align		4
.L_999:
        /*0018*/ 	.byte	0x04, 0x17
        /*001a*/ 	.short	(.L_1001 - .L_1000)
.L_1000:
        /*001c*/ 	.word	0x00000000
        /*0020*/ 	.short	0x0001
        /*0022*/ 	.short	0x0008
        /*0024*/ 	.byte	0x00, 0xf5, 0x21, 0x00


	//----- nvinfo : EIATTR_KPARAM_INFO
	.align		4
.L_1001:
        /*0028*/ 	.byte	0x04, 0x17
        /*002a*/ 	.short	(.L_1003 - .L_1002)
.L_1002:
        /*002c*/ 	.word	0x00000000
        /*0030*/ 	.short	0x0000
        /*0032*/ 	.short	0x0000
        /*0034*/ 	.byte	0x00, 0xf5, 0x21, 0x00


	//----- nvinfo : EIATTR_SPARSE_MMA_MASK
	.align		4
.L_1003:
        /*0038*/ 	.byte	0x03, 0x50
        /*003a*/ 	.short	0x0000


	//----- nvinfo : EIATTR_MAXREG_COUNT
	.align		4
        /*003c*/ 	.byte	0x03, 0x1b
        /*003e*/ 	.short	0x00ff


	//----- nvinfo : EIATTR_NUM_BARRIERS
	.align		4
        /*0040*/ 	.byte	0x02, 0x4c
        /*0042*/ 	.byte	0x01
	.zero		1


	//----- nvinfo : EIATTR_MERCURY_ISA_VERSION
	.align		4
        /*0044*/ 	.byte	0x03, 0x5f
        /*0046*/ 	.short	0x0101


	//----- nvinfo : EIATTR_VRC_CTA_INIT_COUNT
	.align		4
        /*0048*/ 	.byte	0x02, 0x4a
	.zero		1
	.zero		1


	//----- nvinfo : EIATTR_EXIT_INSTR_OFFSETS
	.align		4
        /*004c*/ 	.byte	0x04, 0x1c
        /*004e*/ 	.short	(.L_1005 - .L_1004)


	//   ....[0]....
.L_1004:
        /*0050*/ 	.word	0x000011c0


	//----- nvinfo : EIATTR_CBANK_PARAM_SIZE
	.align		4
.L_1005:
        /*0054*/ 	.byte	0x03, 0x19
        /*0056*/ 	.short	0x0018


	//----- nvinfo : EIATTR_PARAM_CBANK
	.align		4
        /*0058*/ 	.byte	0x04, 0x0a
        /*005a*/ 	.short	(.L_1007 - .L_1006)
	.align		4
.L_1006:
        /*005c*/ 	.word	index@(.nv.constant0.fused_nn_contrib_conv2d_winograd_without_weight_transform_add_1_kernel1)
        /*0060*/ 	.short	0x0380
        /*0062*/ 	.short	0x0018


	//----- nvinfo : EIATTR_SW_WAR
	.align		4
.L_1007:
        /*0064*/ 	.byte	0x04, 0x36
        /*0066*/ 	.short	(.L_1009 - .L_1008)
.L_1008:
        /*0068*/ 	.word	0x00000008
.L_1009:


//--------------------- .nv.info.fused_nn_contrib_conv2d_winograd_without_weight_transform_add_multiply_add_nn_re_11882905421691233276__kernel0 --------------------------
	.section	.nv.info.fused_nn_contrib_conv2d_winograd_without_weight_transform_add_multiply_add_nn_re_11882905421691233276__kernel0,"",@"SHT_CUDA_INFO"
	.sectionflags	@""
	.align	4


	//----- nvinfo : EIATTR_CUDA_API_VERSION
	.align		4
        /*0000*/ 	.byte	0x04, 0x37
        /*0002*/ 	.short	(.L_1011 - .L_1010)
.L_1010:
        /*0004*/ 	.word	0x00000082


	//----- nvinfo : EIATTR_KPARAM_INFO
	.align		4
.L_1011:
        /*0008*/ 	.byte	0x04, 0x17
        /*000a*/ 	.short	(.L_1013 - .L_1012)
.L_1012:
        /*000c*/ 	.word	0x00000000
        /*0010*/ 	.short	0x0001
        /*0012*/ 	.short	0x0008
        /*0014*/ 	.byte	0x00, 0xf5, 0x21, 0x00


	//----- nvinfo : EIATTR_KPARAM_INFO
	.align		4
.L_1013:
        /*0018*/ 	.byte	0x04, 0x17
        /*001a*/ 	.short	(.L_1015 - .L_1014)
.L_1014:
        /*001c*/ 	.word	0x00000000
        /*0020*/ 	.short	0x0000
        /*0022*/ 	.short	0x0000
        /*0024*/ 	.byte	0x00, 0xf5, 0x21, 0x00


	//----- nvinfo : EIATTR_SPARSE_MMA_MASK
	.align		4
.L_1015:
        /*0028*/ 	.byte	0x03, 0x50
        /*002a*/ 	.short	0x0000


	//----- nvinfo : EIATTR_MAXREG_COUNT
	.align		4
        /*002c*/ 	.byte	0x03, 0x1b
        /*002e*/ 	.short	0x00ff


	//----- nvinfo : EIATTR_MERCURY_ISA_VERSION
	.align		4
        /*0030*/ 	.byte	0x03, 0x5f
        /*0032*/ 	.short	0x0101


	//----- nvinfo : EIATTR_VRC_CTA_INIT_COUNT
	.align		4
        /*0034*/ 	.byte	0x02, 0x4a
	.zero		1
	.zero		1


	//----- nvinfo : EIATTR_EXIT_INSTR_OFFSETS
	.align		4
        /*0038*/ 	.byte	0x04, 0x1c
        /*003a*/ 	.short	(.L_1017 - .L_1016)


	//   ....[0]....
.L_1016:
        /*003c*/ 	.word	0x000007c0


	//----- nvinfo : EIATTR_CBANK_PARAM_SIZE
	.align		4
.L_1017:
        /*0040*/ 	.byte	0x03, 0x19
        /*0042*/ 	.short	0x0010


	//----- nvinfo : EIATTR_PARAM_CBANK
	.align		4
        /*0044*/ 	.byte	0x04, 0x0a
        /*0046*/ 	.short	(.L_1019 - .L_1018)
	.align		4
.L_1018:
        /*0048*/ 	.word	index@(.nv.constant0.fused_nn_contrib_conv2d_winograd_without_weight_transform_add_multiply_add_nn_re_11882905421691233276__kernel0)
        /*004c*/ 	.short	0x0380
        /*004e*/ 	.short	0x0010


	//----- nvinfo : EIATTR_SW_WAR
	.align		4
.L_1019:
        /*0050*/ 	.byte	0x04, 0x36
        /*0052*/ 	.short	(.L_1021 - .L_1020)
.L_1020:
        /*0054*/ 	.word	0x00000008
.L_1021:


//--------------------- .nv.info.fused_nn_contrib_conv2d_winograd_without_weight_transform_add_kernel0 --------------------------
	.section	.nv.info.fused_nn_contrib_conv2d_winograd_without_weight_transform_add_kernel0,"",@"SHT_CUDA_INFO"
	.sectionflags	@""
	.align	4


	//----- nvinfo : EIATTR_CUDA_API_VERSION
	.align		4
        /*0000*/ 	.byte	0x04, 0x37
        /*0002*/ 	.short	(.L_1023 - .L_1022)
.L_1022:
        /*0004*/ 	.word	0x00000082


	//----- nvinfo : EIATTR_KPARAM_INFO
	.align		4
.L_1023:
        /*0008*/ 	.byte	0x04, 0x17
        /*000a*/ 	.short	(.L_1025 - .L_1024)
.L_1024:
        /*000c*/ 	.word	0x00000000
        /*0010*/ 	.short	0x0001
        /*0012*/ 	.short	0x0008
        /*0014*/ 	.byte	0x00, 0xf5, 0x21, 0x00


	//----- nvinfo : EIATTR_KPARAM_INFO
	.align		4
.L_1025:
        /*0018*/ 	.byte	0x04, 0x17
        /*001a*/ 	.short	(.L_1027 - .L_1026)
.L_1026:
        /*001c*/ 	.word	0x00000000
        /*0020*/ 	.short	0x0000
        /*0022*/ 	.short	0x0000
        /*0024*/ 	.byte	0x00, 0xf5, 0x21, 0x00


	//----- nvinfo : EIATTR_SPARSE_MMA_MASK
	.align		4
.L_1027:
        /*0028*/ 	.byte	0x03, 0x50
        /*002a*/ 	.short	0x0000


	//----- nvinfo : EIATTR_MAXREG_COUNT
	.align		4
        /*002c*/ 	.byte	0x03, 0x1b
        /*002e*/ 	.short	0x00ff


	//----- nvinfo : EIATTR_MERCURY_ISA_VERSION
	.align		4
        /*0030*/ 	.byte	0x03, 0x5f
        /*0032*/ 	.short	0x0101


	//----- nvinfo : EIATTR_VRC_CTA_INIT_COUNT
	.align		4
        /*0034*/ 	.byte	0x02, 0x4a
	.zero		1
	.zero		1


	//----- nvinfo : EIATTR_EXIT_INSTR_OFFSETS
	.align		4
        /*0038*/ 	.byte	0x04, 0x1c
        /*003a*/ 	.short	(.L_1029 - .L_1028)


	//   ....[0]....
.L_1028:
        /*003c*/ 	.word	0x000007c0


	//----- nvinfo : EIATTR_CBANK_PARAM_SIZE
	.align		4
.L_1029:
        /*0040*/ 	.byte	0x03, 0x19
        /*0042*/ 	.short	0x0010


	//----- nvinfo : EIATTR_PARAM_CBANK
	.align		4
        /*0044*/ 	.byte	0x04, 0x0a
        /*0046*/ 	.short	(.L_1031 - .L_1030)
	.align		4
.L_1030:
        /*0048*/ 	.word	index@(.nv.constant0.fused_nn_contrib_conv2d_winograd_without_weight_transform_add_kernel0)
        /*004c*/ 	.short	0x0380
        /*004e*/ 	.short	0x0010


	//----- nvinfo : EIATTR_SW_WAR
	.align		4
.L_1031:
        /*0050*/ 	.byte	0x04, 0x36
        /*0052*/ 	.short	(.L_1033 - .L_1032)
.L_1032:
        /*0054*/ 	.word	0x00000008
.L_1033:


//--------------------- .nv.info.fused_nn_contrib_conv2d_winograd_without_weight_transform_add_multiply_add_nn_re_11882905421691233276__kernel1 --------------------------
	.section	.nv.info.fused_nn_contrib_conv2d_winograd_without_weight_transform_add_multiply_add_nn_re_11882905421691233276__kernel1,"",@"SHT_CUDA_INFO"
	.sectionflags	@""
	.align	4


	//----- nvinfo : EIATTR_CUDA_API_VERSION
	.align		4
        /*0000*/ 	.byte	0x04, 0x37
        /*0002*/ 	.short	(.L_1035 - .L_1034)
.L_1034:
        /*0004*/ 	.word	0x00000082


	//----- nvinfo : EIATTR_KPARAM_INFO
	.align		4
.L_1035:
        /*0008*/ 	.byte	0x04, 0x17
        /*000a*/ 	.short	(.L_1037 - .L_1036)
.L_1036:
        /*000c*/ 	.word	0x00000000
        /*0010*/ 	.short	0x0002
        /*0012*/ 	.short	0x0010
        /*0014*/ 	.byte	0x00, 0xf5, 0x21, 0x00


	//----- nvinfo : EIATTR_KPARAM_INFO
	.align		4
.L_1037:
        /*0018*/ 	.byte	0x04, 0x17
        /*001a*/ 	.short	(.L_1039 - .L_1038)
.L_1038:
        /*001c*/ 	.word	0x00000000
        /*0020*/ 	.short	0x0001
        /*0022*/ 	.short	0x0008
        /*0024*/ 	.byte	0x00, 0xf5, 0x21, 0x00


	//----- nvinfo : EIATTR_KPARAM_INFO
	.align		4
.L_1039:
        /*0028*/ 	.byte	0x04, 0x17
        /*002a*/ 	.short	(.L_1041 - .L_1040)
.L_1040:
        /*002c*/ 	.word	0x00000000
        /*0030*/ 	.short	0x0000
        /*0032*/ 	.short	0x0000
        /*0034*/ 	.byte	0x00, 0xf5, 0x21, 0x00


	//----- nvinfo : EIATTR_SPARSE_MMA_MASK
	.align		4
.L_1041:
        /*0038*/ 	.byte	0x03, 0x50
        /*003a*/ 	.short	0x0000


	//----- nvinfo : EIATTR_MAXREG_COUNT
	.align		4
        /*003c*/ 	.byte	0x03, 0x1b
        /*003e*/ 	.short	0x00ff


	//----- nvinfo : EIATTR_NUM_BARRIERS
	.align		4
        /*0040*/ 	.byte	0x02, 0x4c
        /*0042*/ 	.byte	0x01
	.zero		1


	//----- nvinfo : EIATTR_MERCURY_ISA_VERSION
	.align		4
        /*0044*/ 	.byte	0x03, 0x5f
        /*0046*/ 	.short	0x0101


	//----- nvinfo : EIATTR_VRC_CTA_INIT_COUNT
	.align		4
        /*0048*/ 	.byte	0x02, 0x4a
	.zero		1
	.zero		1


	//----- nvinfo : EIATTR_EXIT_INSTR_OFFSETS
	.align		4
        /*004c*/ 	.byte	0x04, 0x1c
        /*004e*/ 	.short	(.L_1043 - .L_1042)


	//   ....[0]....
.L_1042:
        /*0050*/ 	.word	0x00000ea0


	//----- nvinfo : EIATTR_CBANK_PARAM_SIZE
	.align		4
.L_1043:
        /*0054*/ 	.byte	0x03, 0x19
        /*0056*/ 	.short	0x0018


	//----- nvinfo : EIATTR_PARAM_CBANK
	.align		4
        /*0058*/ 	.byte	0x04, 0x0a
        /*005a*/ 	.short	(.L_1045 - .L_1044)
	.align		4
.L_1044:
        /*005c*/ 	.word	index@(.nv.constant0.fused_nn_contrib_conv2d_winograd_without_weight_transform_add_multiply_add_nn_re_11882905421691233276__kernel1)
        /*0060*/ 	.short	0x0380
        /*0062*/ 	.short	0x0018


	//----- nvinfo : EIATTR_SW_WAR
	.align		4
.L_1045:
        /*0064*/ 	.byte	0x04, 0x36
        /*0066*/ 	.short	(.L_1047 - .L_1046)
.L_1046:
        /*0068*/ 	.word	0x00000008
.L_1047:


//--------------------- .nv.info.fused_nn_contrib_conv2d_winograd_without_weight_transform_add_3_kernel2 --------------------------
	.section	.nv.info.fused_nn_contrib_conv2d_winograd_without_weight_transform_add_3_kernel2,"",@"SHT_CUDA_INFO"
	.sectionflags	@""
	.align	4


	//----- nvinfo : EIATTR_CUDA_API_VERSION
	.align		4
        /*0000*/ 	.byte	0x04, 0x37
        /*0002*/ 	.short	(.L_1049 - .L_1048)
.L_1048:
        /*0004*/ 	.word	0x00000082


	//----- nvinfo : EIATTR_KPARAM_INFO
	.align		4
.L_1049:
        /*0008*/ 	.byte	0x04, 0x17
        /*000a*/ 	.short	(.L_1051 - .L_1050)
.L_1050:
        /*000c*/ 	.word	0x00000000
        /*0010*/ 	.short	0x0002
        /*0012*/ 	.short	0x0010
        /*0014*/ 	.byte	0x00, 0xf5, 0x21, 0x00


	//----- nvinfo : EIATTR_KPARAM_INFO
	.align		4
.L_1051:
        /*0018*/ 	.byte	0x04, 0x17
        /*001a*/ 	.short	(.L_1053 - .L_1052)
.L_1052:
        /*001c*/ 	.word	0x00000000
        /*0020*/ 	.short	0x0001
        /*0022*/ 	.short	0x0008
        /*0024*/ 	.byte	0x00, 0xf5, 0x21, 0x00


	//----- nvinfo : EIATTR_KPARAM_INFO
	.align		4
.L_1053:
        /*0028*/ 	.byte	0x04, 0x17
        /*002a*/ 	.short	(.L_1055 - .L_1054)
.L_1054:
        /*002c*/ 	.word	0x00000000
        /*0030*/ 	.short	0x0000
        /*0032*/ 	.short	0x0000
        /*0034*/ 	.byte	0x00, 0xf5, 0x21, 0x00


	//----- nvinfo : EIATTR_SPARSE_MMA_MASK
	.align		4
.L_1055:
        /*0038*/ 	.byte	0x03, 0x50
        /*003a*/ 	.short	0x0000


	//----- nvinfo : EIATTR_MAXREG_COUNT
	.align		4
        /*003c*/ 	.byte	0x03, 0x1b
        /*003e*/ 	.short	0x00ff


	//----- nvinfo : EIATTR_MERCURY_ISA_VERSION
	.align		4
        /*0040*/ 	.byte	0x03, 0x5f
        /*0042*/ 	.short	0x0101


	//----- nvinfo : EIATTR_VRC_CTA_INIT_COUNT
	.align		4
        /*0044*/ 	.byte	0x02, 0x4a
	.zero		1
	.zero		1


	//----- nvinfo : EIATTR_EXIT_INSTR_OFFSETS
	.align		4
        /*0048*/ 	.byte	0x04, 0x1c
        /*004a*/ 	.short	(.L_1057 - .L_1056)


	//   ....[0]....
.L_1056:
        /*004c*/ 	.word	0x000019e0


	//----- nvinfo : EIATTR_CBANK_PARAM_SIZE
	.align		4
.L_1057:
        /*0050*/ 	.byte	0x03, 0x19
        /*0052*/ 	.short	0x0018


	//----- nvinfo : EIATTR_PARAM_CBANK
	.align		4
        /*0054*/ 	.byte	0x04, 0x0a
        /*0056*/ 	.short	(.L_1059 - .L_1058)
	.align		4
.L_1058:
        /*0058*/ 	.word	index@(.nv.constant0.fused_nn_contrib_conv2d_winograd_without_weight_transform_add_3_kernel2)
        /*005c*/ 	.short	0x0380
        /*005e*/ 	.short	0x0018


	//----- nvinfo : EIATTR_SW_WAR
	.align		4
.L_1059:
        /*0060*/ 	.byte	0x04, 0x36
        /*0062*/ 	.short	(.L_1061 - .L_1060)
.L_1060:
        /*0064*/ 	.word	0x00000008
.L_1061:


//--------------------- .nv.info.fused_add_nn_relu_1_kernel0 --------------------------
	.section	.nv.info.fused_add_nn_relu_1_kernel0,"",@"SHT_CUDA_INFO"
	.sectionflags	@""
	.align	4


	//----- nvinfo : EIATTR_CUDA_API_VERSION
	.align		4
        /*0000*/ 	.byte	0x04, 0x37
        /*0002*/ 	.short	(.L_1063 - .L_1062)
.L_1062:
        /*0004*/ 	.word	0x00000082


	//----- nvinfo : EIATTR_KPARAM_INFO
	.align		4
.L_1063:
        /*0008*/ 	.byte	0x04, 0x17
        /*000a*/ 	.short	(.L_1065 - .L_1064)
.L_1064:
        /*000c*/ 	.word	0x00000000
        /*0010*/ 	.short	0x0002
        /*0012*/ 	.short	0x0010
        /*0014*/ 	.byte	0x00, 0xf5, 0x21, 0x00


	//----- nvinfo : EIATTR_KPARAM_INFO
	.align		4
.L_1065:
        /*0018*/ 	.byte	0x04, 0x17
        /*001a*/ 	.short	(.L_1067 - .L_1066)
.L_1066:
        /*001c*/ 	.word	0x00000000
        /*0020*/ 	.short	0x0001
        /*0022*/ 	.short	0x0008
        /*0024*/ 	.byte	0x00, 0xf5, 0x21, 0x00


	//----- nvinfo : EIATTR_KPARAM_INFO
	.align		4
.L_1067:
        /*0028*/ 	.byte	0x04, 0x17
        /*002a*/ 	.short	(.L_1069 - .L_1068)
.L_1068:
        /*002c*/ 	.word	0x00000000
        /*0030*/ 	.short	0x0000
        /*0032*/ 	.short	0x0000
        /*0034*/ 	.byte	0x00, 0xf5, 0x21, 0x00


	//----- nvinfo : EIATTR_SPARSE_MMA_MASK
	.align		4
.L_1069:
        /*0038*/ 	.byte	0x03, 0x50
        /*003a*/ 	.short	0x0000


	//----- nvinfo : EIATTR_MAXREG_COUNT
	.align		4
        /*003c*/ 	.byte	0x03, 0x1b
        /*003e*/ 	.short	0x00ff


	//----- nvinfo : EIATTR_MERCURY_ISA_VERSION
	.align		4
        /*0040*/ 	.byte	0x03, 0x5f
        /*0042*/ 	.short	0x0101


	//----- nvinfo : EIATTR_VRC_CTA_INIT_COUNT
	.align		4
        /*0044*/ 	.byte	0x02, 0x4a
	.zero		1
	.zero		1


	//----- nvinfo : EIATTR_EXIT_INSTR_OFFSETS
	.align		4
        /*0048*/ 	.byte	0x04, 0x1c
        /*004a*/ 	.short	(.L_1071 - .L_1070)


	//   ....[0]....
.L_1070:
        /*004c*/ 	.word	0x00000130


	//----- nvinfo : EIATTR_CBANK_PARAM_SIZE
	.align		4
.L_1071:
        /*0050*/ 	.byte	0x03, 0x19
        /*0052*/ 	.short	0x0018


	//----- nvinfo : EIATTR_PARAM_CBANK
	.align		4
        /*0054*/ 	.byte	0x04, 0x0a
        /*0056*/ 	.short	(.L_1073 - .L_1072)
	.align		4
.L_1072:
        /*0058*/ 	.word	index@(.nv.constant0.fused_add_nn_relu_1_kernel0)
        /*005c*/ 	.short	0x0380
        /*005e*/ 	.short	0x0018


	//----- nvinfo : EIATTR_SW_WAR
	.align		4
.L_1073:
        /*0060*/ 	.byte	0x04, 0x36
        /*0062*/ 	.short	(.L_1075 - .L_1074)
.L_1074:
        /*0064*/ 	.word	0x00000008
.L_1075:


//--------------------- .nv.info.fused_nn_contrib_conv2d_winograd_without_weight_transform_add_nn_relu_3_kernel1 --------------------------
	.section	.nv.info.fused_nn_contrib_conv2d_winograd_without_weight_transform_add_nn_relu_3_kernel1,"",@"SHT_CUDA_INFO"
	.sectionflags	@""
	.align	4


	//----- nvinfo : EIATTR_CUDA_API_VERSION
	.align		4
        /*0000*/ 	.byte	0x04, 0x37
        /*0002*/ 	.short	(.L_1077 - .L_1076)
.L_1076:
        /*0004*/ 	.word	0x00000082


	//----- nvinfo : EIATTR_KPARAM_INFO
	.align		4
.L_1077:
        /*0008*/ 	.byte	0x04, 0x17
        /*000a*/ 	.short	(.L_1079 - .L_1078)
.L_1078:
        /*000c*/ 	.word	0x00000000
        /*0010*/ 	.short	0x0002
        /*0012*/ 	.short	0x0010
        /*0014*/ 	.byte	0x00, 0xf5, 0x21, 0x00


	//----- nvinfo : EIATTR_KPARAM_INFO
	.align		4
.L_1079:
        /*0018*/ 	.byte	0x04, 0x17
        /*001a*/ 	.short	(.L_1081 - .L_1080)
.L_1080:
        /*001c*/ 	.word	0x00000000
        /*0020*/ 	.short	0x0001
        /*0022*/ 	.short	0x0008
        /*0024*/ 	.byte	0x00, 0xf5, 0x21, 0x00


	//----- nvinfo : EIATTR_KPARAM_INFO
	.align		4
.L_1081:
        /*0028*/ 	.byte	0x04, 0x17
        /*002a*/ 	.short	(.L_1083 - .L_1082)
.L_1082:
        /*002c*/ 	.word	0x00000000
        /*0030*/ 	.short	0x0000
        /*0032*/ 	.short	0x0000
        /*0034*/ 	.byte	0x00, 0xf5, 0x21, 0x00


	//----- nvinfo : EIATTR_SPARSE_MMA_MASK
	.align		4
.L_1083:
        /*0038*/ 	.byte	0x03, 0x50
        /*003a*/ 	.short	0x0000


	//----- nvinfo : EIATTR_MAXREG_COUNT
	.align		4
        /*003c*/ 	.byte	0x03, 0x1b
        /*003e*/ 	.short	0x00ff


	//----- nvinfo : EIATTR_NUM_BARRIERS
	.align		4
        /*0040*/ 	.byte	0x02, 0x4c
        /*0042*/ 	.byte	0x01
	.zero		1


	//----- nvinfo : EIATTR_MERCURY_ISA_VERSION
	.align		4
        /*0044*/ 	.byte	0x03, 0x5f
        /*0046*/ 	.short	0x0101


	//----- nvinfo : EIATTR_VRC_CTA_INIT_COUNT
	.align		4
        /*0048*/ 	.byte	0x02, 0x4a
	.zero		1
	.zero		1


	//----- nvinfo : EIATTR_EXIT_INSTR_OFFSETS
	.align		4
        /*004c*/ 	.byte	0x04, 0x1c
        /*004e*/ 	.short	(.L_1085 - .L_1084)


	//   ....[0]....
.L_1084:
        /*0050*/ 	.word	0x00001200


	//----- nvinfo : EIATTR_CBANK_PARAM_SIZE
	.align		4
.L_1085:
        /*0054*/ 	.byte	0x03, 0x19
        /*0056*/ 	.short	0x0018


	//----- nvinfo : EIATTR_PARAM_CBANK
	.align		4
        /*0058*/ 	.byte	0x04, 0x0a
        /*005a*/ 	.short	(.L_1087 - .L_1086)
	.align		4
.L_1086:
        /*005c*/ 	.word	index@(.nv.constant0.fused_nn_contrib_conv2d_winograd_without_weight_transform_add_nn_relu_3_kernel1)
        /*0060*/ 	.short	0x0380
        /*0062*/ 	.short	0x0018


	//----- nvinfo : EIATTR_SW_WAR
	.align		4
.L_1087:
        /*0064*/ 	.byte	0x04, 0x36
        /*0066*/ 	.short	(.L_1089 - .L_1088)
.L_1088:
        /*0068*/ 	.word	0x00000008
.L_1089:


//--------------------- .nv.callgraph             --------------------------
	.section	.nv.callgraph,"",@"SHT_CUDA_CALLGRAPH"
	.align	4
	.sectionentsize	8
	.align		4
        /*0000*/ 	.word	0x00000000
	.align		4
        /*0004*/ 	.word	0xffffffff
	.align		4
        /*0008*/ 	.word	0x00000000
	.align		4
        /*000c*/ 	.word	0xfffffffe
	.align		4
        /*0010*/ 	.word	0x00000000
	.align		4
        /*0014*/ 	.word	0xfffffffd
	.align		4
        /*0018*/ 	.word	0x00000000
	.align		4
        /*001c*/ 	.word	0xfffffffc


//--------------------- .text.fused_nn_global_avg_pool2d_kernel0 --------------------------
	.section	.text.fused_nn_global_avg_pool2d_kernel0,"ax",@progbits
	.align	128
        .global         fused_nn_global_avg_pool2d_kernel0
        .type           fused_nn_global_avg_pool2d_kernel0,@function
        .size           fused_nn_global_avg_pool2d_kernel0,(.L_x_612 - fused_nn_global_avg_pool2d_kernel0)
        .other          fused_nn_global_avg_pool2d_kernel0,@"STO_CUDA_ENTRY STV_DEFAULT"
fused_nn_global_avg_pool2d_kernel0:
.text.fused_nn_global_avg_pool2d_kernel0:
[----:B------:R-:W-:Y:S01]  /*0000*/  LDC R1, c[0x0][0x37c] ;  /* 0x0000df00ff017b82 */ /* 0x000fe20000000800 */
[----:B------:R-:W0:Y:S07]  /*0010*/  S2R R4, SR_TID.Y ;  /* 0x0000000000047919 */ /* 0x000e2e0000002200 */
[----:B------:R-:W1:Y:S01]  /*0020*/  LDC.64 R2, c[0x0][0x380] ;  /* 0x0000e000ff027b82 */ /* 0x000e620000000a00 */
[----:B------:R-:W2:Y:S01]  /*0030*/  LDCU.64 UR4, c[0x0][0x358] ;  /* 0x00006b00ff0477ac */ /* 0x000ea20008000a00 */
[----:B------:R-:W-:Y:S01]  /*0040*/  BSSY.RECONVERGENT B0, `(.L_x_0) ;  /* 0x000000d000007945 */ /* 0x000fe20003800200 */
[----:B------:R-:W3:Y:S01]  /*0050*/  S2R R0, SR_CTAID.X ;  /* 0x0000000000007919 */ /* 0x000ee20000002500 */
[----:B------:R-:W3:Y:S01]  /*0060*/  S2R R5, SR_TID.X ;  /* 0x0000000000057919 */ /* 0x000ee20000002100 */
[----:B0-----:R-:W-:Y:S01]  /*0070*/  ISETP.NE.AND P0, PT, R4, RZ, PT ;  /* 0x000000ff0400720c */ /* 0x001fe20003f05270 */
[----:B------:R-:W-:Y:S01]  /*0080*/  HFMA2 R4, -RZ, RZ, 0, 0 ;  /* 0x00000000ff047431 */ /* 0x000fe200000001ff */
[----:B---3--:R-:W-:-:S05]  /*0090*/  LEA R0, R0, R5, 0x3 ;  /* 0x0000000500007211 */ /* 0x008fca00078e18ff */
[----:B------:R-:W-:-:S04]  /*00a0*/  IMAD R5, R0, 0x31, RZ ;  /* 0x0000003100057824 */ /* 0x000fc800078e02ff */
[----:B-1----:R-:W-:Y:S02]  /*00b0*/  IMAD.WIDE.U32 R2, R5, 0x4, R2 ;  /* 0x0000000405027825 */ /* 0x002fe400078e0002 */
[----:B--2---:R-:W-:Y:S05]  /*00c0*/  @P0 BRA `(.L_x_1) ;  /* 0x0000000000100947 */ /* 0x004fea0003800000 */
[----:B------:R-:W2:Y:S04]  /*00d0*/  LDG.E.CONSTANT R4, desc[UR4][R2.64] ;  /* 0x0000000402047981 */ /* 0x000ea8000c1e9900 */
[----:B------:R-:W3:Y:S01]  /*00e0*/  LDG.E.CONSTANT R5, desc[UR4][R2.64+0x4] ;  /* 0x0000040402057981 */ /* 0x000ee2000c1e9900 */
[----:B--2---:R-:W-:-:S04]  /*00f0*/  FADD R4, RZ, R4 ;  /* 0x00000004ff047221 */ /* 0x004fc80000000000 */
[----:B---3--:R-:W-:-:S07]  /*0100*/  FADD R4, R4, R5 ;  /* 0x0000000504047221 */ /* 0x008fce0000000000 */
.L_x_1:
[----:B------:R-:W-:Y:S05]  /*0110*/  BSYNC.RECONVERGENT B0 ;  /* 0x0000000000007941 */ /* 0x000fea0003800200 */
.L_x_0:
[----:B------:R-:W-:Y:S04]  /*0120*/  BSSY.RECONVERGENT B0, `(.L_x_2) ;  /* 0x0000092000007945 */ /* 0x000fe80003800200 */
[----:B------:R-:W-:Y:S04]  /*0130*/  BSSY.RELIABLE B1, `(.L_x_3) ;  /* 0x000008e000017945 */ /* 0x000fe80003800100 */
[----:B------:R-:W-:Y:S05]  /*0140*/  @P0 BRA `(.L_x_4) ;  /* 0x0000000000140947 */ /* 0x000fea0003800000 */
[----:B------:R-:W2:Y:S02]  /*0150*/  LDG.E.CONSTANT R5, desc[UR4][R2.64+0x8] ;  /* 0x0000080402057981 */ /* 0x000ea4000c1e9900 */
[----:B--2---:R-:W-:Y:S01]  /*0160*/  FADD R4, R4, R5 ;  /* 0x0000000504047221 */ /* 0x004fe20000000000 */
[----:B------:R-:W-:Y:S06]  /*0170*/  @P0 BRA `(.L_x_5) ;  /* 0x0000000000140947 */ /* 0x000fec0003800000 */
[----:B------:R-:W2:Y:S02]  /*0180*/  LDG.E.CONSTANT R5, desc[UR4][R2.64+0xc] ;  /* 0x00000c0402057981 */ /* 0x000ea4000c1e9900 */
[----:B--2---:R-:W-:-:S07]  /*0190*/  FADD R4, R4, R5 ;  /* 0x0000000504047221 */ /* 0x004fce0000000000 */
.L_x_4:
[----:B------:R-:W-:Y:S05]  /*01a0*/  @P0 BRA `(.L_x_6) ;  /* 0x0000000000140947 */ /* 0x000fea0003800000 */
[----:B------:R-:W2:Y:S02]  /*01b0*/  LDG.E.CONSTANT R5, desc[UR4][R2.64+0x10] ;  /* 0x0000100402057981 */ /* 0x000ea4000c1e9900 */
[----:B--2---:R-:W-:-:S07]  /*01c0*/  FADD R4, R4, R5 ;  /* 0x0000000504047221 */ /* 0x004fce0000000000 */
.L_x_5:
[----:B------:R-:W-:Y:S05]  /*01d0*/  @P0 BRA `(.L_x_7) ;  /* 0x0000000000140947 */ /* 0x000fea0003800000 */
[----:B------:R-:W2:Y:S02]  /*01e0*/  LDG.E.CONSTANT R5, desc[UR4][R2.64+0x14] ;  /* 0x0000140402057981 */ /* 0x000ea4000c1e9900 */
[----:B--2---:R-:W-:-:S07]  /*01f0*/  FADD R4, R4, R5 ;  /* 0x0000000504047221 */ /* 0x004fce0000000000 */
.L_x_6:
[----:B------:R-:W-:Y:S05]  /*0200*/  @P0 BRA `(.L_x_8) ;  /* 0x0000000000140947 */ /* 0x000fea0003800000 */
[----:B------:R-:W2:Y:S02]  /*0210*/  LDG.E.CONSTANT R5, desc[UR4][R2.64+0x18] ;  /* 0x0000180402057981 */ /* 0x000ea4000c1e9900 */
[----:B--2---:R-:W-:-:S07]  /*0220*/  FADD R4, R4, R5 ;  /* 0x0000000504047221 */ /* 0x004fce0000000000 */
.L_x_7:
[----:B------:R-:W-:Y:S05]  /*0230*/  @P0 BRA `(.L_x_9) ;  /* 0x0000000000140947 */ /* 0x000fea0003800000 */
[----:B------:R-:W2:Y:S02]  /*0240*/  LDG.E.CONSTANT R5, desc[UR4][R2.64+0x1c] ;  /* 0x00001c0402057981 */ /* 0x000ea4000c1e9900 */
[----:B--2---:R-:W-:-:S07]  /*0250*/  FADD R4, R4, R5 ;  /* 0x0000000504047221 */ /* 0x004fce0000000000 */
.L_x_8:
[----:B------:R-:W-:Y:S05]  /*0260*/  @P0 BRA `(.L_x_10) ;  /* 0x0000000000140947 */ /* 0x000fea0003800000 */
[----:B------:R-:W2:Y:S02]  /*0270*/  LDG.E.CONSTANT R5, desc[UR4][R2.64+0x20] ;  /* 0x0000200402057981 */ /* 0x000ea4000c1e9900 */
[----:B--2---:R-:W-:-:S07]  /*0280*/  FADD R4, R4, R5 ;  /* 0x0000000504047221 */ /* 0x004fce0000000000 */
.L_x_9:
[----:B------:R-:W-:Y:S05]  /*0290*/  @P0 BRA `(.L_x_11) ;  /* 0x0000000000140947 */ /* 0x000fea0003800000 */
[----:B------:R-:W2:Y:S02]  /*02a0*/  LDG.E.CONSTANT R5, desc[UR4][R2.64+0x24] ;  /* 0x0000240402057981 */ /* 0x000ea4000c1e9900 */
[----:B--2---:R-:W-:-:S07]  /*02b0*/  FADD R4, R4, R5 ;  /* 0x0000000504047221 */ /* 0x004fce0000000000 */
.L_x_10:
[----:B------:R-:W-:Y:S05]  /*02c0*/  @P0 BRA `(.L_x_12) ;  /* 0x0000000000140947 */ /* 0x000fea0003800000 */
[----:B------:R-:W2:Y:S02]  /*02d0*/  LDG.E.CONSTANT R5, desc[UR4][R2.64+0x28] ;  /* 0x0000280402057981 */ /* 0x000ea4000c1e9900 */
[----:B--2---:R-:W-:-:S07]  /*02e0*/  FADD R4, R4, R5 ;  /* 0x0000000504047221 */ /* 0x004fce0000000000 */
.L_x_11:
[----:B------:R-:W-:Y:S05]  /*02f0*/  @P0 BRA `(.L_x_13) ;  /* 0x0000000000140947 */ /* 0x000fea0003800000 */
[----:B------:R-:W2:Y:S02]  /*0300*/  LDG.E.CONSTANT R5, desc[UR4][R2.64+0x2c] ;  /* 0x00002c0402057981 */ /* 0x000ea4000c1e9900 */
[----:B--2---:R-:W-:-:S07]  /*0310*/  FADD R4, R4, R5 ;  /* 0x0000000504047221 */ /* 0x004fce0000000000 */
.L_x_12:
[----:B------:R-:W-:Y:S05]  /*0320*/  @P0 BRA `(.L_x_14) ;  /* 0x0000000000140947 */ /* 0x000fea0003800000 */
[----:B------:R-:W2:Y:S02]  /*0330*/  LDG.E.CONSTANT R5, desc[UR4][R2.64+0x30] ;  /* 0x0000300402057981 */ /* 0x000ea4000c1e9900 */
[----:B--2---:R-:W-:-:S07]  /*0340*/  FADD R4, R4, R5 ;  /* 0x0000000504047221 */ /* 0x004fce0000000000 */
.L_x_13:
[----:B------:R-:W-:Y:S05]  /*0350*/  @P0 BRA `(.L_x_15) ;  /* 0x0000000000140947 */ /* 0x000fea0003800000 */
[----:B------:R-:W2:Y:S02]  /*0360*/  LDG.E.CONSTANT R5, desc[UR4][R2.64+0x34] ;  /* 0x0000340402057981 */ /* 0x000ea4000c1e9900 */
[----:B--2---:R-:W-:-:S07]  /*0370*/  FADD R4, R4, R5 ;  /* 0x0000000504047221 */ /* 0x004fce0000000000 */
.L_x_14:
[----:B------:R-:W-:Y:S05]  /*0380*/  @P0 BRA `(.L_x_16) ;  /* 0x0000000000140947 */ /* 0x000fea0003800000 */
[----:B------:R-:W2:Y:S02]  /*0390*/  LDG.E.CONSTANT R5, desc[UR4][R2.64+0x38] ;  /* 0x0000380402057981 */ /* 0x000ea4000c1e9900 */
[----:B--2---:R-:W-:-:S07]  /*03a0*/  FADD R4, R4, R5 ;  /* 0x0000000504047221 */ /* 0x004fce0000000000 */
.L_x_15:
[----:B------:R-:W-:Y:S05]  /*03b0*/  @P0 BRA `(.L_x_17) ;  /* 0x0000000000140947 */ /* 0x000fea0003800000 */
[----:B------:R-:W2:Y:S02]  /*03c0*/  LDG.E.CONSTANT R5, desc[UR4][R2.64+0x3c] ;  /* 0x00003c0402057981 */ /* 0x000ea4000c1e9900 */
[----:B--2---:R-:W-:-:S07]  /*03d0*/  FADD R4, R4, R5 ;  /* 0x0000000504047221 */ /* 0x004fce0000000000 */
.L_x_16:
[----:B------:R-:W-:Y:S05]  /*03e0*/  @P0 BRA `(.L_x_18) ;  /* 0x0000000000140947 */ /* 0x000fea0003800000 */
[----:B------:R-:W2:Y:S02]  /*03f0*/  LDG.E.CONSTANT R5, desc[UR4][R2.64+0x40] ;  /* 0x0000400402057981 */ /* 0x000ea4000c1e9900 */
[----:B--2---:R-:W-:-:S07]  /*0400*/  FADD R4, R4, R5 ;  /* 0x0000000504047221 */ /* 0x004fce0000000000 */
.L_x_17:
[----:B------:R-:W-:Y:S05]  /*0410*/  @P0 BRA `(.L_x_19) ;  /* 0x0000000000140947 */ /* 0x000fea0003800000 */
[----:B------:R-:W2:Y:S02]  /*0420*/  LDG.E.CONSTANT R5, desc[UR4][R2.64+0x44] ;  /* 0x0000440402057981 */ /* 0x000ea4000c1e9900 */
[----:B--2---:R-:W-:-:S07]  /*0430*/  FADD R4, R4, R5 ;  /* 0x0000000504047221 */ /* 0x004fce0000000000 */
.L_x_18:
[----:B------:R-:W-:Y:S05]  /*0440*/  @P0 BRA `(.L_x_20) ;  /* 0x0000000000140947 */ /* 0x000fea0003800000 */
[----:B------:R-:W2:Y:S02]  /*0450*/  LDG.E.CONSTANT R5, desc[UR4][R2.64+0x48] ;  /* 0x0000480402057981 */ /* 0x000ea4000c1e9900 */
[----:B--2---:R-:W-:-:S07]  /*0460*/  FADD R4, R4, R5 ;  /* 0x0000000504047221 */ /* 0x004fce0000000000 */
.L_x_19:
[----:B------:R-:W-:Y:S05]  /*0470*/  @P0 BRA `(.L_x_21) ;  /* 0x0000000000140947 */ /* 0x000fea0003800000 */
[----:B------:R-:W2:Y:S02]  /*0480*/  LDG.E.CONSTANT R5, desc[UR4][R2.64+0x4c] ;  /* 0x00004c0402057981 */ /* 0x000ea4000c1e9900 */
[----:B--2---:R-:W-:-:S07]  /*0490*/  FADD R4, R4, R5 ;  /* 0x0000000504047221 */ /* 0x004fce0000000000 */
.L_x_20:
[----:B------:R-:W-:Y:S05]  /*04a0*/  @P0 BRA `(.L_x_22) ;  /* 0x0000000000140947 */ /* 0x000fea0003800000 */
[----:B------:R-:W2:Y:S02]  /*04b0*/  LDG.E.CONSTANT R5, desc[UR4][R2.64+0x50] ;  /* 0x0000500402057981 */ /* 0x000ea4000c1e9900 */
[----:B--2---:R-:W-:-:S07]  /*04c0*/  FADD R4, R4, R5 ;  /* 0x0000000504047221 */ /* 0x004fce0000000000 */
.L_x_21:
[----:B------:R-:W-:Y:S05]  /*04d0*/  @P0 BRA `(.L_x_23) ;  /* 0x0000000000140947 */ /* 0x000fea0003800000 */
[----:B------:R-:W2:Y:S02]  /*04e0*/  LDG.E.CONSTANT R5, desc[UR4][R2.64+0x54] ;  /* 0x0000540402057981 */ /* 0x000ea4000c1e9900 */
[----:B--2---:R-:W-:-:S07]  /*04f0*/  FADD R4, R4, R5 ;  /* 0x0000000504047221 */ /* 0x004fce0000000000 */
.L_x_22:
[----:B------:R-:W-:Y:S05]  /*0500*/  @P0 BRA `(.L_x_24) ;  /* 0x0000000000140947 */ /* 0x000fea0003800000 */
[----:B------:R-:W2:Y:S02]  /*0510*/  LDG.E.CONSTANT R5, desc[UR4][R2.64+0x58] ;  /* 0x0000580402057981 */ /* 0x000ea4000c1e9900 */
[----:B--2---:R-:W-:-:S07]  /*0520*/  FADD R4, R4, R5 ;  /* 0x0000000504047221 */ /* 0x004fce0000000000 */
.L_x_23:
[----:B------:R-:W-:Y:S05]  /*0530*/  @P0 BRA `(.L_x_25) ;  /* 0x0000000000140947 */ /* 0x000fea0003800000 */
[----:B------:R-:W2:Y:S02]  /*0540*/  LDG.E.CONSTANT R5, desc[UR4][R2.64+0x5c] ;  /* 0x00005c0402057981 */ /* 0x000ea4000c1e9900 */
[----:B--2---:R-:W-:-:S07]  /*0550*/  FADD R4, R4, R5 ;  /* 0x0000000504047221 */ /* 0x004fce0000000000 */
.L_x_24:
[----:B------:R-:W-:Y:S05]  /*0560*/  @P0 BRA `(.L_x_26) ;  /* 0x0000000000140947 */ /* 0x000fea0003800000 */
[----:B------:R-:W2:Y:S02]  /*0570*/  LDG.E.CONSTANT R5, desc[UR4][R2.64+0x60] ;  /* 0x0000600402057981 */ /* 0x000ea4000c1e9900 */
[----:B--2---:R-:W-:-:S07]  /*0580*/  FADD R4, R4, R5 ;  /* 0x0000000504047221 */ /* 0x004fce0000000000 */
.L_x_25:
[----:B------:R-:W-:Y:S05]  /*0590*/  @P0 BRA `(.L_x_27) ;  /* 0x0000000000140947 */ /* 0x000fea0003800000 */
[----:B------:R-:W2:Y:S02]  /*05a0*/  LDG.E.CONSTANT R5, desc[UR4][R2.64+0x64] ;  /* 0x0000640402057981 */ /* 0x000ea4000c1e9900 */
[----:B--2---:R-:W-:-:S07]  /*05b0*/  FADD R4, R4, R5 ;  /* 0x0000000504047221 */ /* 0x004fce0000000000 */
.L_x_26:
[----:B------:R-:W-:Y:S05]  /*05c0*/  @P0 BRA `(.L_x_28) ;  /* 0x0000000000140947 */ /* 0x000fea0003800000 */
[----:B------:R-:W2:Y:S02]  /*05d0*/  LDG.E.CONSTANT R5, desc[UR4][R2.64+0x68] ;  /* 0x0000680402057981 */ /* 0x000ea4000c1e9900 */
[----:B--2---:R-:W-:-:S07]  /*05e0*/  FADD R4, R4, R5 ;  /* 0x0000000504047221 */ /* 0x004fce0000000000 */
.L_x_27:
[----:B------:R-:W-:Y:S05]  /*05f0*/  @P0 BRA `(.L_x_29) ;  /* 0x0000000000140947 */ /* 0x000fea0003800000 */
[----:B------:R-:W2:Y:S02]  /*0600*/  LDG.E.CONSTANT R5, desc[UR4][R2.64+0x6c] ;  /* 0x00006c0402057981 */ /* 0x000ea4000c1e9900 */
[----:B--2---:R-:W-:-:S07]  /*0610*/  FADD R4, R4, R5 ;  /* 0x0000000504047221 */ /* 0x004fce0000000000 */
.L_x_28:
[----:B------:R-:W-:Y:S05]  /*0620*/  @P0 BRA `(.L_x_30) ;  /* 0x0000000000140947 */ /* 0x000fea0003800000 */
[----:B------:R-:W2:Y:S02]  /*0630*/  LDG.E.CONSTANT R5, desc[UR4][R2.64+0x70] ;  /* 0x0000700402057981 */ /* 0x000ea4000c1e9900 */
[----:B--2---:R-:W-:-:S07]  /*0640*/  FADD R4, R4, R5 ;  /* 0x0000000504047221 */ /* 0x004fce0000000000 */
.L_x_29:
[----:B------:R-:W-:Y:S05]  /*0650*/  @P0 BRA `(.L_x_31) ;  /* 0x0000000000140947 */ /* 0x000fea0003800000 */
[----:B------:R-:W2:Y:S02]  /*0660*/  LDG.E.CONSTANT R5, desc[UR4][R2.64+0x74] ;  /* 0x0000740402057981 */ /* 0x000ea4000c1e9900 */
[----:B--2---:R-:W-:-:S07]  /*0670*/  FADD R4, R4, R5 ;  /* 0x0000000504047221 */ /* 0x004fce0000000000 */
.L_x_30:
[----:B------:R-:W-:Y:S05]  /*0680*/  @P0 BRA `(.L_x_32) ;  /* 0x0000000000140947 */ /* 0x000fea0003800000 */
[----:B------:R-:W2:Y:S02]  /*0690*/  LDG.E.CONSTANT R5, desc[UR4][R2.64+0x78] ;  /* 0x0000780402057981 */ /* 0x000ea4000c1e9900 */
[----:B--2---:R-:W-:-:S07]  /*06a0*/  FADD R4, R4, R5 ;  /* 0x0000000504047221 */ /* 0x004fce0000000000 */
.L_x_31:
[----:B------:R-:W-:Y:S05]  /*06b0*/  @P0 BRA `(.L_x_33) ;  /* 0x0000000000140947 */ /* 0x000fea0003800000 */
[----:B------:R-:W2:Y:S02]  /*06c0*/  LDG.E.CONSTANT R5, desc[UR4][R2.64+0x7c] ;  /* 0x00007c0402057981 */ /* 0x000ea4000c1e9900 */
[----:B--2---:R-:W-:-:S07]  /*06d0*/  FADD R4, R4, R5 ;  /* 0x0000000504047221 */ /* 0x004fce0000000000 */
.L_x_32:
[----:B------:R-:W-:Y:S05]  /*06e0*/  @P0 BRA `(.L_x_34) ;  /* 0x0000000000140947 */ /* 0x000fea0003800000 */
[----:B------:R-:W2:Y:S02]  /*06f0*/  LDG.E.CONSTANT R5, desc[UR4][R2.64+0x80] ;  /* 0x0000800402057981 */ /* 0x000ea4000c1e9900 */
[----:B--2---:R-:W-:-:S07]  /*0700*/  FADD R4, R4, R5 ;  /* 0x0000000504047221 */ /* 0x004fce0000000000 */
.L_x_33:
[----:B------:R-:W-:Y:S05]  /*0710*/  @P0 BRA `(.L_x_35) ;  /* 0x0000000000140947 */ /* 0x000fea0003800000 */
[----:B------:R-:W2:Y:S02]  /*0720*/  LDG.E.CONSTANT R5, desc[UR4][R2.64+0x84] ;  /* 0x0000840402057981 */ /* 0x000ea4000c1e9900 */
[----:B--2---:R-:W-:-:S07]  /*0730*/  FADD R4, R4, R5 ;  /* 0x0000000504047221 */ /* 0x004fce0000000000 */
.L_x_34:
[----:B------:R-:W-:Y:S05]  /*0740*/  @P0 BRA `(.L_x_36) ;  /* 0x0000000000140947 */ /* 0x000fea0003800000 */
[----:B------:R-:W2:Y:S02]  /*0750*/  LDG.E.CONSTANT R5, desc[UR4][R2.64+0x88] ;  /* 0x0000880402057981 */ /* 0x000ea4000c1e9900 */
[----:B--2---:R-:W-:-:S07]  /*0760*/  FADD R4, R4, R5 ;  /* 0x0000000504047221 */ /* 0x004fce0000000000 */
.L_x_35:
[----:B------:R-:W-:Y:S05]  /*0770*/  @P0 BRA `(.L_x_37) ;  /* 0x0000000000140947 */ /* 0x000fea0003800000 */
[----:B------:R-:W2:Y:S02]  /*0780*/  LDG.E.CONSTANT R5, desc[UR4][R2.64+0x8c] ;  /* 0x00008c0402057981 */ /* 0x000ea4000c1e9900 */
[----:B--2---:R-:W-:-:S07]  /*0790*/  FADD R4, R4, R5 ;  /* 0x0000000504047221 */ /* 0x004fce0000000000 */
.L_x_36:
[----:B------:R-:W-:Y:S05]  /*07a0*/  @P0 BRA `(.L_x_38) ;  /* 0x0000000000140947 */ /* 0x000fea0003800000 */
[----:B------:R-:W2:Y:S02]  /*07b0*/  LDG.E.CONSTANT R5, desc[UR4][R2.64+0x90] ;  /* 0x0000900402057981 */ /* 0x000ea4000c1e9900 */
[----:B--2---:R-:W-:-:S07]  /*07c0*/  FADD R4, R4, R5 ;  /* 0x0000000504047221 */ /* 0x004fce0000000000 */
.L_x_37:
[----:B------:R-:W-:Y:S05]  /*07d0*/  @P0 BRA `(.L_x_39) ;  /* 0x0000000000140947 */ /* 0x000fea0003800000 */
[----:B------:R-:W2:Y:S02]  /*07e0*/  LDG.E.CONSTANT R5, desc[UR4][R2.64+0x94] ;  /* 0x0000940402057981 */ /* 0x000ea4000c1e9900 */
[----:B--2---:R-:W-:-:S07]  /*07f0*/  FADD R4, R4, R5 ;  /* 0x0000000504047221 */ /* 0x004fce0000000000 */
.L_x_38:
[----:B------:R-:W-:Y:S05]  /*0800*/  @P0 BRA `(.L_x_40) ;  /* 0x0000000000140947 */ /* 0x000fea0003800000 */
[----:B------:R-:W2:Y:S02]  /*0810*/  LDG.E.CONSTANT R5, desc[UR4][R2.64+0x98] ;  /* 0x0000980402057981 */ /* 0x000ea4000c1e9900 */
[----:B--2---:R-:W-:-:S07]  /*0820*/  FADD R4, R4, R5 ;  /* 0x0000000504047221 */ /* 0x004fce0000000000 */
.L_x_39:
[----:B------:R-:W-:Y:S05]  /*0830*/  @P0 BRA `(.L_x_41) ;  /* 0x0000000000140947 */ /* 0x000fea0003800000 */
[----:B------:R-:W2:Y:S02]  /*0840*/  LDG.E.CONSTANT R5, desc[UR4][R2.64+0x9c] ;  /* 0x00009c0402057981 */ /* 0x000ea4000c1e9900 */
[----:B--2---:R-:W-:-:S07]  /*0850*/  FADD R4, R4, R5 ;  /* 0x0000000504047221 */ /* 0x004fce0000000000 */
.L_x_40:
[----:B------:R-:W-:Y:S05]  /*0860*/  @P0 BRA `(.L_x_42) ;  /* 0x0000000000140947 */ /* 0x000fea0003800000 */
[----:B------:R-:W2:Y:S02]  /*0870*/  LDG.E.CONSTANT R5, desc[UR4][R2.64+0xa0] ;  /* 0x0000a00402057981 */ /* 0x000ea4000c1e9900 */
[----:B--2---:R-:W-:-:S07]  /*0880*/  FADD R4, R4, R5 ;  /* 0x0000000504047221 */ /* 0x004fce0000000000 */
.L_x_41:
[----:B------:R-:W-:Y:S05]  /*0890*/  @P0 BRA `(.L_x_43) ;  /* 0x0000000000140947 */ /* 0x000fea0003800000 */
[----:B------:R-:W2:Y:S02]  /*08a0*/  LDG.E.CONSTANT R5, desc[UR4][R2.64+0xa4] ;  /* 0x0000a40402057981 */ /* 0x000ea4000c1e9900 */
[----:B--2---:R-:W-:-:S07]  /*08b0*/  FADD R4, R4, R5 ;  /* 0x0000000504047221 */ /* 0x004fce0000000000 */
.L_x_42:
[----:B------:R-:W-:Y:S05]  /*08c0*/  @P0 BRA `(.L_x_44) ;  /* 0x0000000000140947 */ /* 0x000fea0003800000 */
[----:B------:R-:W2:Y:S02]  /*08d0*/  LDG.E.CONSTANT R5, desc[UR4][R2.64+0xa8] ;  /* 0x0000a80402057981 */ /* 0x000ea4000c1e9900 */
[----:B--2---:R-:W-:-:S07]  /*08e0*/  FADD R4, R4, R5 ;  /* 0x0000000504047221 */ /* 0x004fce0000000000 */
.L_x_43:
[----:B------:R-:W-:Y:S05]  /*08f0*/  @P0 BRA `(.L_x_45) ;  /* 0x0000000000140947 */ /* 0x000fea0003800000 */
[----:B------:R-:W2:Y:S02]  /*0900*/  LDG.E.CONSTANT R5, desc[UR4][R2.64+0xac] ;  /* 0x0000ac0402057981 */ /* 0x000ea4000c1e9900 */
[----:B--2---:R-:W-:-:S07]  /*0910*/  FADD R4, R4, R5 ;  /* 0x0000000504047221 */ /* 0x004fce0000000000 */
.L_x_44:
[----:B------:R-:W-:Y:S05]  /*0920*/  @P0 BRA `(.L_x_46) ;  /* 0x0000000000140947 */ /* 0x000fea0003800000 */
[----:B------:R-:W2:Y:S02]  /*0930*/  LDG.E.CONSTANT R5, desc[UR4][R2.64+0xb0] ;  /* 0x0000b00402057981 */ /* 0x000ea4000c1e9900 */
[----:B--2---:R-:W-:-:S07]  /*0940*/  FADD R4, R4, R5 ;  /* 0x0000000504047221 */ /* 0x004fce0000000000 */
.L_x_45:
[----:B------:R-:W-:Y:S05]  /*0950*/  @P0 BRA `(.L_x_47) ;  /* 0x0000000000140947 */ /* 0x000fea0003800000 */
[----:B------:R-:W2:Y:S02]  /*0960*/  LDG.E.CONSTANT R5, desc[UR4][R2.64+0xb4] ;  /* 0x0000b40402057981 */ /* 0x000ea4000c1e9900 */
[----:B--2---:R-:W-:-:S07]  /*0970*/  FADD R4, R4, R5 ;  /* 0x0000000504047221 */ /* 0x004fce0000000000 */
.L_x_46:
[----:B------:R-:W-:Y:S05]  /*0980*/  @P0 BRA `(.L_x_48) ;  /* 0x0000000000180947 */ /* 0x000fea0003800000 */
[----:B------:R-:W2:Y:S02]  /*0990*/  LDG.E.CONSTANT R5, desc[UR4][R2.64+0xb8] ;  /* 0x0000b80402057981 */ /* 0x000ea4000c1e9900 */
[----:B--2---:R-:W-:-:S07]  /*09a0*/  FADD R4, R4, R5 ;  /* 0x0000000504047221 */ /* 0x004fce0000000000 */
.L_x_47:
[----:B------:R-:W-:Y:S05]  /*09b0*/  @P0 BREAK.RELIABLE B1 ;  /* 0x0000000000010942 */ /* 0x000fea0003800100 */
[----:B------:R-:W-:Y:S05]  /*09c0*/  @P0 BRA `(.L_x_49) ;  /* 0x00000000001c0947 */ /* 0x000fea0003800000 */
[----:B------:R-:W2:Y:S02]  /*09d0*/  LDG.E.CONSTANT R5, desc[UR4][R2.64+0xbc] ;  /* 0x0000bc0402057981 */ /* 0x000ea4000c1e9900 */
[----:B--2---:R-:W-:-:S07]  /*09e0*/  FADD R4, R4, R5 ;  /* 0x0000000504047221 */ /* 0x004fce0000000000 */
.L_x_48:
[----:B------:R-:W-:Y:S05]  /*09f0*/  @P0 BREAK.RELIABLE B1 ;  /* 0x0000000000010942 */ /* 0x000fea0003800100 */
[----:B------:R-:W-:Y:S05]  /*0a00*/  @P0 BRA `(.L_x_49) ;  /* 0x00000000000c0947 */ /* 0x000fea0003800000 */
[----:B------:R-:W-:Y:S05]  /*0a10*/  BSYNC.RELIABLE B1 ;  /* 0x0000000000017941 */ /* 0x000fea0003800100 */
.L_x_3:
[----:B------:R-:W2:Y:S02]  /*0a20*/  LDG.E.CONSTANT R3, desc[UR4][R2.64+0xc0] ;  /* 0x0000c00402037981 */ /* 0x000ea4000c1e9900 */
[----:B--2---:R-:W-:-:S07]  /*0a30*/  FADD R4, R4, R3 ;  /* 0x0000000304047221 */ /* 0x004fce0000000000 */
.L_x_49:
[----:B------:R-:W-:Y:S05]  /*0a40*/  BSYNC.RECONVERGENT B0 ;  /* 0x0000000000007941 */ /* 0x000fea0003800200 */
.L_x_2:
[----:B------:R-:W-:Y:S05]  /*0a50*/  WARPSYNC.ALL ;  /* 0x0000000000007948 */ /* 0x000fea0003800000 */
[----:B------:R-:W-:Y:S05]  /*0a60*/  @P0 EXIT ;  /* 0x000000000000094d */ /* 0x000fea0003800000 */
[----:B------:R-:W0:Y:S01]  /*0a70*/  LDC.64 R2, c[0x0][0x388] ;  /* 0x0000e200ff027b82 */ /* 0x000e220000000a00 */
[----:B------:R-:W-:Y:S01]  /*0a80*/  FMUL R5, R4, 0.020408159121870994568 ;  /* 0x3ca72f0304057820 */ /* 0x000fe20000400000 */
[----:B0-----:R-:W-:-:S05]  /*0a90*/  IMAD.WIDE.U32 R2, R0, 0x4, R2 ;  /* 0x0000000400027825 */ /* 0x001fca00078e0002 */
[----:B------:R-:W-:Y:S01]  /*0aa0*/  STG.E desc[UR4][R2.64], R5 ;  /* 0x0000000502007986 */ /* 0x000fe2000c101904 */
[----:B------:R-:W-:Y:S05]  /*0ab0*/  EXIT ;  /* 0x000000000000794d */ /* 0x000fea0003800000 */
.L_x_50:
[----:B------:R-:W-:-:S00]  /*0ac0*/  BRA `(.L_x_50) ;  /* 0xfffffffc00fc7947 */ /* 0x000fc0000383ffff */
[----:B------:R-:W-:-:S00]  /*0ad0*/  NOP ;  /* 0x0000000000007918 */ /* 0x000fc00000000000 */
        /* <DEDUP_REMOVED lines=10> */
.L_x_612:


//--------------------- .text.fused_nn_contrib_conv2d_winograd_without_weight_transform_add_add_nn_relu_kernel0 --------------------------
	.section	.text.fused_nn_contrib_conv2d_winograd_without_weight_transform_add_add_nn_relu_kernel0,"ax",@progbits
	.align	128
        .global         fused_nn_contrib_conv2d_winograd_without_weight_transform_add_add_nn_relu_kernel0
        .type           fused_nn_contrib_conv2d_winograd_without_weight_transform_add_add_nn_relu_kernel0,@function
        .size           fused_nn_contrib_conv2d_winograd_without_weight_transform_add_add_nn_relu_kernel0,(.L_x_613 - fused_nn_contrib_conv2d_winograd_without_weight_transform_add_add_nn_relu_kernel0)
        .other          fused_nn_contrib_conv2d_winograd_without_weight_transform_add_add_nn_relu_kernel0,@"STO_CUDA_ENTRY STV_DEFAULT"
fused_nn_contrib_conv2d_winograd_without_weight_transform_add_add_nn_relu_kernel0:
.text.fused_nn_contrib_conv2d_winograd_without_weight_transform_add_add_nn_relu_kernel0:
[----:B------:R-:W-:Y:S01]  /*0000*/  LDC R1, c[0x0][0x37c] ;  /* 0x0000df00ff017b82 */ /* 0x000fe20000000800 */
[----:B------:R-:W0:Y:S07]  /*0010*/  S2R R7, SR_CTAID.X ;  /* 0x0000000000077919 */ /* 0x000e2e0000002500 */
[----:B------:R-:W1:Y:S01]  /*0020*/  LDC.64 R2, c[0x0][0x380] ;  /* 0x0000e000ff027b82 */ /* 0x000e620000000a00 */
[----:B------:R-:W2:Y:S01]  /*0030*/  LDCU.64 UR4, c[0x0][0x358] ;  /* 0x00006b00ff0477ac */ /* 0x000ea20008000a00 */
[----:B------:R-:W0:Y:S01]  /*0040*/  S2R R0, SR_TID.X ;  /* 0x0000000000007919 */ /* 0x000e220000002100 */
[----:B------:R-:W-:Y:S01]  /*0050*/  HFMA2 R17, -RZ, RZ, 0, 0 ;  /* 0x00000000ff117431 */ /* 0x000fe200000001ff */
[----:B0-----:R-:W-:-:S05]  /*0060*/  LEA R7, R7, R0, 0x7 ;  /* 0x0000000007077211 */ /* 0x001fca00078e38ff */
[----:B------:R-:W-:-:S04]  /*0070*/  IMAD.HI.U32 R4, R7, -0x6db6db6d, RZ ;  /* 0x9249249307047827 */ /* 0x000fc800078e00ff */
[----:B------:R-:W-:Y:S01]  /*0080*/  IMAD.HI.U32 R0, R7, 0x5397829d, RZ ;  /* 0x5397829d07007827 */ /* 0x000fe200078e00ff */
[----:B------:R-:W-:-:S04]  /*0090*/  SHF.R.U32.HI R4, RZ, 0x2, R4 ;  /* 0x00000002ff047819 */ /* 0x000fc80000011604 */
[----:B------:R-:W-:Y:S01]  /*00a0*/  SHF.R.U32.HI R0, RZ, 0x4, R0 ;  /* 0x00000004ff007819 */ /* 0x000fe20000011600 */
[----:B------:R-:W-:-:S04]  /*00b0*/  IMAD R6, R4, -0x7, R7 ;  /* 0xfffffff904067824 */ /* 0x000fc800078e0207 */
[----:B------:R-:W-:Y:S01]  /*00c0*/  IMAD R0, R0, -0x31, R7 ;  /* 0xffffffcf00007824 */ /* 0x000fe200078e0207 */
[----:B------:R-:W-:-:S04]  /*00d0*/  SHF.L.U32 R5, R6, 0x1, RZ ;  /* 0x0000000106057819 */ /* 0x000fc800000006ff */
[----:B------:R-:W-:Y:S02]  /*00e0*/  ISETP.GE.U32.AND P5, PT, R0, 0x7, PT ;  /* 0x000000070000780c */ /* 0x000fe40003fa6070 */
[----:B------:R-:W-:Y:S01]  /*00f0*/  LOP3.LUT R10, R5, 0xc, RZ, 0x3c, !PT ;  /* 0x0000000c050a7812 */ /* 0x000fe200078e3cff */
[----:B------:R-:W-:Y:S01]  /*0100*/  IMAD R5, R4, 0x1c, R5 ;  /* 0x0000001c04057824 */ /* 0x000fe200078e0205 */
[----:B------:R-:W-:Y:S02]  /*0110*/  ISETP.EQ.OR P1, PT, R6, RZ, !P5 ;  /* 0x000000ff0600720c */ /* 0x000fe40006f22670 */
[C---:B------:R-:W-:Y:S01]  /*0120*/  ISETP.GT.U32.AND P0, PT, R10.reuse, 0x3, PT ;  /* 0x000000030a00780c */ /* 0x040fe20003f04070 */
[----:B-1----:R-:W-:Y:S01]  /*0130*/  IMAD.WIDE R8, R5, 0x4, R2 ;  /* 0x0000000405087825 */ /* 0x002fe200078e0202 */
[----:B------:R-:W-:Y:S02]  /*0140*/  ISETP.GE.U32.AND P2, PT, R10, 0x4, PT ;  /* 0x000000040a00780c */ /* 0x000fe40003f46070 */
[----:B------:R-:W-:-:S02]  /*0150*/  ISETP.GT.U32.AND P3, PT, R0, 0x29, PT ;  /* 0x000000290000780c */ /* 0x000fc40003f64070 */
[----:B------:R-:W-:Y:S02]  /*0160*/  CS2R R12, SRZ ;  /* 0x00000000000c7805 */ /* 0x000fe4000001ff00 */
[----:B------:R-:W-:Y:S02]  /*0170*/  ISETP.LT.U32.OR P0, PT, R0, 0x7, !P0 ;  /* 0x000000070000780c */ /* 0x000fe40004701470 */
[----:B------:R-:W-:Y:S02]  /*0180*/  CS2R R14, SRZ ;  /* 0x00000000000e7805 */ /* 0x000fe4000001ff00 */
[----:B------:R-:W-:Y:S01]  /*0190*/  ISETP.NE.AND P6, PT, R6, RZ, PT ;  /* 0x000000ff0600720c */ /* 0x000fe20003fc5270 */
[----:B------:R-:W-:Y:S01]  /*01a0*/  IMAD.WIDE.U32 R2, R5, 0x4, R2 ;  /* 0x0000000405027825 */ /* 0x000fe200078e0002 */
[----:B------:R-:W-:Y:S01]  /*01b0*/  ISETP.GT.U32.AND P4, PT, R10, 0x3, !P3 ;  /* 0x000000030a00780c */ /* 0x000fe20005f84070 */
[----:B--2---:R0:W2:Y:S01]  /*01c0*/  LDG.E.CONSTANT R19, desc[UR4][R8.64] ;  /* 0x0000000408137981 */ /* 0x0040a2000c1e9900 */
[----:B------:R-:W-:-:S02]  /*01d0*/  MOV R20, RZ ;  /* 0x000000ff00147202 */ /* 0x000fc40000000f00 */
[----:B------:R-:W-:Y:S01]  /*01e0*/  CS2R R4, SRZ ;  /* 0x0000000000047805 */ /* 0x000fe2000001ff00 */
[----:B------:R-:W3:Y:S04]  /*01f0*/  @!P1 LDG.E.CONSTANT R11, desc[UR4][R2.64+-0x3c] ;  /* 0xffffc404020b9981 */ /* 0x000ee8000c1e9900 */
[----:B------:R-:W4:Y:S04]  /*0200*/  @P5 LDG.E.CONSTANT R13, desc[UR4][R2.64+-0x38] ;  /* 0xffffc804020d5981 */ /* 0x000f28000c1e9900 */
[----:B------:R-:W5:Y:S01]  /*0210*/  @P5 LDG.E.CONSTANT R15, desc[UR4][R2.64+-0x34] ;  /* 0xffffcc04020f5981 */ /* 0x000f62000c1e9900 */
[----:B------:R-:W-:-:S03]  /*0220*/  ISETP.EQ.OR P5, PT, R6, RZ, P3 ;  /* 0x000000ff0600720c */ /* 0x000fc60001fa2670 */
[----:B------:R-:W5:Y:S01]  /*0230*/  @P2 LDG.E.CONSTANT R17, desc[UR4][R2.64+0x8] ;  /* 0x0000080402112981 */ /* 0x000f62000c1e9900 */
[----:B------:R-:W-:-:S03]  /*0240*/  HFMA2 R27, -RZ, RZ, 0, 0 ;  /* 0x00000000ff1b7431 */ /* 0x000fc600000001ff */
[----:B------:R-:W5:Y:S04]  /*0250*/  @!P3 LDG.E.CONSTANT R12, desc[UR4][R2.64+0x70] ;  /* 0x00007004020cb981 */ /* 0x000f68000c1e9900 */
[----:B------:R-:W5:Y:S04]  /*0260*/  @!P0 LDG.E.CONSTANT R20, desc[UR4][R2.64+-0x30] ;  /* 0xffffd00402148981 */ /* 0x000f68000c1e9900 */
[----:B------:R-:W5:Y:S01]  /*0270*/  @P6 LDG.E.CONSTANT R5, desc[UR4][R2.64+-0x4] ;  /* 0xfffffc0402056981 */ /* 0x000f62000c1e9900 */
[----:B0-----:R-:W-:-:S03]  /*0280*/  HFMA2 R8, -RZ, RZ, 0, 0 ;  /* 0x00000000ff087431 */ /* 0x001fc600000001ff */
[----:B------:R-:W5:Y:S01]  /*0290*/  @P4 LDG.E.CONSTANT R4, desc[UR4][R2.64+0x78] ;  /* 0x0000780402044981 */ /* 0x000f62000c1e9900 */
[----:B------:R-:W-:-:S03]  /*02a0*/  MOV R10, RZ ;  /* 0x000000ff000a7202 */ /* 0x000fc60000000f00 */
[----:B------:R-:W5:Y:S04]  /*02b0*/  LDG.E.CONSTANT R25, desc[UR4][R2.64+0x4] ;  /* 0x0000040402197981 */ /* 0x000f68000c1e9900 */
[----:B------:R-:W5:Y:S04]  /*02c0*/  @P6 LDG.E.CONSTANT R27, desc[UR4][R2.64+0x34] ;  /* 0x00003404021b6981 */ /* 0x000f68000c1e9900 */
[----:B------:R-:W5:Y:S04]  /*02d0*/  @!P5 LDG.E.CONSTANT R14, desc[UR4][R2.64+0x6c] ;  /* 0x00006c04020ed981 */ /* 0x000f68000c1e9900 */
[----:B------:R-:W5:Y:S04]  /*02e0*/  LDG.E.CONSTANT R6, desc[UR4][R2.64+0x38] ;  /* 0x0000380402067981 */ /* 0x000f68000c1e9900 */
[----:B------:R-:W5:Y:S04]  /*02f0*/  @!P3 LDG.E.CONSTANT R10, desc[UR4][R2.64+0x74] ;  /* 0x00007404020ab981 */ /* 0x000f68000c1e9900 */
[----:B------:R-:W5:Y:S04]  /*0300*/  @P2 LDG.E.CONSTANT R8, desc[UR4][R2.64+0x40] ;  /* 0x0000400402082981 */ /* 0x000f68000c1e9900 */
[----:B------:R0:W5:Y:S01]  /*0310*/  LDG.E.CONSTANT R0, desc[UR4][R2.64+0x3c] ;  /* 0x00003c0402007981 */ /* 0x000162000c1e9900 */
[----:B------:R-:W-:Y:S01]  /*0320*/  MOV R18, RZ ;  /* 0x000000ff00127202 */ /* 0x000fe20000000f00 */
[----:B0-----:R-:W0:Y:S02]  /*0330*/  LDC.64 R2, c[0x0][0x388] ;  /* 0x0000e200ff027b82 */ /* 0x001e240000000a00 */
[----:B0-----:R-:W-:-:S04]  /*0340*/  IMAD.WIDE.U32 R2, R7, 0x4, R2 ;  /* 0x0000000407027825 */ /* 0x001fc800078e0002 */
[----:B--2---:R-:W-:Y:S01]  /*0350*/  FADD R16, RZ, R19 ;  /* 0x00000013ff107221 */ /* 0x004fe20000000000 */
[----:B---3--:R-:W-:Y:S01]  /*0360*/  @!P1 FADD R18, RZ, R11 ;  /* 0x0000000bff129221 */ /* 0x008fe20000000000 */
[--C-:B----4-:R-:W-:Y:S01]  /*0370*/  FADD R22, RZ, R13.reuse ;  /* 0x0000000dff167221 */ /* 0x110fe20000000000 */
[----:B------:R-:W-:Y:S02]  /*0380*/  FADD R21, RZ, -R13 ;  /* 0x8000000dff157221 */ /* 0x000fe40000000000 */
[----:B-----5:R-:W-:Y:S01]  /*0390*/  FADD R18, -R15, R18 ;  /* 0x000000120f127221 */ /* 0x020fe20000000100 */
[----:B------:R-:W-:Y:S01]  /*03a0*/  FADD R11, R22, R15 ;  /* 0x0000000f160b7221 */ /* 0x000fe20000000000 */
[----:B------:R-:W-:Y:S01]  /*03b0*/  FADD R9, R16, -R17 ;  /* 0x8000001110097221 */ /* 0x000fe20000000000 */
[----:B------:R-:W-:Y:S01]  /*03c0*/  FADD R13, R21, R15 ;  /* 0x0000000f150d7221 */ /* 0x000fe20000000000 */
[----:B------:R-:W-:Y:S02]  /*03d0*/  FADD R22, RZ, -R19 ;  /* 0x80000013ff167221 */ /* 0x000fe40000000000 */
[----:B------:R-:W-:Y:S01]  /*03e0*/  FADD R23, R9, -R12 ;  /* 0x8000000c09177221 */ /* 0x000fe20000000000 */
[----:B------:R-:W-:Y:S01]  /*03f0*/  FADD R15, R21, R20 ;  /* 0x00000014150f7221 */ /* 0x000fe20000000000 */
[--C-:B------:R-:W-:Y:S01]  /*0400*/  FADD R20, RZ, -R5.reuse ;  /* 0x80000005ff147221 */ /* 0x100fe20000000000 */
[----:B------:R-:W-:Y:S01]  /*0410*/  FADD R24, RZ, R5 ;  /* 0x00000005ff187221 */ /* 0x000fe20000000000 */
[----:B------:R-:W-:Y:S01]  /*0420*/  FADD R4, R23, R4 ;  /* 0x0000000417047221 */ /* 0x000fe20000000000 */
[----:B------:R-:W-:Y:S01]  /*0430*/  FADD R17, R22, R17 ;  /* 0x0000001116117221 */ /* 0x000fe20000000000 */
[C---:B------:R-:W-:Y:S01]  /*0440*/  FADD R23, R25.reuse, R20 ;  /* 0x0000001419177221 */ /* 0x040fe20000000000 */
[C---:B------:R-:W-:Y:S01]  /*0450*/  FADD R20, -R25.reuse, R24 ;  /* 0x0000001819147221 */ /* 0x040fe20000000100 */
[C-C-:B------:R-:W-:Y:S01]  /*0460*/  FADD R21, -R25.reuse, R22.reuse ;  /* 0x0000001619157221 */ /* 0x140fe20000000100 */
[C---:B------:R-:W-:Y:S01]  /*0470*/  FADD R19, R25.reuse, R22 ;  /* 0x0000001619137221 */ /* 0x040fe20000000000 */
[C-C-:B------:R-:W-:Y:S01]  /*0480*/  FADD R29, -R25.reuse, R16.reuse ;  /* 0x00000010191d7221 */ /* 0x140fe20000000100 */
[----:B------:R-:W-:Y:S01]  /*0490*/  FADD R25, R25, R16 ;  /* 0x0000001019197221 */ /* 0x000fe20000000000 */
[--C-:B------:R-:W-:Y:S01]  /*04a0*/  FADD R5, R18, -R27.reuse ;  /* 0x8000001b12057221 */ /* 0x100fe20000000000 */
[----:B------:R-:W-:Y:S01]  /*04b0*/  FADD R18, R21, R12 ;  /* 0x0000000c15127221 */ /* 0x000fe20000000000 */
[C---:B------:R-:W-:Y:S01]  /*04c0*/  FADD R14, R23.reuse, R14 ;  /* 0x0000000e170e7221 */ /* 0x040fe20000000000 */
[--C-:B------:R-:W-:Y:S01]  /*04d0*/  FADD R23, R23, R27.reuse ;  /* 0x0000001b17177221 */ /* 0x100fe20000000000 */
[----:B------:R-:W-:Y:S01]  /*04e0*/  FADD R16, R29, -R12 ;  /* 0x8000000c1d107221 */ /* 0x000fe20000000000 */
[----:B------:R-:W-:Y:S01]  /*04f0*/  FADD R27, R20, R27 ;  /* 0x0000001b141b7221 */ /* 0x000fe20000000000 */
[C---:B------:R-:W-:Y:S01]  /*0500*/  FADD R29, -R6.reuse, R29 ;  /* 0x0000001d061d7221 */ /* 0x040fe20000000100 */
[C---:B------:R-:W-:Y:S01]  /*0510*/  FADD R21, R6.reuse, R21 ;  /* 0x0000001506157221 */ /* 0x040fe20000000000 */
[C---:B------:R-:W-:Y:S01]  /*0520*/  FADD R9, -R6.reuse, R9 ;  /* 0x0000000906097221 */ /* 0x040fe20000000100 */
[C---:B------:R-:W-:Y:S01]  /*0530*/  FADD R19, -R6.reuse, R19 ;  /* 0x0000001306137221 */ /* 0x040fe20000000100 */
[C---:B------:R-:W-:Y:S01]  /*0540*/  FADD R25, R6.reuse, R25 ;  /* 0x0000001906197221 */ /* 0x040fe20000000000 */
[C---:B------:R-:W-:Y:S01]  /*0550*/  FADD R13, R6.reuse, R13 ;  /* 0x0000000d060d7221 */ /* 0x040fe20000000000 */
[C---:B------:R-:W-:Y:S01]  /*0560*/  FADD R15, R6.reuse, R15 ;  /* 0x0000000f060f7221 */ /* 0x040fe20000000000 */
[C---:B------:R-:W-:Y:S01]  /*0570*/  FADD R17, -R6.reuse, R17 ;  /* 0x0000001106117221 */ /* 0x040fe20000000100 */
[----:B------:R-:W-:Y:S01]  /*0580*/  FADD R11, -R6, R11 ;  /* 0x0000000b060b7221 */ /* 0x000fe20000000100 */
[--C-:B------:R-:W-:Y:S01]  /*0590*/  FADD R14, R14, -R10.reuse ;  /* 0x8000000a0e0e7221 */ /* 0x100fe20000000000 */
[--C-:B------:R-:W-:Y:S01]  /*05a0*/  FADD R12, R16, R10.reuse ;  /* 0x0000000a100c7221 */ /* 0x100fe20000000000 */
[----:B------:R-:W-:Y:S01]  /*05b0*/  FADD R10, R18, R10 ;  /* 0x0000000a120a7221 */ /* 0x000fe20000000000 */
[--C-:B------:R-:W-:Y:S01]  /*05c0*/  FADD R9, R9, R8.reuse ;  /* 0x0000000809097221 */ /* 0x100fe20000000000 */
[--C-:B------:R-:W-:Y:S01]  /*05d0*/  FADD R15, R15, -R8.reuse ;  /* 0x800000080f0f7221 */ /* 0x100fe20000000000 */
[----:B------:R-:W-:Y:S01]  /*05e0*/  FADD R17, R17, R8 ;  /* 0x0000000811117221 */ /* 0x000fe20000000000 */
[C---:B------:R-:W-:Y:S01]  /*05f0*/  FADD R5, R0.reuse, R5 ;  /* 0x0000000500057221 */ /* 0x040fe20000000000 */
[C---:B------:R-:W-:Y:S01]  /*0600*/  FADD R23, -R0.reuse, R23 ;  /* 0x0000001700177221 */ /* 0x040fe20000000100 */
[C---:B------:R-:W-:Y:S01]  /*0610*/  FADD R27, -R0.reuse, R27 ;  /* 0x0000001b001b7221 */ /* 0x040fe20000000100 */
[C---:B------:R-:W-:Y:S01]  /*0620*/  FADD R29, R0.reuse, R29 ;  /* 0x0000001d001d7221 */ /* 0x040fe20000000000 */
[C---:B------:R-:W-:Y:S01]  /*0630*/  FADD R21, R0.reuse, R21 ;  /* 0x0000001500157221 */ /* 0x040fe20000000000 */
[C---:B------:R-:W-:Y:S01]  /*0640*/  FADD R19, R0.reuse, R19 ;  /* 0x0000001300137221 */ /* 0x040fe20000000000 */
[C---:B------:R-:W-:Y:S01]  /*0650*/  FADD R13, -R0.reuse, R13 ;  /* 0x0000000d000d7221 */ /* 0x040fe20000000100 */
[C---:B------:R-:W-:Y:S01]  /*0660*/  FADD R11, -R0.reuse, R11 ;  /* 0x0000000b000b7221 */ /* 0x040fe20000000100 */
[----:B------:R-:W-:Y:S01]  /*0670*/  FADD R25, R0, R25 ;  /* 0x0000001900197221 */ /* 0x000fe20000000000 */
[----:B------:R-:W-:Y:S04]  /*0680*/  STG.E desc[UR4][R2.64], R5 ;  /* 0x0000000502007986 */ /* 0x000fe8000c101904 */
        /* <DEDUP_REMOVED lines=14> */
[----:B------:R-:W-:Y:S01]  /*0770*/  STG.E desc[UR4][R2.64+0xb7c00], R4 ;  /* 0x0b7c000402007986 */ /* 0x000fe2000c101904 */
[----:B------:R-:W-:Y:S05]  /*0780*/  EXIT ;  /* 0x000000000000794d */ /* 0x000fea0003800000 */
.L_x_51:
        /* <DEDUP_REMOVED lines=15> */
.L_x_613:


//--------------------- .text.fused_nn_contrib_conv2d_winograd_without_weight_transform_add_nn_relu_2_kernel2 --------------------------
	.section	.text.fused_nn_contrib_conv2d_winograd_without_weight_transform_add_nn_relu_2_kernel2,"ax",@progbits
	.align	128
        .global         fused_nn_contrib_conv2d_winograd_without_weight_transform_add_nn_relu_2_kernel2
        .type           fused_nn_contrib_conv2d_winograd_without_weight_transform_add_nn_relu_2_kernel2,@function
        .size           fused_nn_contrib_conv2d_winograd_without_weight_transform_add_nn_relu_2_kernel2,(.L_x_614 - fused_nn_contrib_conv2d_winograd_without_weight_transform_add_nn_relu_2_kernel2)
        .other          fused_nn_contrib_conv2d_winograd_without_weight_transform_add_nn_relu_2_kernel2,@"STO_CUDA_ENTRY STV_DEFAULT"
fused_nn_contrib_conv2d_winograd_without_weight_transform_add_nn_relu_2_kernel2:
.text.fused_nn_contrib_conv2d_winograd_without_weight_transform_add_nn_relu_2_kernel2:
[----:B------:R-:W-:Y:S01]  /*0000*/  LDC R1, c[0x0][0x37c] ;  /* 0x0000df00ff017b82 */ /* 0x000fe20000000800 */
[----:B------:R-:W0:Y:S07]  /*0010*/  S2R R16, SR_CTAID.X ;  /* 0x0000000000107919 */ /* 0x000e2e0000002500 */
[----:B------:R-:W1:Y:S01]  /*0020*/  LDC.64 R2, c[0x0][0x380] ;  /* 0x0000e000ff027b82 */ /* 0x000e620000000a00 */
[----:B------:R-:W2:Y:S01]  /*0030*/  LDCU.64 UR4, c[0x0][0x358] ;  /* 0x00006b00ff0477ac */ /* 0x000ea20008000a00 */
[----:B------:R-:W0:Y:S02]  /*0040*/  S2R R5, SR_TID.X ;  /* 0x0000000000057919 */ /* 0x000e240000002100 */
[----:B0-----:R-:W-:-:S04]  /*0050*/  LEA R16, R16, R5, 0x7 ;  /* 0x0000000510107211 */ /* 0x001fc800078e38ff */
[----:B------:R-:W0:Y:S01]  /*0060*/  LDC.64 R4, c[0x0][0x390] ;  /* 0x0000e400ff047b82 */ /* 0x000e220000000a00 */
[----:B-1----:R-:W-:-:S05]  /*0070*/  IMAD.WIDE.U32 R2, R16, 0x4, R2 ;  /* 0x0000000410027825 */ /* 0x002fca00078e0002 */
[----:B--2---:R-:W2:Y:S04]  /*0080*/  LDG.E.CONSTANT R21, desc[UR4][R2.64] ;  /* 0x0000000402157981 */ /* 0x004ea8000c1e9900 */
[----:B------:R-:W3:Y:S04]  /*0090*/  LDG.E.CONSTANT R20, desc[UR4][R2.64+0x18800] ;  /* 0x0188000402147981 */ /* 0x000ee8000c1e9900 */
[----:B------:R-:W4:Y:S04]  /*00a0*/  LDG.E.CONSTANT R18, desc[UR4][R2.64+0x62000] ;  /* 0x0620000402127981 */ /* 0x000f28000c1e9900 */
[----:B------:R-:W5:Y:S04]  /*00b0*/  LDG.E.CONSTANT R15, desc[UR4][R2.64+0x7a800] ;  /* 0x07a80004020f7981 */ /* 0x000f68000c1e9900 */
[----:B------:R-:W5:Y:S04]  /*00c0*/  LDG.E.CONSTANT R19, desc[UR4][R2.64+0x31000] ;  /* 0x0310000402137981 */ /* 0x000f68000c1e9900 */
[----:B------:R-:W5:Y:S04]  /*00d0*/  LDG.E.CONSTANT R12, desc[UR4][R2.64+0x93000] ;  /* 0x09300004020c7981 */ /* 0x000f68000c1e9900 */
[----:B------:R-:W5:Y:S04]  /*00e0*/  LDG.E.CONSTANT R17, desc[UR4][R2.64+0x49800] ;  /* 0x0498000402117981 */ /* 0x000f68000c1e9900 */
[----:B------:R-:W5:Y:S04]  /*00f0*/  LDG.E.CONSTANT R13, desc[UR4][R2.64+0xab800] ;  /* 0x0ab80004020d7981 */ /* 0x000f68000c1e9900 */
[----:B------:R-:W5:Y:S04]  /*0100*/  LDG.E.CONSTANT R11, desc[UR4][R2.64+0xc4000] ;  /* 0x0c400004020b7981 */ /* 0x000f68000c1e9900 */
[----:B------:R-:W5:Y:S04]  /*0110*/  LDG.E.CONSTANT R8, desc[UR4][R2.64+0xdc800] ;  /* 0x0dc8000402087981 */ /* 0x000f68000c1e9900 */
[----:B------:R-:W5:Y:S01]  /*0120*/  LDG.E.CONSTANT R7, desc[UR4][R2.64+0xf5000] ;  /* 0x0f50000402077981 */ /* 0x000f62000c1e9900 */
[----:B------:R-:W-:-:S03]  /*0130*/  IMAD.HI.U32 R0, R16, 0x5397829d, RZ ;  /* 0x5397829d10007827 */ /* 0x000fc600078e00ff */
[----:B------:R-:W5:Y:S02]  /*0140*/  LDG.E.CONSTANT R6, desc[UR4][R2.64+0x10d800] ;  /* 0x10d8000402067981 */ /* 0x000f64000c1e9900 */
[----:B------:R-:W-:Y:S02]  /*0150*/  SHF.R.U32.HI R23, RZ, 0x6, R0 ;  /* 0x00000006ff177819 */ /* 0x000fe40000011600 */
[----:B------:R-:W5:Y:S04]  /*0160*/  LDG.E.CONSTANT R10, desc[UR4][R2.64+0x126000] ;  /* 0x12600004020a7981 */ /* 0x000f68000c1e9900 */
[----:B------:R-:W5:Y:S01]  /*0170*/  LDG.E.CONSTANT R9, desc[UR4][R2.64+0x13e800] ;  /* 0x13e8000402097981 */ /* 0x000f62000c1e9900 */
[----:B0-----:R-:W-:-:S03]  /*0180*/  IMAD.WIDE.U32 R4, R23, 0x4, R4 ;  /* 0x0000000417047825 */ /* 0x001fc600078e0004 */
[----:B------:R-:W5:Y:S04]  /*0190*/  LDG.E.CONSTANT R0, desc[UR4][R2.64+0x157000] ;  /* 0x1570000402007981 */ /* 0x000f68000c1e9900 */
[----:B------:R0:W5:Y:S04]  /*01a0*/  LDG.E.CONSTANT R14, desc[UR4][R2.64+0x16f800] ;  /* 0x16f80004020e7981 */ /* 0x000168000c1e9900 */
[----:B------:R1:W5:Y:S01]  /*01b0*/  LDG.E.CONSTANT R4, desc[UR4][R4.64] ;  /* 0x0000000404047981 */ /* 0x000362000c1e9900 */
[----:B------:R-:W-:-:S05]  /*01c0*/  IMAD.HI.U32 R22, R16, -0x6db6db6d, RZ ;  /* 0x9249249310167827 */ /* 0x000fca00078e00ff */
[----:B------:R-:W-:-:S05]  /*01d0*/  SHF.R.U32.HI R23, RZ, 0x3, R22 ;  /* 0x00000003ff177819 */ /* 0x000fca0000011616 */
[----:B------:R-:W-:Y:S02]  /*01e0*/  IMAD R16, R23, 0xe, R16 ;  /* 0x0000000e17107824 */ /* 0x000fe400078e0210 */
[----:B--2---:R-:W-:Y:S01]  /*01f0*/  FADD R21, RZ, R21 ;  /* 0x00000015ff157221 */ /* 0x004fe20000000000 */
[----:B---3--:R-:W-:-:S03]  /*0200*/  FADD R22, RZ, -R20 ;  /* 0x80000014ff167221 */ /* 0x008fc60000000000 */
[----:B------:R-:W-:Y:S01]  /*0210*/  FADD R20, R21, R20 ;  /* 0x0000001415147221 */ /* 0x000fe20000000000 */
[----:B----4-:R-:W-:Y:S01]  /*0220*/  FADD R24, RZ, -R18 ;  /* 0x80000012ff187221 */ /* 0x010fe20000000000 */
[----:B-----5:R-:W-:-:S03]  /*0230*/  FADD R21, RZ, R15 ;  /* 0x0000000fff157221 */ /* 0x020fc60000000000 */
[----:B0-----:R-:W-:Y:S01]  /*0240*/  FADD R3, -R15, R24 ;  /* 0x000000180f037221 */ /* 0x001fe20000000100 */
[----:B------:R-:W-:Y:S01]  /*0250*/  FADD R22, R19, R22 ;  /* 0x0000001613167221 */ /* 0x000fe20000000000 */
[----:B------:R-:W-:Y:S01]  /*0260*/  FADD R19, R20, R19 ;  /* 0x0000001314137221 */ /* 0x000fe20000000000 */
[C---:B------:R-:W-:Y:S01]  /*0270*/  FADD R20, -R12.reuse, R21 ;  /* 0x000000150c147221 */ /* 0x040fe20000000100 */
[----:B------:R-:W-:Y:S02]  /*0280*/  FADD R2, -R12, R3 ;  /* 0x000000030c027221 */ /* 0x000fe40000000100 */
[----:B------:R-:W-:Y:S01]  /*0290*/  FADD R18, R19, R18 ;  /* 0x0000001213127221 */ /* 0x000fe20000000000 */
[----:B------:R-:W-:Y:S01]  /*02a0*/  FADD R22, R22, R17 ;  /* 0x0000001116167221 */ /* 0x000fe20000000000 */
[----:B------:R-:W-:-:S03]  /*02b0*/  FADD R3, -R13, R20 ;  /* 0x000000140d037221 */ /* 0x000fc60000000100 */
[----:B-1----:R-:W-:Y:S01]  /*02c0*/  FADD R5, -R15, R22 ;  /* 0x000000160f057221 */ /* 0x002fe20000000100 */
[----:B------:R-:W-:Y:S01]  /*02d0*/  FADD R15, R18, R15 ;  /* 0x0000000f120f7221 */ /* 0x000fe20000000000 */
[----:B------:R-:W-:Y:S02]  /*02e0*/  FADD R17, R11, R2 ;  /* 0x000000020b117221 */ /* 0x000fe40000000000 */
[----:B------:R-:W-:Y:S01]  /*02f0*/  FADD R18, R12, R5 ;  /* 0x000000050c127221 */ /* 0x000fe20000000000 */
[----:B------:R-:W-:Y:S01]  /*0300*/  FADD R12, R15, R12 ;  /* 0x0000000c0f0c7221 */ /* 0x000fe20000000000 */
[C---:B------:R-:W-:Y:S01]  /*0310*/  FADD R22, -R8.reuse, R3 ;  /* 0x0000000308167221 */ /* 0x040fe20000000100 */
[----:B------:R-:W-:Y:S01]  /*0320*/  FADD R20, R8, R17 ;  /* 0x0000001108147221 */ /* 0x000fe20000000000 */
[----:B------:R-:W0:Y:S01]  /*0330*/  LDC.64 R2, c[0x0][0x388] ;  /* 0x0000e200ff027b82 */ /* 0x000e220000000a00 */
[----:B------:R-:W-:Y:S01]  /*0340*/  FADD R13, R18, R13 ;  /* 0x0000000d120d7221 */ /* 0x000fe20000000000 */
[C---:B------:R-:W-:Y:S01]  /*0350*/  FADD R17, R7.reuse, R22 ;  /* 0x0000001607117221 */ /* 0x040fe20000000000 */
[----:B------:R-:W-:Y:S01]  /*0360*/  FADD R5, R7, R20 ;  /* 0x0000001407057221 */ /* 0x000fe20000000000 */
[----:B------:R-:W-:Y:S01]  /*0370*/  FADD R11, R12, R11 ;  /* 0x0000000b0c0b7221 */ /* 0x000fe20000000000 */
[----:B------:R-:W-:Y:S01]  /*0380*/  FADD R12, -R8, R13 ;  /* 0x0000000d080c7221 */ /* 0x000fe20000000100 */
[----:B------:R-:W-:-:S02]  /*0390*/  FADD R18, R6, R17 ;  /* 0x0000001106127221 */ /* 0x000fc40000000000 */
[----:B------:R-:W-:Y:S01]  /*03a0*/  FADD R8, R11, R8 ;  /* 0x000000080b087221 */ /* 0x000fe20000000000 */
[----:B------:R-:W-:Y:S01]  /*03b0*/  SHF.L.U32 R11, R16, 0x1, RZ ;  /* 0x00000001100b7819 */ /* 0x000fe200000006ff */
[----:B------:R-:W-:Y:S01]  /*03c0*/  FADD R10, R5, R10 ;  /* 0x0000000a050a7221 */ /* 0x000fe20000000000 */
[----:B------:R-:W-:Y:S01]  /*03d0*/  FADD R5, R7, R12 ;  /* 0x0000000c07057221 */ /* 0x000fe20000000000 */
[----:B------:R-:W-:Y:S01]  /*03e0*/  FADD R7, R8, R7 ;  /* 0x0000000708077221 */ /* 0x000fe20000000000 */
[----:B------:R-:W-:Y:S01]  /*03f0*/  FADD R13, -R9, R18 ;  /* 0x00000012090d7221 */ /* 0x000fe20000000100 */
[----:B------:R-:W-:Y:S01]  /*0400*/  FADD R9, R10, R9 ;  /* 0x000000090a097221 */ /* 0x000fe20000000000 */
[----:B------:R-:W-:Y:S02]  /*0410*/  FADD R5, R5, R6 ;  /* 0x0000000605057221 */ /* 0x000fe40000000000 */
[----:B------:R-:W-:Y:S01]  /*0420*/  FADD R13, R0, R13 ;  /* 0x0000000d000d7221 */ /* 0x000fe20000000000 */
[----:B------:R-:W-:-:S03]  /*0430*/  FADD R9, R9, R0 ;  /* 0x0000000009097221 */ /* 0x000fc60000000000 */
[----:B------:R-:W-:Y:S01]  /*0440*/  FADD R13, R13, R14 ;  /* 0x0000000e0d0d7221 */ /* 0x000fe20000000000 */
[----:B0-----:R-:W-:-:S04]  /*0450*/  IMAD.WIDE.U32 R2, R11, 0x4, R2 ;  /* 0x000000040b027825 */ /* 0x001fc800078e0002 */
[--C-:B------:R-:W-:Y:S01]  /*0460*/  FADD R7, R7, R4.reuse ;  /* 0x0000000407077221 */ /* 0x100fe20000000000 */
[--C-:B------:R-:W-:Y:S01]  /*0470*/  FADD R5, R5, R4.reuse ;  /* 0x0000000405057221 */ /* 0x100fe20000000000 */
[--C-:B------:R-:W-:Y:S01]  /*0480*/  FADD R9, R9, R4.reuse ;  /* 0x0000000409097221 */ /* 0x100fe20000000000 */
[----:B------:R-:W-:Y:S02]  /*0490*/  FADD R13, R13, R4 ;  /* 0x000000040d0d7221 */ /* 0x000fe40000000000 */
[----:B------:R-:W-:Y:S02]  /*04a0*/  FMNMX R7, RZ, R7, !PT ;  /* 0x00000007ff077209 */ /* 0x000fe40007800000 */
[----:B------:R-:W-:Y:S02]  /*04b0*/  FMNMX R5, RZ, R5, !PT ;  /* 0x00000005ff057209 */ /* 0x000fe40007800000 */
[----:B------:R-:W-:Y:S01]  /*04c0*/  FMNMX R9, RZ, R9, !PT ;  /* 0x00000009ff097209 */ /* 0x000fe20007800000 */
[----:B------:R-:W-:Y:S01]  /*04d0*/  STG.E desc[UR4][R2.64], R7 ;  /* 0x0000000702007986 */ /* 0x000fe2000c101904 */
[----:B------:R-:W-:-:S03]  /*04e0*/  FMNMX R13, RZ, R13, !PT ;  /* 0x0000000dff0d7209 */ /* 0x000fc60007800000 */
[----:B------:R-:W-:Y:S04]  /*04f0*/  STG.E desc[UR4][R2.64+0x4], R5 ;  /* 0x0000040502007986 */ /* 0x000fe8000c101904 */
[----:B------:R-:W-:Y:S04]  /*0500*/  STG.E desc[UR4][R2.64+0x70], R9 ;  /* 0x0000700902007986 */ /* 0x000fe8000c101904 */
[----:B------:R-:W-:Y:S01]  /*0510*/  STG.E desc[UR4][R2.64+0x74], R13 ;  /* 0x0000740d02007986 */ /* 0x000fe2000c101904 */
[----:B------:R-:W-:Y:S05]  /*0520*/  EXIT ;  /* 0x000000000000794d */ /* 0x000fea0003800000 */
.L_x_52:
        /* <DEDUP_REMOVED lines=13> */
.L_x_614:


//--------------------- .text.fused_nn_contrib_conv2d_winograd_without_weight_transform_add_2_kernel2 --------------------------
	.section	.text.fused_nn_contrib_conv2d_winograd_without_weight_transform_add_2_kernel2,"ax",@progbits
	.align	128
        .global         fused_nn_contrib_conv2d_winograd_without_weight_transform_add_2_kernel2
        .type           fused_nn_contrib_conv2d_winograd_without_weight_transform_add_2_kernel2,@function
        .size           fused_nn_contrib_conv2d_winograd_without_weight_transform_add_2_kernel2,(.L_x_615 - fused_nn_contrib_conv2d_winograd_without_weight_transform_add_2_kernel2)
        .other          fused_nn_contrib_conv2d_winograd_without_weight_transform_add_2_kernel2,@"STO_CUDA_ENTRY STV_DEFAULT"
fused_nn_contrib_conv2d_winograd_without_weight_transform_add_2_kernel2:
.text.fused_nn_contrib_conv2d_winograd_without_weight_transform_add_2_kernel2:
[----:B------:R-:W-:Y:S01]  /*0000*/  LDC R1, c[0x0][0x37c] ;  /* 0x0000df00ff017b82 */ /* 0x000fe20000000800 */
[----:B------:R-:W0:Y:S07]  /*0010*/  S2R R11, SR_CTAID.X ;  /* 0x00000000000b7919 */ /* 0x000e2e0000002500 */
[----:B------:R-:W1:Y:S01]  /*0020*/  LDC.64 R2, c[0x0][0x380] ;  /* 0x0000e000ff027b82 */ /* 0x000e620000000a00 */
[----:B------:R-:W2:Y:S01]  /*0030*/  LDCU.64 UR4, c[0x0][0x358] ;  /* 0x00006b00ff0477ac */ /* 0x000ea20008000a00 */
[----:B------:R-:W0:Y:S06]  /*0040*/  S2R R0, SR_TID.X ;  /* 0x0000000000007919 */ /* 0x000e2c0000002100 */
[----:B------:R-:W3:Y:S01]  /*0050*/  LDC.64 R4, c[0x0][0x390] ;  /* 0x0000e400ff047b82 */ /* 0x000ee20000000a00 */
[----:B0-----:R-:W-:-:S05]  /*0060*/  LEA R11, R11, R0, 0x7 ;  /* 0x000000000b0b7211 */ /* 0x001fca00078e38ff */
[----:B-1----:R-:W-:-:S05]  /*0070*/  IMAD.WIDE.U32 R2, R11, 0x4, R2 ;  /* 0x000000040b027825 */ /* 0x002fca00078e0002 */
[----:B--2---:R-:W2:Y:S04]  /*0080*/  LDG.E.CONSTANT R25, desc[UR4][R2.64] ;  /* 0x0000000402197981 */ /* 0x004ea8000c1e9900 */
[----:B------:R-:W4:Y:S04]  /*0090*/  LDG.E.CONSTANT R24, desc[UR4][R2.64+0x18800] ;  /* 0x0188000402187981 */ /* 0x000f28000c1e9900 */
[----:B------:R-:W5:Y:S04]  /*00a0*/  LDG.E.CONSTANT R16, desc[UR4][R2.64+0x62000] ;  /* 0x0620000402107981 */ /* 0x000f68000c1e9900 */
[----:B------:R-:W5:Y:S04]  /*00b0*/  LDG.E.CONSTANT R0, desc[UR4][R2.64+0x7a800] ;  /* 0x07a8000402007981 */ /* 0x000f68000c1e9900 */
[----:B------:R-:W5:Y:S04]  /*00c0*/  LDG.E.CONSTANT R18, desc[UR4][R2.64+0x31000] ;  /* 0x0310000402127981 */ /* 0x000f68000c1e9900 */
[----:B------:R-:W5:Y:S01]  /*00d0*/  LDG.E.CONSTANT R6, desc[UR4][R2.64+0x93000] ;  /* 0x0930000402067981 */ /* 0x000f62000c1e9900 */
[----:B------:R-:W-:-:S03]  /*00e0*/  IMAD.HI.U32 R10, R11, -0x6db6db6d, RZ ;  /* 0x924924930b0a7827 */ /* 0x000fc600078e00ff */
[----:B------:R-:W5:Y:S04]  /*00f0*/  LDG.E.CONSTANT R17, desc[UR4][R2.64+0x49800] ;  /* 0x0498000402117981 */ /* 0x000f68000c1e9900 */
[----:B------:R-:W5:Y:S01]  /*0100*/  LDG.E.CONSTANT R7, desc[UR4][R2.64+0xab800] ;  /* 0x0ab8000402077981 */ /* 0x000f62000c1e9900 */
[----:B------:R-:W-:-:S03]  /*0110*/  SHF.R.U32.HI R12, RZ, 0x3, R10 ;  /* 0x00000003ff0c7819 */ /* 0x000fc6000001160a */
[----:B------:R-:W5:Y:S04]  /*0120*/  LDG.E.CONSTANT R8, desc[UR4][R2.64+0xc4000] ;  /* 0x0c40000402087981 */ /* 0x000f68000c1e9900 */
[----:B------:R-:W5:Y:S01]  /*0130*/  LDG.E.CONSTANT R9, desc[UR4][R2.64+0xdc800] ;  /* 0x0dc8000402097981 */ /* 0x000f62000c1e9900 */
[----:B------:R-:W-:-:S03]  /*0140*/  IMAD R13, R12, 0xe, R11 ;  /* 0x0000000e0c0d7824 */ /* 0x000fc600078e020b */
[----:B------:R-:W5:Y:S04]  /*0150*/  LDG.E.CONSTANT R10, desc[UR4][R2.64+0xf5000] ;  /* 0x0f500004020a7981 */ /* 0x000f68000c1e9900 */
[----:B------:R-:W5:Y:S01]  /*0160*/  LDG.E.CONSTANT R12, desc[UR4][R2.64+0x10d800] ;  /* 0x10d80004020c7981 */ /* 0x000f62000c1e9900 */
[----:B------:R-:W-:-:S03]  /*0170*/  SHF.L.U32 R13, R13, 0x1, RZ ;  /* 0x000000010d0d7819 */ /* 0x000fc600000006ff */
[----:B------:R-:W5:Y:S04]  /*0180*/  LDG.E.CONSTANT R15, desc[UR4][R2.64+0x126000] ;  /* 0x12600004020f7981 */ /* 0x000f68000c1e9900 */
[----:B------:R-:W5:Y:S01]  /*0190*/  LDG.E.CONSTANT R14, desc[UR4][R2.64+0x13e800] ;  /* 0x13e80004020e7981 */ /* 0x000f62000c1e9900 */
[----:B---3--:R-:W-:-:S03]  /*01a0*/  IMAD.WIDE.U32 R4, R13, 0x4, R4 ;  /* 0x000000040d047825 */ /* 0x008fc600078e0004 */
[----:B------:R-:W3:Y:S04]  /*01b0*/  LDG.E.CONSTANT R11, desc[UR4][R2.64+0x157000] ;  /* 0x15700004020b7981 */ /* 0x000ee8000c1e9900 */
[----:B------:R0:W3:Y:S04]  /*01c0*/  LDG.E.CONSTANT R23, desc[UR4][R2.64+0x16f800] ;  /* 0x16f8000402177981 */ /* 0x0000e8000c1e9900 */
[----:B------:R-:W3:Y:S04]  /*01d0*/  LDG.E.CONSTANT R22, desc[UR4][R4.64] ;  /* 0x0000000404167981 */ /* 0x000ee8000c1e9900 */
[----:B------:R-:W3:Y:S01]  /*01e0*/  LDG.E.CONSTANT R19, desc[UR4][R4.64+0x4] ;  /* 0x0000040404137981 */ /* 0x000ee2000c1e9900 */
[----:B0-----:R-:W0:Y:S03]  /*01f0*/  LDC.64 R2, c[0x0][0x388] ;  /* 0x0000e200ff027b82 */ /* 0x001e260000000a00 */
[----:B------:R-:W3:Y:S04]  /*0200*/  LDG.E.CONSTANT R20, desc[UR4][R4.64+0x70] ;  /* 0x0000700404147981 */ /* 0x000ee8000c1e9900 */
[----:B------:R1:W3:Y:S01]  /*0210*/  LDG.E.CONSTANT R21, desc[UR4][R4.64+0x74] ;  /* 0x0000740404157981 */ /* 0x0002e2000c1e9900 */
[----:B0-----:R-:W-:-:S04]  /*0220*/  IMAD.WIDE.U32 R2, R13, 0x4, R2 ;  /* 0x000000040d027825 */ /* 0x001fc800078e0002 */
[----:B--2---:R-:W-:Y:S01]  /*0230*/  FADD R25, RZ, R25 ;  /* 0x00000019ff197221 */ /* 0x004fe20000000000 */
[----:B----4-:R-:W-:-:S03]  /*0240*/  FADD R27, RZ, -R24 ;  /* 0x80000018ff1b7221 */ /* 0x010fc60000000000 */
[----:B------:R-:W-:Y:S01]  /*0250*/  FADD R25, R25, R24 ;  /* 0x0000001819197221 */ /* 0x000fe20000000000 */
[----:B-----5:R-:W-:Y:S01]  /*0260*/  FADD R29, RZ, -R16 ;  /* 0x80000010ff1d7221 */ /* 0x020fe20000000000 */
[----:B------:R-:W-:-:S03]  /*0270*/  FADD R26, RZ, R0 ;  /* 0x00000000ff1a7221 */ /* 0x000fc60000000000 */
[----:B------:R-:W-:Y:S01]  /*0280*/  FADD R29, -R0, R29 ;  /* 0x0000001d001d7221 */ /* 0x000fe20000000100 */
[----:B------:R-:W-:Y:S01]  /*0290*/  FADD R24, R18, R27 ;  /* 0x0000001b12187221 */ /* 0x000fe20000000000 */
[----:B------:R-:W-:Y:S01]  /*02a0*/  FADD R25, R25, R18 ;  /* 0x0000001219197221 */ /* 0x000fe20000000000 */
[C---:B------:R-:W-:Y:S01]  /*02b0*/  FADD R26, -R6.reuse, R26 ;  /* 0x0000001a061a7221 */ /* 0x040fe20000000100 */
[----:B------:R-:W-:Y:S02]  /*02c0*/  FADD R29, -R6, R29 ;  /* 0x0000001d061d7221 */ /* 0x000fe40000000100 */
[----:B------:R-:W-:Y:S01]  /*02d0*/  FADD R25, R25, R16 ;  /* 0x0000001019197221 */ /* 0x000fe20000000000 */
[----:B------:R-:W-:-:S03]  /*02e0*/  FADD R17, R24, R17 ;  /* 0x0000001118117221 */ /* 0x000fc60000000000 */
[----:B------:R-:W-:Y:S01]  /*02f0*/  FADD R25, R25, R0 ;  /* 0x0000000019197221 */ /* 0x000fe20000000000 */
[----:B------:R-:W-:Y:S01]  /*0300*/  FADD R26, -R7, R26 ;  /* 0x0000001a071a7221 */ /* 0x000fe20000000100 */
[----:B------:R-:W-:Y:S02]  /*0310*/  FADD R17, -R0, R17 ;  /* 0x0000001100117221 */ /* 0x000fe40000000100 */
[----:B------:R-:W-:Y:S01]  /*0320*/  FADD R25, R25, R6 ;  /* 0x0000000619197221 */ /* 0x000fe20000000000 */
[----:B-1----:R-:W-:Y:S01]  /*0330*/  FADD R4, R8, R29 ;  /* 0x0000001d08047221 */ /* 0x002fe20000000000 */
[----:B------:R-:W-:Y:S02]  /*0340*/  FADD R0, R6, R17 ;  /* 0x0000001106007221 */ /* 0x000fe40000000000 */
[----:B------:R-:W-:Y:S01]  /*0350*/  FADD R8, R25, R8 ;  /* 0x0000000819087221 */ /* 0x000fe20000000000 */
[C---:B------:R-:W-:Y:S01]  /*0360*/  FADD R27, -R9.reuse, R26 ;  /* 0x0000001a091b7221 */ /* 0x040fe20000000100 */
[----:B------:R-:W-:Y:S01]  /*0370*/  FADD R5, R9, R4 ;  /* 0x0000000409057221 */ /* 0x000fe20000000000 */
[----:B------:R-:W-:-:S02]  /*0380*/  FADD R0, R0, R7 ;  /* 0x0000000700007221 */ /* 0x000fc40000000000 */
[C---:B------:R-:W-:Y:S01]  /*0390*/  FADD R27, R10.reuse, R27 ;  /* 0x0000001b0a1b7221 */ /* 0x040fe20000000000 */
[----:B------:R-:W-:Y:S01]  /*03a0*/  FADD R4, R10, R5 ;  /* 0x000000050a047221 */ /* 0x000fe20000000000 */
[----:B------:R-:W-:Y:S01]  /*03b0*/  FADD R5, -R9, R0 ;  /* 0x0000000009057221 */ /* 0x000fe20000000100 */
[----:B------:R-:W-:Y:S01]  /*03c0*/  FADD R9, R8, R9 ;  /* 0x0000000908097221 */ /* 0x000fe20000000000 */
[----:B------:R-:W-:Y:S02]  /*03d0*/  FADD R27, R12, R27 ;  /* 0x0000001b0c1b7221 */ /* 0x000fe40000000000 */
[----:B------:R-:W-:Y:S01]  /*03e0*/  FADD R5, R10, R5 ;  /* 0x000000050a057221 */ /* 0x000fe20000000000 */
[----:B------:R-:W-:Y:S01]  /*03f0*/  FADD R9, R9, R10 ;  /* 0x0000000a09097221 */ /* 0x000fe20000000000 */
[----:B------:R-:W-:Y:S02]  /*0400*/  FADD R15, R4, R15 ;  /* 0x0000000f040f7221 */ /* 0x000fe40000000000 */
[----:B------:R-:W-:Y:S01]  /*0410*/  FADD R12, R5, R12 ;  /* 0x0000000c050c7221 */ /* 0x000fe20000000000 */
[----:B------:R-:W-:Y:S01]  /*0420*/  FADD R0, -R14, R27 ;  /* 0x0000001b0e007221 */ /* 0x000fe20000000100 */
[----:B------:R-:W-:-:S03]  /*0430*/  FADD R14, R15, R14 ;  /* 0x0000000e0f0e7221 */ /* 0x000fc60000000000 */
[----:B---3--:R-:W-:Y:S01]  /*0440*/  FADD R0, R11, R0 ;  /* 0x000000000b007221 */ /* 0x008fe20000000000 */
[----:B------:R-:W-:-:S03]  /*0450*/  FADD R11, R14, R11 ;  /* 0x0000000b0e0b7221 */ /* 0x000fc60000000000 */
[----:B------:R-:W-:Y:S01]  /*0460*/  FADD R0, R0, R23 ;  /* 0x0000001700007221 */ /* 0x000fe20000000000 */
[----:B------:R-:W-:Y:S01]  /*0470*/  FADD R9, R9, R22 ;  /* 0x0000001609097221 */ /* 0x000fe20000000000 */
[----:B------:R-:W-:-:S04]  /*0480*/  FADD R19, R12, R19 ;  /* 0x000000130c137221 */ /* 0x000fc80000000000 */
[----:B------:R-:W-:Y:S01]  /*0490*/  STG.E desc[UR4][R2.64], R9 ;  /* 0x0000000902007986 */ /* 0x000fe2000c101904 */
[----:B------:R-:W-:-:S03]  /*04a0*/  FADD R11, R11, R20 ;  /* 0x000000140b0b7221 */ /* 0x000fc60000000000 */
[----:B------:R-:W-:Y:S01]  /*04b0*/  STG.E desc[UR4][R2.64+0x4], R19 ;  /* 0x0000041302007986 */ /* 0x000fe2000c101904 */
[----:B------:R-:W-:-:S03]  /*04c0*/  FADD R21, R0, R21 ;  /* 0x0000001500157221 */ /* 0x000fc60000000000 */
[----:B------:R-:W-:Y:S04]  /*04d0*/  STG.E desc[UR4][R2.64+0x70], R11 ;  /* 0x0000700b02007986 */ /* 0x000fe8000c101904 */
[----:B------:R-:W-:Y:S01]  /*04e0*/  STG.E desc[UR4][R2.64+0x74], R21 ;  /* 0x0000741502007986 */ /* 0x000fe2000c101904 */
[----:B------:R-:W-:Y:S05]  /*04f0*/  EXIT ;  /* 0x000000000000794d */ /* 0x000fea0003800000 */
.L_x_53:
        /* <DEDUP_REMOVED lines=16> */
.L_x_615:


//--------------------- .text.fused_nn_softmax_kernel0 --------------------------
	.section	.text.fused_nn_softmax_kernel0,"ax",@progbits
	.align	128
        .global         fused_nn_softmax_kernel0
        .type           fused_nn_softmax_kernel0,@function
        .size           fused_nn_softmax_kernel0,(.L_x_611 - fused_nn_softmax_kernel0)
        .other          fused_nn_softmax_kernel0,@"STO_CUDA_ENTRY STV_DEFAULT"
fused_nn_softmax_kernel0:
.text.fused_nn_softmax_kernel0:
[----:B------:R-:W-:Y:S01]  /*0000*/  LDC R1, c[0x0][0x37c] ;  /* 0x0000df00ff017b82 */ /* 0x000fe20000000800 */
[----:B------:R-:W0:Y:S07]  /*0010*/  S2R R2, SR_TID.X ;  /* 0x0000000000027919 */ /* 0x000e2e0000002100 */
[----:B------:R-:W1:Y:S01]  /*0020*/  LDC.64 R4, c[0x0][0x380] ;  /* 0x0000e000ff047b82 */ /* 0x000e620000000a00 */
[----:B------:R-:W2:Y:S01]  /*0030*/  LDCU.64 UR4, c[0x0][0x358] ;  /* 0x00006b00ff0477ac */ /* 0x000ea20008000a00 */
[----:B------:R-:W-:Y:S01]  /*0040*/  BSSY.RECONVERGENT B0, `(.L_x_54) ;  /* 0x000000a000007945 */ /* 0x000fe20003800200 */
[----:B------:R-:W-:Y:S01]  /*0050*/  IMAD.MOV.U32 R6, RZ, RZ, -0x800003 ;  /* 0xff7ffffdff067424 */ /* 0x000fe200078e00ff */
[----:B0-----:R-:W-:-:S02]  /*0060*/  ISETP.GT.U32.AND P0, PT, R2, 0x1f, PT ;  /* 0x0000001f0200780c */ /* 0x001fc40003f04070 */
[----:B------:R-:W-:-:S05]  /*0070*/  SHF.L.U32 R0, R2, 0x5, RZ ;  /* 0x0000000502007819 */ /* 0x000fca00000006ff */
[----:B-1----:R-:W-:-:S06]  /*0080*/  IMAD.WIDE.U32 R4, R0, 0x4, R4 ;  /* 0x0000000400047825 */ /* 0x002fcc00078e0004 */
[----:B--2---:R-:W-:Y:S05]  /*0090*/  @P0 BRA `(.L_x_55) ;  /* 0x0000000000100947 */ /* 0x004fea0003800000 */
[----:B------:R-:W2:Y:S04]  /*00a0*/  LDG.E.CONSTANT R3, desc[UR4][R4.64] ;  /* 0x0000000404037981 */ /* 0x000ea8000c1e9900 */
[----:B------:R-:W3:Y:S01]  /*00b0*/  LDG.E.CONSTANT R6, desc[UR4][R4.64+0x4] ;  /* 0x0000040404067981 */ /* 0x000ee2000c1e9900 */
[----:B--2---:R-:W-:-:S04]  /*00c0*/  FMNMX R3, R3, -3.40282306073709652508e+38, !PT ;  /* 0xff7ffffd03037809 */ /* 0x004fc80007800000 */
[----:B---3--:R-:W-:-:S07]  /*00d0*/  FMNMX R6, R3, R6, !PT ;  /* 0x0000000603067209 */ /* 0x008fce0007800000 */
.L_x_55:
[----:B------:R-:W-:Y:S05]  /*00e0*/  BSYNC.RECONVERGENT B0 ;  /* 0x0000000000007941 */ /* 0x000fea0003800200 */
.L_x_54:
[----:B------:R-:W-:Y:S04]  /*00f0*/  BSSY.RECONVERGENT B1, `(.L_x_56) ;  /* 0x0000017000017945 */ /* 0x000fe80003800200 */
[----:B------:R-:W-:Y:S04]  /*0100*/  BSSY.RELIABLE B0, `(.L_x_57) ;  /* 0x0000013000007945 */ /* 0x000fe80003800100 */
[----:B------:R-:W-:Y:S05]  /*0110*/  @P0 BRA `(.L_x_58) ;  /* 0x0000000000140947 */ /* 0x000fea0003800000 */
[----:B------:R-:W2:Y:S02]  /*0120*/  LDG.E.CONSTANT R3, desc[UR4][R4.64+0x8] ;  /* 0x0000080404037981 */ /* 0x000ea4000c1e9900 */
[----:B--2---:R-:W-:Y:S01]  /*0130*/  FMNMX R6, R6, R3, !PT ;  /* 0x0000000306067209 */ /* 0x004fe20007800000 */
[----:B------:R-:W-:Y:S06]  /*0140*/  @P0 BRA `(.L_x_59) ;  /* 0x0000000000140947 */ /* 0x000fec0003800000 */
[----:B------:R-:W2:Y:S02]  /*0150*/  LDG.E.CONSTANT R3, desc[UR4][R4.64+0xc] ;  /* 0x00000c0404037981 */ /* 0x000ea4000c1e9900 */
[----:B--2---:R-:W-:-:S07]  /*0160*/  FMNMX R6, R6, R3, !PT ;  /* 0x0000000306067209 */ /* 0x004fce0007800000 */
.L_x_58:
[----:B------:R-:W-:Y:S05]  /*0170*/  @P0 BRA `(.L_x_60) ;  /* 0x0000000000140947 */ /* 0x000fea0003800000 */
[----:B------:R-:W2:Y:S02]  /*0180*/  LDG.E.CONSTANT R3, desc[UR4][R4.64+0x10] ;  /* 0x0000100404037981 */ /* 0x000ea4000c1e9900 */
[----:B--2---:R-:W-:-:S07]  /*0190*/  FMNMX R6, R6, R3, !PT ;  /* 0x0000000306067209 */ /* 0x004fce0007800000 */
.L_x_59:
[----:B------:R-:W-:Y:S05]  /*01a0*/  @P0 BRA `(.L_x_61) ;  /* 0x0000000000180947 */ /* 0x000fea0003800000 */
[----:B------:R-:W2:Y:S02]  /*01b0*/  LDG.E.CONSTANT R3, desc[UR4][R4.64+0x14] ;  /* 0x0000140404037981 */ /* 0x000ea4000c1e9900 */
[----:B--2---:R-:W-:-:S07]  /*01c0*/  FMNMX R6, R6, R3, !PT ;  /* 0x0000000306067209 */ /* 0x004fce0007800000 */
.L_x_60:
[----:B------:R-:W-:Y:S05]  /*01d0*/  @P0 BREAK.RELIABLE B0 ;  /* 0x0000000000000942 */ /* 0x000fea0003800100 */
[----:B------:R-:W-:Y:S05]  /*01e0*/  @P0 BRA `(.L_x_62) ;  /* 0x00000000001c0947 */ /* 0x000fea0003800000 */
[----:B------:R-:W2:Y:S02]  /*01f0*/  LDG.E.CONSTANT R3, desc[UR4][R4.64+0x18] ;  /* 0x0000180404037981 */ /* 0x000ea4000c1e9900 */
[----:B--2---:R-:W-:-:S07]  /*0200*/  FMNMX R6, R6, R3, !PT ;  /* 0x0000000306067209 */ /* 0x004fce0007800000 */
.L_x_61:
[----:B------:R-:W-:Y:S05]  /*0210*/  @P0 BREAK.RELIABLE B0 ;  /* 0x0000000000000942 */ /* 0x000fea0003800100 */
[----:B------:R-:W-:Y:S05]  /*0220*/  @P0 BRA `(.L_x_62) ;  /* 0x00000000000c0947 */ /* 0x000fea0003800000 */
[----:B------:R-:W-:Y:S05]  /*0230*/  BSYNC.RELIABLE B0 ;  /* 0x0000000000007941 */ /* 0x000fea0003800100 */
.L_x_57:
[----:B------:R-:W2:Y:S02]  /*0240*/  LDG.E.CONSTANT R3, desc[UR4][R4.64+0x1c] ;  /* 0x00001c0404037981 */ /* 0x000ea4000c1e9900 */
[----:B--2---:R-:W-:-:S07]  /*0250*/  FMNMX R6, R6, R3, !PT ;  /* 0x0000000306067209 */ /* 0x004fce0007800000 */
.L_x_62:
[----:B------:R-:W-:Y:S05]  /*0260*/  BSYNC.RECONVERGENT B1 ;  /* 0x0000000000017941 */ /* 0x000fea0003800200 */
.L_x_56:
[----:B------:R-:W-:Y:S05]  /*0270*/  WARPSYNC.ALL ;  /* 0x0000000000007948 */ /* 0x000fea0003800000 */
[----:B------:R-:W-:Y:S01]  /*0280*/  ISETP.GT.U32.AND P1, PT, R2, 0x1e, PT ;  /* 0x0000001e0200780c */ /* 0x000fe20003f24070 */
[----:B------:R-:W-:-:S12]  /*0290*/  BSSY.RECONVERGENT B1, `(.L_x_63) ;  /* 0x0000006000017945 */ /* 0x000fd80003800200 */
[----:B------:R-:W-:Y:S05]  /*02a0*/  @P1 BRA `(.L_x_64) ;  /* 0x0000000000101947 */ /* 0x000fea0003800000 */
[----:B------:R-:W2:Y:S04]  /*02b0*/  LDG.E.CONSTANT R3, desc[UR4][R4.64+0x20] ;  /* 0x0000200404037981 */ /* 0x000ea8000c1e9900 */
[----:B------:R-:W3:Y:S01]  /*02c0*/  LDG.E.CONSTANT R8, desc[UR4][R4.64+0x24] ;  /* 0x0000240404087981 */ /* 0x000ee2000c1e9900 */
[----:B--2---:R-:W-:-:S04]  /*02d0*/  FMNMX R3, R6, R3, !PT ;  /* 0x0000000306037209 */ /* 0x004fc80007800000 */
[----:B---3--:R-:W-:-:S07]  /*02e0*/  FMNMX R6, R3, R8, !PT ;  /* 0x0000000803067209 */ /* 0x008fce0007800000 */
.L_x_64:
[----:B------:R-:W-:Y:S05]  /*02f0*/  BSYNC.RECONVERGENT B1 ;  /* 0x0000000000017941 */ /* 0x000fea0003800200 */
.L_x_63:
        /* <DEDUP_REMOVED lines=8> */
.L_x_67:
[----:B------:R-:W-:Y:S05]  /*0380*/  @P1 BRA `(.L_x_69) ;  /* 0x0000000000141947 */ /* 0x000fea0003800000 */
[----:B------:R-:W2:Y:S02]  /*0390*/  LDG.E.CONSTANT R3, desc[UR4][R4.64+0x30] ;  /* 0x0000300404037981 */ /* 0x000ea4000c1e9900 */
[----:B--2---:R-:W-:-:S07]  /*03a0*/  FMNMX R6, R6, R3, !PT ;  /* 0x0000000306067209 */ /* 0x004fce0007800000 */
.L_x_68:
[----:B------:R-:W-:Y:S05]  /*03b0*/  @P1 BRA `(.L_x_70) ;  /* 0x0000000000141947 */ /* 0x000fea0003800000 */
[----:B------:R-:W2:Y:S02]  /*03c0*/  LDG.E.CONSTANT R3, desc[UR4][R4.64+0x34] ;  /* 0x0000340404037981 */ /* 0x000ea4000c1e9900 */
[----:B--2---:R-:W-:-:S07]  /*03d0*/  FMNMX R6, R6, R3, !PT ;  /* 0x0000000306067209 */ /* 0x004fce0007800000 */
.L_x_69:
[----:B------:R-:W-:Y:S05]  /*03e0*/  @P1 BRA `(.L_x_71) ;  /* 0x0000000000141947 */ /* 0x000fea0003800000 */
[----:B------:R-:W2:Y:S02]  /*03f0*/  LDG.E.CONSTANT R3, desc[UR4][R4.64+0x38] ;  /* 0x0000380404037981 */ /* 0x000ea4000c1e9900 */
[----:B--2---:R-:W-:-:S07]  /*0400*/  FMNMX R6, R6, R3, !PT ;  /* 0x0000000306067209 */ /* 0x004fce0007800000 */
.L_x_70:
[----:B------:R-:W-:Y:S05]  /*0410*/  @P1 BRA `(.L_x_72) ;  /* 0x0000000000141947 */ /* 0x000fea0003800000 */
[----:B------:R-:W2:Y:S02]  /*0420*/  LDG.E.CONSTANT R3, desc[UR4][R4.64+0x3c] ;  /* 0x00003c0404037981 */ /* 0x000ea4000c1e9900 */
[----:B--2---:R-:W-:-:S07]  /*0430*/  FMNMX R6, R6, R3, !PT ;  /* 0x0000000306067209 */ /* 0x004fce0007800000 */
.L_x_71:
[----:B------:R-:W-:Y:S05]  /*0440*/  @P1 BRA `(.L_x_73) ;  /* 0x0000000000141947 */ /* 0x000fea0003800000 */
[----:B------:R-:W2:Y:S02]  /*0450*/  LDG.E.CONSTANT R3, desc[UR4][R4.64+0x40] ;  /* 0x0000400404037981 */ /* 0x000ea4000c1e9900 */
[----:B--2---:R-:W-:-:S07]  /*0460*/  FMNMX R6, R6, R3, !PT ;  /* 0x0000000306067209 */ /* 0x004fce0007800000 */
.L_x_72:
[----:B------:R-:W-:Y:S05]  /*0470*/  @P1 BRA `(.L_x_74) ;  /* 0x0000000000141947 */ /* 0x000fea0003800000 */
[----:B------:R-:W2:Y:S02]  /*0480*/  LDG.E.CONSTANT R3, desc[UR4][R4.64+0x44] ;  /* 0x0000440404037981 */ /* 0x000ea4000c1e9900 */
[----:B--2---:R-:W-:-:S07]  /*0490*/  FMNMX R6, R6, R3, !PT ;  /* 0x0000000306067209 */ /* 0x004fce0007800000 */
.L_x_73:
[----:B------:R-:W-:Y:S05]  /*04a0*/  @P1 BRA `(.L_x_75) ;  /* 0x0000000000141947 */ /* 0x000fea0003800000 */
[----:B------:R-:W2:Y:S02]  /*04b0*/  LDG.E.CONSTANT R3, desc[UR4][R4.64+0x48] ;  /* 0x0000480404037981 */ /* 0x000ea4000c1e9900 */
[----:B--2---:R-:W-:-:S07]  /*04c0*/  FMNMX R6, R6, R3, !PT ;  /* 0x0000000306067209 */ /* 0x004fce0007800000 */
.L_x_74:
[----:B------:R-:W-:Y:S05]  /*04d0*/  @P1 BRA `(.L_x_76) ;  /* 0x0000000000141947 */ /* 0x000fea0003800000 */
[----:B------:R-:W2:Y:S02]  /*04e0*/  LDG.E.CONSTANT R3, desc[UR4][R4.64+0x4c] ;  /* 0x00004c0404037981 */ /* 0x000ea4000c1e9900 */
[----:B--2---:R-:W-:-:S07]  /*04f0*/  FMNMX R6, R6, R3, !PT ;  /* 0x0000000306067209 */ /* 0x004fce0007800000 */
.L_x_75:
[----:B------:R-:W-:Y:S05]  /*0500*/  @P1 BRA `(.L_x_77) ;  /* 0x0000000000141947 */ /* 0x000fea0003800000 */
[----:B------:R-:W2:Y:S02]  /*0510*/  LDG.E.CONSTANT R3, desc[UR4][R4.64+0x50] ;  /* 0x0000500404037981 */ /* 0x000ea4000c1e9900 */
[----:B--2---:R-:W-:-:S07]  /*0520*/  FMNMX R6, R6, R3, !PT ;  /* 0x0000000306067209 */ /* 0x004fce0007800000 */
.L_x_76:
[----:B------:R-:W-:Y:S05]  /*0530*/  @P1 BRA `(.L_x_78) ;  /* 0x0000000000141947 */ /* 0x000fea0003800000 */
[----:B------:R-:W2:Y:S02]  /*0540*/  LDG.E.CONSTANT R3, desc[UR4][R4.64+0x54] ;  /* 0x0000540404037981 */ /* 0x000ea4000c1e9900 */
[----:B--2---:R-:W-:-:S07]  /*0550*/  FMNMX R6, R6, R3, !PT ;  /* 0x0000000306067209 */ /* 0x004fce0007800000 */
.L_x_77:
[----:B------:R-:W-:Y:S05]  /*0560*/  @P1 BRA `(.L_x_79) ;  /* 0x0000000000141947 */ /* 0x000fea0003800000 */
[----:B------:R-:W2:Y:S02]  /*0570*/  LDG.E.CONSTANT R3, desc[UR4][R4.64+0x58] ;  /* 0x0000580404037981 */ /* 0x000ea4000c1e9900 */
[----:B--2---:R-:W-:-:S07]  /*0580*/  FMNMX R6, R6, R3, !PT ;  /* 0x0000000306067209 */ /* 0x004fce0007800000 */
.L_x_78:
[----:B------:R-:W-:Y:S05]  /*0590*/  @P1 BRA `(.L_x_80) ;  /* 0x0000000000141947 */ /* 0x000fea0003800000 */
[----:B------:R-:W2:Y:S02]  /*05a0*/  LDG.E.CONSTANT R3, desc[UR4][R4.64+0x5c] ;  /* 0x00005c0404037981 */ /* 0x000ea4000c1e9900 */
[----:B--2---:R-:W-:-:S07]  /*05b0*/  FMNMX R6, R6, R3, !PT ;  /* 0x0000000306067209 */ /* 0x004fce0007800000 */
.L_x_79:
[----:B------:R-:W-:Y:S05]  /*05c0*/  @P1 BRA `(.L_x_81) ;  /* 0x0000000000141947 */ /* 0x000fea0003800000 */
[----:B------:R-:W2:Y:S02]  /*05d0*/  LDG.E.CONSTANT R3, desc[UR4][R4.64+0x60] ;  /* 0x0000600404037981 */ /* 0x000ea4000c1e9900 */
[----:B--2---:R-:W-:-:S07]  /*05e0*/  FMNMX R6, R6, R3, !PT ;  /* 0x0000000306067209 */ /* 0x004fce0007800000 */
.L_x_80:
[----:B------:R-:W-:Y:S05]  /*05f0*/  @P1 BRA `(.L_x_82) ;  /* 0x0000000000141947 */ /* 0x000fea0003800000 */
[----:B------:R-:W2:Y:S02]  /*0600*/  LDG.E.CONSTANT R3, desc[UR4][R4.64+0x64] ;  /* 0x0000640404037981 */ /* 0x000ea4000c1e9900 */
[----:B--2---:R-:W-:-:S07]  /*0610*/  FMNMX R6, R6, R3, !PT ;  /* 0x0000000306067209 */ /* 0x004fce0007800000 */
.L_x_81:
[----:B------:R-:W-:Y:S05]  /*0620*/  @P1 BRA `(.L_x_83) ;  /* 0x0000000000141947 */ /* 0x000fea0003800000 */
[----:B------:R-:W2:Y:S02]  /*0630*/  LDG.E.CONSTANT R3, desc[UR4][R4.64+0x68] ;  /* 0x0000680404037981 */ /* 0x000ea4000c1e9900 */
[----:B--2---:R-:W-:-:S07]  /*0640*/  FMNMX R6, R6, R3, !PT ;  /* 0x0000000306067209 */ /* 0x004fce0007800000 */
.L_x_82:
[----:B------:R-:W-:Y:S05]  /*0650*/  @P1 BRA `(.L_x_84) ;  /* 0x0000000000141947 */ /* 0x000fea0003800000 */
[----:B------:R-:W2:Y:S02]  /*0660*/  LDG.E.CONSTANT R3, desc[UR4][R4.64+0x6c] ;  /* 0x00006c0404037981 */ /* 0x000ea4000c1e9900 */
[----:B--2---:R-:W-:-:S07]  /*0670*/  FMNMX R6, R6, R3, !PT ;  /* 0x0000000306067209 */ /* 0x004fce0007800000 */
.L_x_83:
[----:B------:R-:W-:Y:S05]  /*0680*/  @P1 BRA `(.L_x_85) ;  /* 0x0000000000141947 */ /* 0x000fea0003800000 */
[----:B------:R-:W2:Y:S02]  /*0690*/  LDG.E.CONSTANT R3, desc[UR4][R4.64+0x70] ;  /* 0x0000700404037981 */ /* 0x000ea4000c1e9900 */
[----:B--2---:R-:W-:-:S07]  /*06a0*/  FMNMX R6, R6, R3, !PT ;  /* 0x0000000306067209 */ /* 0x004fce0007800000 */
.L_x_84:
[----:B------:R-:W-:Y:S05]  /*06b0*/  @P1 BRA `(.L_x_86) ;  /* 0x0000000000181947 */ /* 0x000fea0003800000 */
[----:B------:R-:W2:Y:S02]  /*06c0*/  LDG.E.CONSTANT R3, desc[UR4][R4.64+0x74] ;  /* 0x0000740404037981 */ /* 0x000ea4000c1e9900 */
[----:B--2---:R-:W-:-:S07]  /*06d0*/  FMNMX R6, R6, R3, !PT ;  /* 0x0000000306067209 */ /* 0x004fce0007800000 */
.L_x_85:
[----:B------:R-:W-:Y:S05]  /*06e0*/  @P1 BREAK.RELIABLE B1 ;  /* 0x0000000000011942 */ /* 0x000fea0003800100 */
[----:B------:R-:W-:Y:S05]  /*06f0*/  @P1 BRA `(.L_x_87) ;  /* 0x00000000001c1947 */ /* 0x000fea0003800000 */
[----:B------:R-:W2:Y:S02]  /*0700*/  LDG.E.CONSTANT R3, desc[UR4][R4.64+0x78] ;  /* 0x0000780404037981 */ /* 0x000ea4000c1e9900 */
[----:B--2---:R-:W-:-:S07]  /*0710*/  FMNMX R6, R6, R3, !PT ;  /* 0x0000000306067209 */ /* 0x004fce0007800000 */
.L_x_86:
[----:B------:R-:W-:Y:S05]  /*0720*/  @P1 BREAK.RELIABLE B1 ;  /* 0x0000000000011942 */ /* 0x000fea0003800100 */
[----:B------:R-:W-:Y:S05]  /*0730*/  @P1 BRA `(.L_x_87) ;  /* 0x00000000000c1947 */ /* 0x000fea0003800000 */
[----:B------:R-:W-:Y:S05]  /*0740*/  BSYNC.RELIABLE B1 ;  /* 0x0000000000017941 */ /* 0x000fea0003800100 */
.L_x_66:
[----:B------:R-:W2:Y:S02]  /*0750*/  LDG.E.CONSTANT R3, desc[UR4][R4.64+0x7c] ;  /* 0x00007c0404037981 */ /* 0x000ea4000c1e9900 */
[----:B--2---:R-:W-:-:S07]  /*0760*/  FMNMX R6, R6, R3, !PT ;  /* 0x0000000306067209 */ /* 0x004fce0007800000 */
.L_x_87:
[----:B------:R-:W-:Y:S05]  /*0770*/  BSYNC.RECONVERGENT B2 ;  /* 0x0000000000027941 */ /* 0x000fea0003800200 */
.L_x_65:
[----:B------:R-:W-:Y:S05]  /*0780*/  WARPSYNC.ALL ;  /* 0x0000000000007948 */ /* 0x000fea0003800000 */
[----:B------:R-:W-:Y:S01]  /*0790*/  VOTE.ANY R7, PT, PT ;  /* 0x0000000000077806 */ /* 0x000fe200038e0100 */
[----:B------:R-:W-:Y:S01]  /*07a0*/  BSSY.RECONVERGENT B2, `(.L_x_88) ;  /* 0x000001b000027945 */ /* 0x000fe20003800200 */
[----:B------:R-:W0:Y:S02]  /*07b0*/  SHFL.DOWN PT, R3, R6, 0x10, 0x1f ;  /* 0x0a001f0006037f89 */ /* 0x000e2400000e0000 */
[----:B0-----:R-:W-:-:S05]  /*07c0*/  FMNMX R8, R3, R6, !PT ;  /* 0x0000000603087209 */ /* 0x001fca0007800000 */
        /* <DEDUP_REMOVED lines=8> */
[----:B------:R0:W1:Y:S01]  /*0850*/  SHFL.IDX PT, R3, R16, RZ, 0x1f ;  /* 0x00001fff10037589 */ /* 0x00006200000e0000 */
[----:B------:R-:W-:Y:S05]  /*0860*/  @P0 BRA `(.L_x_89) ;  /* 0x0000000000380947 */ /* 0x000fea0003800000 */
[----:B------:R-:W1:Y:S04]  /*0870*/  LDG.E.CONSTANT R6, desc[UR4][R4.64] ;  /* 0x0000000404067981 */ /* 0x000e68000c1e9900 */
[----:B------:R-:W2:Y:S01]  /*0880*/  LDG.E.CONSTANT R8, desc[UR4][R4.64+0x4] ;  /* 0x0000040404087981 */ /* 0x000ea2000c1e9900 */
[--C-:B-1----:R-:W-:Y:S01]  /*0890*/  FADD R6, R6, -R3.reuse ;  /* 0x8000000306067221 */ /* 0x102fe20000000000 */
[----:B--2---:R-:W-:-:S03]  /*08a0*/  FADD R7, R8, -R3 ;  /* 0x8000000308077221 */ /* 0x004fc60000000000 */
[----:B------:R-:W-:Y:S01]  /*08b0*/  FMUL R6, R6, 1.4426950216293334961 ;  /* 0x3fb8aa3b06067820 */ /* 0x000fe20000400000 */
[----:B------:R-:W-:-:S04]  /*08c0*/  FMUL R7, R7, 1.4426950216293334961 ;  /* 0x3fb8aa3b07077820 */ /* 0x000fc80000400000 */
[----:B------:R-:W-:Y:S02]  /*08d0*/  FSETP.GEU.AND P2, PT, R6, -126, PT ;  /* 0xc2fc00000600780b */ /* 0x000fe40003f4e000 */
[----:B------:R-:W-:-:S11]  /*08e0*/  FSETP.GEU.AND P3, PT, R7, -126, PT ;  /* 0xc2fc00000700780b */ /* 0x000fd60003f6e000 */
[----:B------:R-:W-:Y:S02]  /*08f0*/  @!P2 FMUL R6, R6, 0.5 ;  /* 0x3f0000000606a820 */ /* 0x000fe40000400000 */
[----:B------:R-:W-:Y:S02]  /*0900*/  @!P3 FMUL R7, R7, 0.5 ;  /* 0x3f0000000707b820 */ /* 0x000fe40000400000 */
[----:B------:R-:W1:Y:S08]  /*0910*/  MUFU.EX2 R39, R6 ;  /* 0x0000000600277308 */ /* 0x000e700000000800 */
[----:B------:R-:W2:Y:S01]  /*0920*/  MUFU.EX2 R28, R7 ;  /* 0x00000007001c7308 */ /* 0x000ea20000000800 */
[----:B-1----:R-:W-:Y:S01]  /*0930*/  @!P2 FMUL R39, R39, R39 ;  /* 0x000000272727a220 */ /* 0x002fe20000400000 */
[----:B--2---:R-:W-:-:S07]  /*0940*/  @!P3 FMUL R28, R28, R28 ;  /* 0x0000001c1c1cb220 */ /* 0x004fce0000400000 */
.L_x_89:
[----:B------:R-:W-:Y:S05]  /*0950*/  BSYNC.RECONVERGENT B2 ;  /* 0x0000000000027941 */ /* 0x000fea0003800200 */
.L_x_88:
[----:B------:R-:W-:Y:S04]  /*0960*/  BSSY.RECONVERGENT B3, `(.L_x_90) ;  /* 0x0000035000037945 */ /* 0x000fe80003800200 */
[----:B------:R-:W-:Y:S04]  /*0970*/  BSSY.RELIABLE B2, `(.L_x_91) ;  /* 0x000002c000027945 */ /* 0x000fe80003800100 */
[----:B------:R-:W-:Y:S05]  /*0980*/  @P0 BRA `(.L_x_92) ;  /* 0x00000000003c0947 */ /* 0x000fea0003800000 */
[----:B------:R-:W1:Y:S02]  /*0990*/  LDG.E.CONSTANT R6, desc[UR4][R4.64+0x8] ;  /* 0x0000080404067981 */ /* 0x000e64000c1e9900 */
[----:B-1----:R-:W-:-:S04]  /*09a0*/  FADD R6, R6, -R3 ;  /* 0x8000000306067221 */ /* 0x002fc80000000000 */
[----:B------:R-:W-:-:S05]  /*09b0*/  FMUL R6, R6, 1.4426950216293334961 ;  /* 0x3fb8aa3b06067820 */ /* 0x000fca0000400000 */
[----:B------:R-:W-:-:S13]  /*09c0*/  FSETP.GEU.AND P2, PT, R6, -126, PT ;  /* 0xc2fc00000600780b */ /* 0x000fda0003f4e000 */
[----:B------:R-:W-:-:S04]  /*09d0*/  @!P2 FMUL R6, R6, 0.5 ;  /* 0x3f0000000606a820 */ /* 0x000fc80000400000 */
[----:B------:R-:W1:Y:S02]  /*09e0*/  MUFU.EX2 R26, R6 ;  /* 0x00000006001a7308 */ /* 0x000e640000000800 */
[----:B-1----:R-:W-:Y:S01]  /*09f0*/  @!P2 FMUL R26, R26, R26 ;  /* 0x0000001a1a1aa220 */ /* 0x002fe20000400000 */
[----:B------:R-:W-:Y:S06]  /*0a00*/  @P0 BRA `(.L_x_93) ;  /* 0x00000000003c0947 */ /* 0x000fec0003800000 */
[----:B------:R-:W2:Y:S02]  /*0a10*/  LDG.E.CONSTANT R6, desc[UR4][R4.64+0xc] ;  /* 0x00000c0404067981 */ /* 0x000ea4000c1e9900 */
[----:B--2---:R-:W-:-:S04]  /*0a20*/  FADD R6, R6, -R3 ;  /* 0x8000000306067221 */ /* 0x004fc80000000000 */
[----:B------:R-:W-:-:S05]  /*0a30*/  FMUL R6, R6, 1.4426950216293334961 ;  /* 0x3fb8aa3b06067820 */ /* 0x000fca0000400000 */
[----:B------:R-:W-:-:S13]  /*0a40*/  FSETP.GEU.AND P2, PT, R6, -126, PT ;  /* 0xc2fc00000600780b */ /* 0x000fda0003f4e000 */
[----:B------:R-:W-:-:S04]  /*0a50*/  @!P2 FMUL R6, R6, 0.5 ;  /* 0x3f0000000606a820 */ /* 0x000fc80000400000 */
[----:B------:R-:W1:Y:S02]  /*0a60*/  MUFU.EX2 R24, R6 ;  /* 0x0000000600187308 */ /* 0x000e640000000800 */
[----:B-1----:R-:W-:-:S07]  /*0a70*/  @!P2 FMUL R24, R24, R24 ;  /* 0x000000181818a220 */ /* 0x002fce0000400000 */
.L_x_92:
[----:B------:R-:W-:Y:S05]  /*0a80*/  @P0 BRA `(.L_x_94) ;  /* 0x00000000003c0947 */ /* 0x000fea0003800000 */
[----:B------:R-:W1:Y:S02]  /*0a90*/  LDG.E.CONSTANT R6, desc[UR4][R4.64+0x10] ;  /* 0x0000100404067981 */ /* 0x000e64000c1e9900 */
[----:B-1----:R-:W-:-:S04]  /*0aa0*/  FADD R6, R6, -R3 ;  /* 0x8000000306067221 */ /* 0x002fc80000000000 */
[----:B------:R-:W-:-:S05]  /*0ab0*/  FMUL R6, R6, 1.4426950216293334961 ;  /* 0x3fb8aa3b06067820 */ /* 0x000fca0000400000 */
[----:B------:R-:W-:-:S13]  /*0ac0*/  FSETP.GEU.AND P2, PT, R6, -126, PT ;  /* 0xc2fc00000600780b */ /* 0x000fda0003f4e000 */
[----:B------:R-:W-:-:S04]  /*0ad0*/  @!P2 FMUL R6, R6, 0.5 ;  /* 0x3f0000000606a820 */ /* 0x000fc80000400000 */
[----:B------:R-:W1:Y:S02]  /*0ae0*/  MUFU.EX2 R22, R6 ;  /* 0x0000000600167308 */ /* 0x000e640000000800 */
[----:B-1----:R-:W-:-:S07]  /*0af0*/  @!P2 FMUL R22, R22, R22 ;  /* 0x000000161616a220 */ /* 0x002fce0000400000 */
.L_x_93:
[----:B------:R-:W-:Y:S05]  /*0b00*/  @P0 BRA `(.L_x_95) ;  /* 0x0000000000400947 */ /* 0x000fea0003800000 */
[----:B------:R-:W2:Y:S02]  /*0b10*/  LDG.E.CONSTANT R6, desc[UR4][R4.64+0x14] ;  /* 0x0000140404067981 */ /* 0x000ea4000c1e9900 */
[----:B--2---:R-:W-:-:S04]  /*0b20*/  FADD R6, R6, -R3 ;  /* 0x8000000306067221 */ /* 0x004fc80000000000 */
[----:B------:R-:W-:-:S05]  /*0b30*/  FMUL R6, R6, 1.4426950216293334961 ;  /* 0x3fb8aa3b06067820 */ /* 0x000fca0000400000 */
[----:B------:R-:W-:-:S13]  /*0b40*/  FSETP.GEU.AND P2, PT, R6, -126, PT ;  /* 0xc2fc00000600780b */ /* 0x000fda0003f4e000 */
[----:B------:R-:W-:-:S04]  /*0b50*/  @!P2 FMUL R6, R6, 0.5 ;  /* 0x3f0000000606a820 */ /* 0x000fc80000400000 */
[----:B------:R-:W1:Y:S02]  /*0b60*/  MUFU.EX2 R20, R6 ;  /* 0x0000000600147308 */ /* 0x000e640000000800 */
[----:B-1----:R-:W-:-:S07]  /*0b70*/  @!P2 FMUL R20, R20, R20 ;  /* 0x000000141414a220 */ /* 0x002fce0000400000 */
.L_x_94:
[----:B------:R-:W-:Y:S05]  /*0b80*/  @P0 BREAK.RELIABLE B2 ;  /* 0x0000000000020942 */ /* 0x000fea0003800100 */
        /* <DEDUP_REMOVED lines=8> */
.L_x_95:
[----:B------:R-:W-:Y:S05]  /*0c10*/  @P0 BREAK.RELIABLE B2 ;  /* 0x0000000000020942 */ /* 0x000fea0003800100 */
[----:B------:R-:W-:Y:S05]  /*0c20*/  @P0 BRA `(.L_x_96) ;  /* 0x0000000000200947 */ /* 0x000fea0003800000 */
[----:B------:R-:W-:Y:S05]  /*0c30*/  BSYNC.RELIABLE B2 ;  /* 0x0000000000027941 */ /* 0x000fea0003800100 */
.L_x_91:
[----:B------:R-:W2:Y:S02]  /*0c40*/  LDG.E.CONSTANT R6, desc[UR4][R4.64+0x1c] ;  /* 0x00001c0404067981 */ /* 0x000ea4000c1e9900 */
[----:B--2---:R-:W-:-:S04]  /*0c50*/  FADD R6, R6, -R3 ;  /* 0x8000000306067221 */ /* 0x004fc80000000000 */
[----:B------:R-:W-:-:S05]  /*0c60*/  FMUL R6, R6, 1.4426950216293334961 ;  /* 0x3fb8aa3b06067820 */ /* 0x000fca0000400000 */
[----:B------:R-:W-:-:S13]  /*0c70*/  FSETP.GEU.AND P2, PT, R6, -126, PT ;  /* 0xc2fc00000600780b */ /* 0x000fda0003f4e000 */
[----:B------:R-:W-:-:S04]  /*0c80*/  @!P2 FMUL R6, R6, 0.5 ;  /* 0x3f0000000606a820 */ /* 0x000fc80000400000 */
[----:B0-----:R-:W0:Y:S02]  /*0c90*/  MUFU.EX2 R16, R6 ;  /* 0x0000000600107308 */ /* 0x001e240000000800 */
[----:B0-----:R-:W-:-:S07]  /*0ca0*/  @!P2 FMUL R16, R16, R16 ;  /* 0x000000101010a220 */ /* 0x001fce0000400000 */
.L_x_96:
[----:B------:R-:W-:Y:S05]  /*0cb0*/  BSYNC.RECONVERGENT B3 ;  /* 0x0000000000037941 */ /* 0x000fea0003800200 */
.L_x_90:
[----:B------:R-:W-:Y:S05]  /*0cc0*/  WARPSYNC.ALL ;  /* 0x0000000000007948 */ /* 0x000fea0003800000 */
[----:B------:R-:W-:Y:S04]  /*0cd0*/  BSSY.RECONVERGENT B3, `(.L_x_97) ;  /* 0x0000010000037945 */ /* 0x000fe80003800200 */
        /* <DEDUP_REMOVED lines=15> */
.L_x_98:
[----:B------:R-:W-:Y:S05]  /*0dd0*/  BSYNC.RECONVERGENT B3 ;  /* 0x0000000000037941 */ /* 0x000fea0003800200 */
.L_x_97:
        /* <DEDUP_REMOVED lines=18> */
.L_x_101:
        /* <DEDUP_REMOVED lines=8> */
.L_x_102:
        /* <DEDUP_REMOVED lines=8> */
.L_x_103:
        /* <DEDUP_REMOVED lines=8> */
.L_x_104:
        /* <DEDUP_REMOVED lines=8> */
.L_x_105:
        /* <DEDUP_REMOVED lines=8> */
.L_x_106:
        /* <DEDUP_REMOVED lines=8> */
.L_x_107:
        /* <DEDUP_REMOVED lines=8> */
.L_x_108:
        /* <DEDUP_REMOVED lines=8> */
.L_x_109:
        /* <DEDUP_REMOVED lines=8> */
.L_x_110:
        /* <DEDUP_REMOVED lines=8> */
.L_x_111:
        /* <DEDUP_REMOVED lines=8> */
.L_x_112:
        /* <DEDUP_REMOVED lines=8> */
.L_x_113:
        /* <DEDUP_REMOVED lines=8> */
.L_x_114:
        /* <DEDUP_REMOVED lines=8> */
.L_x_115:
        /* <DEDUP_REMOVED lines=8> */
.L_x_116:
        /* <DEDUP_REMOVED lines=8> */
.L_x_117:
        /* <DEDUP_REMOVED lines=8> */
.L_x_118:
        /* <DEDUP_REMOVED lines=8> */
.L_x_119:
        /* <DEDUP_REMOVED lines=9> */
.L_x_120:
[----:B------:R-:W-:Y:S05]  /*1890*/  @P1 BREAK.RELIABLE B3 ;  /* 0x0000000000031942 */ /* 0x000fea0003800100 */
[----:B------:R-:W-:Y:S05]  /*18a0*/  @P1 BRA `(.L_x_121) ;  /* 0x0000000000201947 */ /* 0x000fea0003800000 */
[----:B------:R-:W-:Y:S05]  /*18b0*/  BSYNC.RELIABLE B3 ;  /* 0x0000000000037941 */ /* 0x000fea0003800100 */
.L_x_100:
[----:B------:R-:W2:Y:S02]  /*18c0*/  LDG.E.CONSTANT R4, desc[UR4][R4.64+0x7c] ;  /* 0x00007c0404047981 */ /* 0x000ea4000c1e9900 */
[----:B--2---:R-:W-:-:S04]  /*18d0*/  FADD R3, R4, -R3 ;  /* 0x8000000304037221 */ /* 0x004fc80000000000 */
[----:B------:R-:W-:-:S05]  /*18e0*/  FMUL R3, R3, 1.4426950216293334961 ;  /* 0x3fb8aa3b03037820 */ /* 0x000fca0000400000 */
[----:B------:R-:W-:-:S13]  /*18f0*/  FSETP.GEU.AND P2, PT, R3, -126, PT ;  /* 0xc2fc00000300780b */ /* 0x000fda0003f4e000 */
[----:B------:R-:W-:-:S04]  /*1900*/  @!P2 FMUL R3, R3, 0.5 ;  /* 0x3f0000000303a820 */ /* 0x000fc80000400000 */
[----:B------:R-:W1:Y:S02]  /*1910*/  MUFU.EX2 R7, R3 ;  /* 0x0000000300077308 */ /* 0x000e640000000800 */
[----:B-1----:R-:W-:-:S07]  /*1920*/  @!P2 FMUL R7, R7, R7 ;  /* 0x000000070707a220 */ /* 0x002fce0000400000 */
.L_x_121:
[----:B------:R-:W-:Y:S05]  /*1930*/  BSYNC.RECONVERGENT B4 ;  /* 0x0000000000047941 */ /* 0x000fea0003800200 */
.L_x_99:
[----:B------:R-:W-:Y:S05]  /*1940*/  WARPSYNC.ALL ;  /* 0x0000000000007948 */ /* 0x000fea0003800000 */
[----:B------:R-:W-:Y:S01]  /*1950*/  BSSY B4, `(.L_x_122) ;  /* 0x000000d000047945 */ /* 0x000fe20003800000 */
[----:B------:R-:W-:-:S03]  /*1960*/  HFMA2 R4, -RZ, RZ, 0, 0 ;  /* 0x00000000ff047431 */ /* 0x000fc600000001ff */
[----:B------:R-:W-:Y:S05]  /*1970*/  @P0 BRA `(.L_x_123) ;  /* 0x0000000000280947 */ /* 0x000fea0003800000 */
[----:B------:R-:W-:-:S04]  /*1980*/  VOTE.ANY R36, PT, PT ;  /* 0x0000000000247806 */ /* 0x000fc800038e0100 */
[----:B------:R-:W-:-:S13]  /*1990*/  R2UR UR6, R36 ;  /* 0x00000000240672ca */ /* 0x000fda00000e0000 */
[----:B------:R-:W-:Y:S05]  /*19a0*/  BRA.DIV UR6, `(.L_x_124) ;  /* 0x0000003206f87947 */ /* 0x000fea000b800000 */
[----:B-1----:R1:W2:Y:S02]  /*19b0*/  SHFL.IDX PT, R3, R39, R2, 0x1f ;  /* 0x00001f0227037589 */ /* 0x0022a400000e0000 */
.L_x_288:
[----:B------:R-:W-:Y:S01]  /*19c0*/  VOTE.ANY R36, PT, PT ;  /* 0x0000000000247806 */ /* 0x000fe200038e0100 */
[----:B--2---:R-:W-:-:S03]  /*19d0*/  FADD R3, RZ, R3 ;  /* 0x00000003ff037221 */ /* 0x004fc60000000000 */
[----:B------:R-:W-:-:S13]  /*19e0*/  R2UR UR6, R36 ;  /* 0x00000000240672ca */ /* 0x000fda00000e0000 */
[----:B------:R-:W-:Y:S05]  /*19f0*/  BRA.DIV UR6, `(.L_x_125) ;  /* 0x0000003606047947 */ /* 0x000fea000b800000 */
[----:B------:R2:W3:Y:S02]  /*1a00*/  SHFL.IDX PT, R4, R28, R2, 0x1f ;  /* 0x00001f021c047589 */ /* 0x0004e400000e0000 */
.L_x_291:
[----:B---3--:R-:W-:-:S07]  /*1a10*/  FADD R4, R3, R4 ;  /* 0x0000000403047221 */ /* 0x008fce0000000000 */
.L_x_123:
[----:B------:R-:W-:Y:S05]  /*1a20*/  BSYNC B4 ;  /* 0x0000000000047941 */ /* 0x000fea0003800000 */
.L_x_122:
[----:B------:R-:W-:Y:S04]  /*1a30*/  BSSY B5, `(.L_x_126) ;  /* 0x0000029000057945 */ /* 0x000fe80003800000 */
[----:B------:R-:W-:Y:S04]  /*1a40*/  BSSY B4, `(.L_x_127) ;  /* 0x0000022000047945 */ /* 0x000fe80003800000 */
[----:B------:R-:W-:Y:S05]  /*1a50*/  @P0 BRA `(.L_x_128) ;  /* 0x00000000002c0947 */ /* 0x000fea0003800000 */
[----:B------:R-:W-:-:S04]  /*1a60*/  VOTE.ANY R36, PT, PT ;  /* 0x0000000000247806 */ /* 0x000fc800038e0100 */
[----:B------:R-:W-:-:S13]  /*1a70*/  R2UR UR6, R36 ;  /* 0x00000000240672ca */ /* 0x000fda00000e0000 */
[----:B------:R-:W-:Y:S05]  /*1a80*/  BRA.DIV UR6, `(.L_x_129) ;  /* 0x0000003606087947 */ /* 0x000fea000b800000 */
[----:B-1----:R1:W3:Y:S02]  /*1a90*/  SHFL.IDX PT, R3, R26, R2, 0x1f ;  /* 0x00001f021a037589 */ /* 0x0022e400000e0000 */
.L_x_294:
[----:B---3--:R-:W-:Y:S01]  /*1aa0*/  FADD R4, R4, R3 ;  /* 0x0000000304047221 */ /* 0x008fe20000000000 */
[----:B------:R-:W-:Y:S06]  /*1ab0*/  @P0 BRA `(.L_x_130) ;  /* 0x00000000002c0947 */ /* 0x000fec0003800000 */
[----:B------:R-:W-:-:S04]  /*1ac0*/  VOTE.ANY R36, PT, PT ;  /* 0x0000000000247806 */ /* 0x000fc800038e0100 */
[----:B------:R-:W-:-:S13]  /*1ad0*/  R2UR UR6, R36 ;  /* 0x00000000240672ca */ /* 0x000fda00000e0000 */
[----:B------:R-:W-:Y:S05]  /*1ae0*/  BRA.DIV UR6, `(.L_x_131) ;  /* 0x0000003606187947 */ /* 0x000fea000b800000 */
[----:B------:R3:W4:Y:S02]  /*1af0*/  SHFL.IDX PT, R3, R24, R2, 0x1f ;  /* 0x00001f0218037589 */ /* 0x00072400000e0000 */
.L_x_297:
[----:B----4-:R-:W-:-:S07]  /*1b00*/  FADD R4, R4, R3 ;  /* 0x0000000304047221 */ /* 0x010fce0000000000 */
.L_x_128:
[----:B------:R-:W-:Y:S05]  /*1b10*/  @P0 BRA `(.L_x_132) ;  /* 0x00000000002c0947 */ /* 0x000fea0003800000 */
[----:B------:R-:W-:-:S04]  /*1b20*/  VOTE.ANY R36, PT, PT ;  /* 0x0000000000247806 */ /* 0x000fc800038e0100 */
[----:B------:R-:W-:-:S13]  /*1b30*/  R2UR UR6, R36 ;  /* 0x00000000240672ca */ /* 0x000fda00000e0000 */
[----:B------:R-:W-:Y:S05]  /*1b40*/  BRA.DIV UR6, `(.L_x_133) ;  /* 0x0000003606287947 */ /* 0x000fea000b800000 */
[----:B-1----:R1:W4:Y:S02]  /*1b50*/  SHFL.IDX PT, R3, R22, R2, 0x1f ;  /* 0x00001f0216037589 */ /* 0x00232400000e0000 */
.L_x_300:
[----:B----4-:R-:W-:-:S07]  /*1b60*/  FADD R4, R4, R3 ;  /* 0x0000000304047221 */ /* 0x010fce0000000000 */
.L_x_130:
[----:B------:R-:W-:Y:S05]  /*1b70*/  @P0 BRA `(.L_x_134) ;  /* 0x0000000000300947 */ /* 0x000fea0003800000 */
[----:B------:R-:W-:-:S04]  /*1b80*/  VOTE.ANY R36, PT, PT ;  /* 0x0000000000247806 */ /* 0x000fc800038e0100 */
[----:B------:R-:W-:-:S13]  /*1b90*/  R2UR UR6, R36 ;  /* 0x00000000240672ca */ /* 0x000fda00000e0000 */
[----:B------:R-:W-:Y:S05]  /*1ba0*/  BRA.DIV UR6, `(.L_x_135) ;  /* 0x0000003606387947 */ /* 0x000fea000b800000 */
[----:B------:R4:W0:Y:S02]  /*1bb0*/  SHFL.IDX PT, R3, R20, R2, 0x1f ;  /* 0x00001f0214037589 */ /* 0x00082400000e0000 */
.L_x_303:
[----:B0-----:R-:W-:-:S07]  /*1bc0*/  FADD R4, R4, R3 ;  /* 0x0000000304047221 */ /* 0x001fce0000000000 */
.L_x_132:
[----:B------:R-:W-:Y:S05]  /*1bd0*/  @P0 BREAK B4 ;  /* 0x0000000000040942 */ /* 0x000fea0003800000 */
[----:B------:R-:W-:Y:S05]  /*1be0*/  @P0 BRA `(.L_x_136) ;  /* 0x0000000000340947 */ /* 0x000fea0003800000 */
[----:B------:R-:W-:-:S04]  /*1bf0*/  VOTE.ANY R36, PT, PT ;  /* 0x0000000000247806 */ /* 0x000fc800038e0100 */
[----:B------:R-:W-:-:S13]  /*1c00*/  R2UR UR6, R36 ;  /* 0x00000000240672ca */ /* 0x000fda00000e0000 */
[----:B------:R-:W-:Y:S05]  /*1c10*/  BRA.DIV UR6, `(.L_x_137) ;  /* 0x0000003606447947 */ /* 0x000fea000b800000 */
[----:B-1----:R1:W0:Y:S02]  /*1c20*/  SHFL.IDX PT, R3, R18, R2, 0x1f ;  /* 0x00001f0212037589 */ /* 0x00222400000e0000 */
.L_x_306:
[----:B0-----:R-:W-:-:S07]  /*1c30*/  FADD R4, R4, R3 ;  /* 0x0000000304047221 */ /* 0x001fce0000000000 */
.L_x_134:
[----:B------:R-:W-:Y:S05]  /*1c40*/  @P0 BREAK B4 ;  /* 0x0000000000040942 */ /* 0x000fea0003800000 */
[----:B------:R-:W-:Y:S05]  /*1c50*/  @P0 BRA `(.L_x_136) ;  /* 0x0000000000180947 */ /* 0x000fea0003800000 */
[----:B------:R-:W-:Y:S05]  /*1c60*/  BSYNC B4 ;  /* 0x0000000000047941 */ /* 0x000fea0003800000 */
.L_x_127:
[----:B------:R-:W-:-:S04]  /*1c70*/  VOTE.ANY R36, PT, PT ;  /* 0x0000000000247806 */ /* 0x000fc800038e0100 */
[----:B------:R-:W-:-:S13]  /*1c80*/  R2UR UR6, R36 ;  /* 0x00000000240672ca */ /* 0x000fda00000e0000 */
[----:B------:R-:W-:Y:S05]  /*1c90*/  BRA.DIV UR6, `(.L_x_138) ;  /* 0x00000036064c7947 */ /* 0x000fea000b800000 */
[----:B------:R0:W0:Y:S02]  /*1ca0*/  SHFL.IDX PT, R3, R16, R2, 0x1f ;  /* 0x00001f0210037589 */ /* 0x00002400000e0000 */
.L_x_309:
[----:B0-----:R-:W-:-:S07]  /*1cb0*/  FADD R4, R4, R3 ;  /* 0x0000000304047221 */ /* 0x001fce0000000000 */
.L_x_136:
[----:B------:R-:W-:Y:S05]  /*1cc0*/  BSYNC B5 ;  /* 0x0000000000057941 */ /* 0x000fea0003800000 */
.L_x_126:
[----:B------:R-:W-:Y:S04]  /*1cd0*/  BSSY B5, `(.L_x_139) ;  /* 0x000000c000057945 */ /* 0x000fe80003800000 */
[----:B------:R-:W-:Y:S05]  /*1ce0*/  @P1 BRA `(.L_x_140) ;  /* 0x0000000000281947 */ /* 0x000fea0003800000 */
[----:B------:R-:W-:-:S04]  /*1cf0*/  VOTE.ANY R36, PT, PT ;  /* 0x0000000000247806 */ /* 0x000fc800038e0100 */
[----:B------:R-:W-:-:S13]  /*1d00*/  R2UR UR6, R36 ;  /* 0x00000000240672ca */ /* 0x000fda00000e0000 */
[----:B------:R-:W-:Y:S05]  /*1d10*/  BRA.DIV UR6, `(.L_x_141) ;  /* 0x0000003606547947 */ /* 0x000fea000b800000 */
[----:B-1----:R1:W0:Y:S02]  /*1d20*/  SHFL.IDX PT, R3, R14, R2, 0x1f ;  /* 0x00001f020e037589 */ /* 0x00222400000e0000 */
.L_x_312:
[----:B------:R-:W-:Y:S01]  /*1d30*/  VOTE.ANY R36, PT, PT ;  /* 0x0000000000247806 */ /* 0x000fe200038e0100 */
[----:B0-----:R-:W-:-:S03]  /*1d40*/  FADD R3, R4, R3 ;  /* 0x0000000304037221 */ /* 0x001fc60000000000 */
[----:B------:R-:W-:-:S13]  /*1d50*/  R2UR UR6, R36 ;  /* 0x00000000240672ca */ /* 0x000fda00000e0000 */
[----:B------:R-:W-:Y:S05]  /*1d60*/  BRA.DIV UR6, `(.L_x_142) ;  /* 0x0000003606687947 */ /* 0x000fea000b800000 */
[----:B------:R0:W0:Y:S02]  /*1d70*/  SHFL.IDX PT, R4, R12, R2, 0x1f ;  /* 0x00001f020c047589 */ /* 0x00002400000e0000 */
.L_x_315:
[----:B0-----:R-:W-:-:S07]  /*1d80*/  FADD R4, R3, R4 ;  /* 0x0000000403047221 */ /* 0x001fce0000000000 */
.L_x_140:
[----:B------:R-:W-:Y:S05]  /*1d90*/  BSYNC B5 ;  /* 0x0000000000057941 */ /* 0x000fea0003800000 */
.L_x_139:
[----:B------:R-:W-:Y:S04]  /*1da0*/  BSSY B6, `(.L_x_143) ;  /* 0x0000089000067945 */ /* 0x000fe80003800000 */
[----:B------:R-:W-:Y:S04]  /*1db0*/  BSSY B5, `(.L_x_144) ;  /* 0x0000082000057945 */ /* 0x000fe80003800000 */
[----:B------:R-:W-:Y:S05]  /*1dc0*/  @P1 BRA `(.L_x_145) ;  /* 0x00000000002c1947 */ /* 0x000fea0003800000 */
[----:B------:R-:W-:-:S04]  /*1dd0*/  VOTE.ANY R36, PT, PT ;  /* 0x0000000000247806 */ /* 0x000fc800038e0100 */
[----:B------:R-:W-:-:S13]  /*1de0*/  R2UR UR6, R36 ;  /* 0x00000000240672ca */ /* 0x000fda00000e0000 */
[----:B------:R-:W-:Y:S05]  /*1df0*/  BRA.DIV UR6, `(.L_x_146) ;  /* 0x00000036066c7947 */ /* 0x000fea000b800000 */
[----:B-1----:R1:W0:Y:S02]  /*1e00*/  SHFL.IDX PT, R3, R10, R2, 0x1f ;  /* 0x00001f020a037589 */ /* 0x00222400000e0000 */
.L_x_318:
[----:B0-----:R-:W-:Y:S01]  /*1e10*/  FADD R4, R4, R3 ;  /* 0x0000000304047221 */ /* 0x001fe20000000000 */
[----:B------:R-:W-:Y:S06]  /*1e20*/  @P1 BRA `(.L_x_147) ;  /* 0x00000000002c1947 */ /* 0x000fec0003800000 */
[----:B------:R-:W-:-:S04]  /*1e30*/  VOTE.ANY R36, PT, PT ;  /* 0x0000000000247806 */ /* 0x000fc800038e0100 */
[----:B------:R-:W-:-:S13]  /*1e40*/  R2UR UR6, R36 ;  /* 0x00000000240672ca */ /* 0x000fda00000e0000 */
[----:B------:R-:W-:Y:S05]  /*1e50*/  BRA.DIV UR6, `(.L_x_148) ;  /* 0x00000036067c7947 */ /* 0x000fea000b800000 */
[----:B------:R0:W0:Y:S02]  /*1e60*/  SHFL.IDX PT, R3, R8, R2, 0x1f ;  /* 0x00001f0208037589 */ /* 0x00002400000e0000 */
.L_x_321:
[----:B0-----:R-:W-:-:S07]  /*1e70*/  FADD R4, R4, R3 ;  /* 0x0000000304047221 */ /* 0x001fce0000000000 */
.L_x_145:
[----:B------:R-:W-:Y:S05]  /*1e80*/  @P1 BRA `(.L_x_149) ;  /* 0x00000000002c1947 */ /* 0x000fea0003800000 */
[----:B------:R-:W-:-:S04]  /*1e90*/  VOTE.ANY R36, PT, PT ;  /* 0x0000000000247806 */ /* 0x000fc800038e0100 */
[----:B------:R-:W-:-:S13]  /*1ea0*/  R2UR UR6, R36 ;  /* 0x00000000240672ca */ /* 0x000fda00000e0000 */
[----:B------:R-:W-:Y:S05]  /*1eb0*/  BRA.DIV UR6, `(.L_x_150) ;  /* 0x00000036068c7947 */ /* 0x000fea000b800000 */
[----:B-1----:R1:W0:Y:S02]  /*1ec0*/  SHFL.IDX PT, R3, R6, R2, 0x1f ;  /* 0x00001f0206037589 */ /* 0x00222400000e0000 */
.L_x_324:
[----:B0-----:R-:W-:-:S07]  /*1ed0*/  FADD R4, R4, R3 ;  /* 0x0000000304047221 */ /* 0x001fce0000000000 */
.L_x_147:
[----:B------:R-:W-:Y:S05]  /*1ee0*/  @P1 BRA `(.L_x_151) ;  /* 0x00000000002c1947 */ /* 0x000fea0003800000 */
[----:B------:R-:W-:-:S04]  /*1ef0*/  VOTE.ANY R36, PT, PT ;  /* 0x0000000000247806 */ /* 0x000fc800038e0100 */
[----:B------:R-:W-:-:S13]  /*1f00*/  R2UR UR6, R36 ;  /* 0x00000000240672ca */ /* 0x000fda00000e0000 */
[----:B------:R-:W-:Y:S05]  /*1f10*/  BRA.DIV UR6, `(.L_x_152) ;  /* 0x00000036069c7947 */ /* 0x000fea000b800000 */
[----:B------:R0:W0:Y:S02]  /*1f20*/  SHFL.IDX PT, R3, R43, R2, 0x1f ;  /* 0x00001f022b037589 */ /* 0x00002400000e0000 */
.L_x_327:
[----:B0-----:R-:W-:-:S07]  /*1f30*/  FADD R4, R4, R3 ;  /* 0x0000000304047221 */ /* 0x001fce0000000000 */
.L_x_149:
[----:B------:R-:W-:Y:S05]  /*1f40*/  @P1 BRA `(.L_x_153) ;  /* 0x00000000002c1947 */ /* 0x000fea0003800000 */
[----:B------:R-:W-:-:S04]  /*1f50*/  VOTE.ANY R36, PT, PT ;  /* 0x0000000000247806 */ /* 0x000fc800038e0100 */
[----:B------:R-:W-:-:S13]  /*1f60*/  R2UR UR6, R36 ;  /* 0x00000000240672ca */ /* 0x000fda00000e0000 */
[----:B------:R-:W-:Y:S05]  /*1f70*/  BRA.DIV UR6, `(.L_x_154) ;  /* 0x0000003606ac7947 */ /* 0x000fea000b800000 */
[----:B-1----:R1:W0:Y:S02]  /*1f80*/  SHFL.IDX PT, R3, R45, R2, 0x1f ;  /* 0x00001f022d037589 */ /* 0x00222400000e0000 */
.L_x_330:
[----:B0-----:R-:W-:-:S07]  /*1f90*/  FADD R4, R4, R3 ;  /* 0x0000000304047221 */ /* 0x001fce0000000000 */
.L_x_151:
[----:B------:R-:W-:Y:S05]  /*1fa0*/  @P1 BRA `(.L_x_155) ;  /* 0x00000000002c1947 */ /* 0x000fea0003800000 */
[----:B------:R-:W-:-:S04]  /*1fb0*/  VOTE.ANY R36, PT, PT ;  /* 0x0000000000247806 */ /* 0x000fc800038e0100 */
[----:B------:R-:W-:-:S13]  /*1fc0*/  R2UR UR6, R36 ;  /* 0x00000000240672ca */ /* 0x000fda00000e0000 */
[----:B------:R-:W-:Y:S05]  /*1fd0*/  BRA.DIV UR6, `(.L_x_156) ;  /* 0x0000003606bc7947 */ /* 0x000fea000b800000 */
[----:B------:R0:W0:Y:S02]  /*1fe0*/  SHFL.IDX PT, R3, R41, R2, 0x1f ;  /* 0x00001f0229037589 */ /* 0x00002400000e0000 */
.L_x_333:
[----:B0-----:R-:W-:-:S07]  /*1ff0*/  FADD R4, R4, R3 ;  /* 0x0000000304047221 */ /* 0x001fce0000000000 */
.L_x_153:
[----:B------:R-:W-:Y:S05]  /*2000*/  @P1 BRA `(.L_x_157) ;  /* 0x00000000002c1947 */ /* 0x000fea0003800000 */
[----:B------:R-:W-:-:S04]  /*2010*/  VOTE.ANY R36, PT, PT ;  /* 0x0000000000247806 */ /* 0x000fc800038e0100 */
[----:B------:R-:W-:-:S13]  /*2020*/  R2UR UR6, R36 ;  /* 0x00000000240672ca */ /* 0x000fda00000e0000 */
[----:B------:R-:W-:Y:S05]  /*2030*/  BRA.DIV UR6, `(.L_x_158) ;  /* 0x0000003606cc7947 */ /* 0x000fea000b800000 */
[----:B-1----:R1:W0:Y:S02]  /*2040*/  SHFL.IDX PT, R3, R37, R2, 0x1f ;  /* 0x00001f0225037589 */ /* 0x00222400000e0000 */
.L_x_336:
[----:B0-----:R-:W-:-:S07]  /*2050*/  FADD R4, R4, R3 ;  /* 0x0000000304047221 */ /* 0x001fce0000000000 */
.L_x_155:
[----:B------:R-:W-:Y:S05]  /*2060*/  @P1 BRA `(.L_x_159) ;  /* 0x00000000002c1947 */ /* 0x000fea0003800000 */
[----:B------:R-:W-:-:S04]  /*2070*/  VOTE.ANY R36, PT, PT ;  /* 0x0000000000247806 */ /* 0x000fc800038e0100 */
[----:B------:R-:W-:-:S13]  /*2080*/  R2UR UR6, R36 ;  /* 0x00000000240672ca */ /* 0x000fda00000e0000 */
[----:B------:R-:W-:Y:S05]  /*2090*/  BRA.DIV UR6, `(.L_x_160) ;  /* 0x0000003606dc7947 */ /* 0x000fea000b800000 */
[----:B------:R0:W0:Y:S02]  /*20a0*/  SHFL.IDX PT, R3, R35, R2, 0x1f ;  /* 0x00001f0223037589 */ /* 0x00002400000e0000 */
.L_x_339:
[----:B0-----:R-:W-:-:S07]  /*20b0*/  FADD R4, R4, R3 ;  /* 0x0000000304047221 */ /* 0x001fce0000000000 */
.L_x_157:
[----:B------:R-:W-:Y:S05]  /*20c0*/  @P1 BRA `(.L_x_161) ;  /* 0x00000000002c1947 */ /* 0x000fea0003800000 */
[----:B------:R-:W-:-:S04]  /*20d0*/  VOTE.ANY R36, PT, PT ;  /* 0x0000000000247806 */ /* 0x000fc800038e0100 */
[----:B------:R-:W-:-:S13]  /*20e0*/  R2UR UR6, R36 ;  /* 0x00000000240672ca */ /* 0x000fda00000e0000 */
[----:B------:R-:W-:Y:S05]  /*20f0*/  BRA.DIV UR6, `(.L_x_162) ;  /* 0x0000003606ec7947 */ /* 0x000fea000b800000 */
[----:B-1----:R1:W0:Y:S02]  /*2100*/  SHFL.IDX PT, R3, R31, R2, 0x1f ;  /* 0x00001f021f037589 */ /* 0x00222400000e0000 */
.L_x_342:
[----:B0-----:R-:W-:-:S07]  /*2110*/  FADD R4, R4, R3 ;  /* 0x0000000304047221 */ /* 0x001fce0000000000 */
.L_x_159:
[----:B------:R-:W-:Y:S05]  /*2120*/  @P1 BRA `(.L_x_163) ;  /* 0x00000000002c1947 */ /* 0x000fea0003800000 */
[----:B------:R-:W-:-:S04]  /*2130*/  VOTE.ANY R36, PT, PT ;  /* 0x0000000000247806 */ /* 0x000fc800038e0100 */
[----:B------:R-:W-:-:S13]  /*2140*/  R2UR UR6, R36 ;  /* 0x00000000240672ca */ /* 0x000fda00000e0000 */
[----:B------:R-:W-:Y:S05]  /*2150*/  BRA.DIV UR6, `(.L_x_164) ;  /* 0x0000003606fc7947 */ /* 0x000fea000b800000 */
[----:B------:R0:W0:Y:S02]  /*2160*/  SHFL.IDX PT, R3, R33, R2, 0x1f ;  /* 0x00001f0221037589 */ /* 0x00002400000e0000 */
.L_x_345:
[----:B0-----:R-:W-:-:S07]  /*2170*/  FADD R4, R4, R3 ;  /* 0x0000000304047221 */ /* 0x001fce0000000000 */
.L_x_161:
[----:B------:R-:W-:Y:S05]  /*2180*/  @P1 BRA `(.L_x_165) ;  /* 0x00000000002c1947 */ /* 0x000fea0003800000 */
[----:B------:R-:W-:-:S04]  /*2190*/  VOTE.ANY R36, PT, PT ;  /* 0x0000000000247806 */ /* 0x000fc800038e0100 */
[----:B------:R-:W-:-:S13]  /*21a0*/  R2UR UR6, R36 ;  /* 0x00000000240672ca */ /* 0x000fda00000e0000 */
[----:B------:R-:W-:Y:S05]  /*21b0*/  BRA.DIV UR6, `(.L_x_166) ;  /* 0x0000003a060c7947 */ /* 0x000fea000b800000 */
[----:B-1----:R1:W0:Y:S02]  /*21c0*/  SHFL.IDX PT, R3, R29, R2, 0x1f ;  /* 0x00001f021d037589 */ /* 0x00222400000e0000 */
.L_x_348:
[----:B0-----:R-:W-:-:S07]  /*21d0*/  FADD R4, R4, R3 ;  /* 0x0000000304047221 */ /* 0x001fce0000000000 */
.L_x_163:
[----:B------:R-:W-:Y:S05]  /*21e0*/  @P1 BRA `(.L_x_167) ;  /* 0x00000000002c1947 */ /* 0x000fea0003800000 */
[----:B------:R-:W-:-:S04]  /*21f0*/  VOTE.ANY R36, PT, PT ;  /* 0x0000000000247806 */ /* 0x000fc800038e0100 */
[----:B------:R-:W-:-:S13]  /*2200*/  R2UR UR6, R36 ;  /* 0x00000000240672ca */ /* 0x000fda00000e0000 */
[----:B------:R-:W-:Y:S05]  /*2210*/  BRA.DIV UR6, `(.L_x_168) ;  /* 0x0000003a061c7947 */ /* 0x000fea000b800000 */
[----:B------:R0:W0:Y:S02]  /*2220*/  SHFL.IDX PT, R3, R25, R2, 0x1f ;  /* 0x00001f0219037589 */ /* 0x00002400000e0000 */
.L_x_351:
[----:B0-----:R-:W-:-:S07]  /*2230*/  FADD R4, R4, R3 ;  /* 0x0000000304047221 */ /* 0x001fce0000000000 */
.L_x_165:
[----:B------:R-:W-:Y:S05]  /*2240*/  @P1 BRA `(.L_x_169) ;  /* 0x00000000002c1947 */ /* 0x000fea0003800000 */
[----:B------:R-:W-:-:S04]  /*2250*/  VOTE.ANY R36, PT, PT ;  /* 0x0000000000247806 */ /* 0x000fc800038e0100 */
[----:B------:R-:W-:-:S13]  /*2260*/  R2UR UR6, R36 ;  /* 0x00000000240672ca */ /* 0x000fda00000e0000 */
[----:B------:R-:W-:Y:S05]  /*2270*/  BRA.DIV UR6, `(.L_x_170) ;  /* 0x0000003a062c7947 */ /* 0x000fea000b800000 */
[----:B-1----:R1:W0:Y:S02]  /*2280*/  SHFL.IDX PT, R3, R27, R2, 0x1f ;  /* 0x00001f021b037589 */ /* 0x00222400000e0000 */
.L_x_354:
[----:B0-----:R-:W-:-:S07]  /*2290*/  FADD R4, R4, R3 ;  /* 0x0000000304047221 */ /* 0x001fce0000000000 */
.L_x_167:
[----:B------:R-:W-:Y:S05]  /*22a0*/  @P1 BRA `(.L_x_171) ;  /* 0x00000000002c1947 */ /* 0x000fea0003800000 */
[----:B------:R-:W-:-:S04]  /*22b0*/  VOTE.ANY R36, PT, PT ;  /* 0x0000000000247806 */ /* 0x000fc800038e0100 */
[----:B------:R-:W-:-:S13]  /*22c0*/  R2UR UR6, R36 ;  /* 0x00000000240672ca */ /* 0x000fda00000e0000 */
[----:B------:R-:W-:Y:S05]  /*22d0*/  BRA.DIV UR6, `(.L_x_172) ;  /* 0x0000003a063c7947 */ /* 0x000fea000b800000 */
[----:B------:R0:W0:Y:S02]  /*22e0*/  SHFL.IDX PT, R3, R23, R2, 0x1f ;  /* 0x00001f0217037589 */ /* 0x00002400000e0000 */
.L_x_357:
[----:B0-----:R-:W-:-:S07]  /*22f0*/  FADD R4, R4, R3 ;  /* 0x0000000304047221 */ /* 0x001fce0000000000 */
.L_x_169:
[----:B------:R-:W-:Y:S05]  /*2300*/  @P1 BRA `(.L_x_173) ;  /* 0x00000000002c1947 */ /* 0x000fea0003800000 */
[----:B------:R-:W-:-:S04]  /*2310*/  VOTE.ANY R36, PT, PT ;  /* 0x0000000000247806 */ /* 0x000fc800038e0100 */
[----:B------:R-:W-:-:S13]  /*2320*/  R2UR UR6, R36 ;  /* 0x00000000240672ca */ /* 0x000fda00000e0000 */
[----:B------:R-:W-:Y:S05]  /*2330*/  BRA.DIV UR6, `(.L_x_174) ;  /* 0x0000003a064c7947 */ /* 0x000fea000b800000 */
[----:B-1----:R1:W0:Y:S02]  /*2340*/  SHFL.IDX PT, R3, R21, R2, 0x1f ;  /* 0x00001f0215037589 */ /* 0x00222400000e0000 */
.L_x_360:
[----:B0-----:R-:W-:-:S07]  /*2350*/  FADD R4, R4, R3 ;  /* 0x0000000304047221 */ /* 0x001fce0000000000 */
.L_x_171:
[----:B------:R-:W-:Y:S05]  /*2360*/  @P1 BRA `(.L_x_175) ;  /* 0x00000000002c1947 */ /* 0x000fea0003800000 */
[----:B------:R-:W-:-:S04]  /*2370*/  VOTE.ANY R36, PT, PT ;  /* 0x0000000000247806 */ /* 0x000fc800038e0100 */
[----:B------:R-:W-:-:S13]  /*2380*/  R2UR UR6, R36 ;  /* 0x00000000240672ca */ /* 0x000fda00000e0000 */
[----:B------:R-:W-:Y:S05]  /*2390*/  BRA.DIV UR6, `(.L_x_176) ;  /* 0x0000003a065c7947 */ /* 0x000fea000b800000 */
[----:B------:R0:W0:Y:S02]  /*23a0*/  SHFL.IDX PT, R3, R19, R2, 0x1f ;  /* 0x00001f0213037589 */ /* 0x00002400000e0000 */
.L_x_363:
[----:B0-----:R-:W-:-:S07]  /*23b0*/  FADD R4, R4, R3 ;  /* 0x0000000304047221 */ /* 0x001fce0000000000 */
.L_x_173:
[----:B------:R-:W-:Y:S05]  /*23c0*/  @P1 BRA `(.L_x_177) ;  /* 0x00000000002c1947 */ /* 0x000fea0003800000 */
[----:B------:R-:W-:-:S04]  /*23d0*/  VOTE.ANY R36, PT, PT ;  /* 0x0000000000247806 */ /* 0x000fc800038e0100 */
[----:B------:R-:W-:-:S13]  /*23e0*/  R2UR UR6, R36 ;  /* 0x00000000240672ca */ /* 0x000fda00000e0000 */
[----:B------:R-:W-:Y:S05]  /*23f0*/  BRA.DIV UR6, `(.L_x_178) ;  /* 0x0000003a066c7947 */ /* 0x000fea000b800000 */
[----:B-1----:R1:W0:Y:S02]  /*2400*/  SHFL.IDX PT, R3, R17, R2, 0x1f ;  /* 0x00001f0211037589 */ /* 0x00222400000e0000 */
.L_x_366:
[----:B0-----:R-:W-:-:S07]  /*2410*/  FADD R4, R4, R3 ;  /* 0x0000000304047221 */ /* 0x001fce0000000000 */
.L_x_175:
[----:B------:R-:W-:Y:S05]  /*2420*/  @P1 BRA `(.L_x_179) ;  /* 0x00000000002c1947 */ /* 0x000fea0003800000 */
[----:B------:R-:W-:-:S04]  /*2430*/  VOTE.ANY R36, PT, PT ;  /* 0x0000000000247806 */ /* 0x000fc800038e0100 */
[----:B------:R-:W-:-:S13]  /*2440*/  R2UR UR6, R36 ;  /* 0x00000000240672ca */ /* 0x000fda00000e0000 */
[----:B------:R-:W-:Y:S05]  /*2450*/  BRA.DIV UR6, `(.L_x_180) ;  /* 0x0000003a067c7947 */ /* 0x000fea000b800000 */
[----:B------:R0:W0:Y:S02]  /*2460*/  SHFL.IDX PT, R3, R15, R2, 0x1f ;  /* 0x00001f020f037589 */ /* 0x00002400000e0000 */
.L_x_369:
[----:B0-----:R-:W-:-:S07]  /*2470*/  FADD R4, R4, R3 ;  /* 0x0000000304047221 */ /* 0x001fce0000000000 */
.L_x_177:
[----:B------:R-:W-:Y:S05]  /*2480*/  @P1 BRA `(.L_x_181) ;  /* 0x00000000002c1947 */ /* 0x000fea0003800000 */
[----:B------:R-:W-:-:S04]  /*2490*/  VOTE.ANY R36, PT, PT ;  /* 0x0000000000247806 */ /* 0x000fc800038e0100 */
[----:B------:R-:W-:-:S13]  /*24a0*/  R2UR UR6, R36 ;  /* 0x00000000240672ca */ /* 0x000fda00000e0000 */
[----:B------:R-:W-:Y:S05]  /*24b0*/  BRA.DIV UR6, `(.L_x_182) ;  /* 0x0000003a068c7947 */ /* 0x000fea000b800000 */
[----:B-1----:R1:W0:Y:S02]  /*24c0*/  SHFL.IDX PT, R3, R13, R2, 0x1f ;  /* 0x00001f020d037589 */ /* 0x00222400000e0000 */
.L_x_372:
[----:B0-----:R-:W-:-:S07]  /*24d0*/  FADD R4, R4, R3 ;  /* 0x0000000304047221 */ /* 0x001fce0000000000 */
.L_x_179:
[----:B------:R-:W-:Y:S05]  /*24e0*/  @P1 BRA `(.L_x_183) ;  /* 0x0000000000301947 */ /* 0x000fea0003800000 */
[----:B------:R-:W-:-:S04]  /*24f0*/  VOTE.ANY R36, PT, PT ;  /* 0x0000000000247806 */ /* 0x000fc800038e0100 */
[----:B------:R-:W-:-:S13]  /*2500*/  R2UR UR6, R36 ;  /* 0x00000000240672ca */ /* 0x000fda00000e0000 */
[----:B------:R-:W-:Y:S05]  /*2510*/  BRA.DIV UR6, `(.L_x_184) ;  /* 0x0000003a069c7947 */ /* 0x000fea000b800000 */
[----:B------:R0:W0:Y:S02]  /*2520*/  SHFL.IDX PT, R3, R11, R2, 0x1f ;  /* 0x00001f020b037589 */ /* 0x00002400000e0000 */
.L_x_375:
[----:B0-----:R-:W-:-:S07]  /*2530*/  FADD R4, R4, R3 ;  /* 0x0000000304047221 */ /* 0x001fce0000000000 */
.L_x_181:
[----:B------:R-:W-:Y:S05]  /*2540*/  @P1 BREAK B5 ;  /* 0x0000000000051942 */ /* 0x000fea0003800000 */
[----:B------:R-:W-:Y:S05]  /*2550*/  @P1 BRA `(.L_x_185) ;  /* 0x0000000000341947 */ /* 0x000fea0003800000 */
[----:B------:R-:W-:-:S04]  /*2560*/  VOTE.ANY R36, PT, PT ;  /* 0x0000000000247806 */ /* 0x000fc800038e0100 */
[----:B------:R-:W-:-:S13]  /*2570*/  R2UR UR6, R36 ;  /* 0x00000000240672ca */ /* 0x000fda00000e0000 */
[----:B------:R-:W-:Y:S05]  /*2580*/  BRA.DIV UR6, `(.L_x_186) ;  /* 0x0000003a06a87947 */ /* 0x000fea000b800000 */
[----:B-1----:R1:W0:Y:S02]  /*2590*/  SHFL.IDX PT, R3, R9, R2, 0x1f ;  /* 0x00001f0209037589 */ /* 0x00222400000e0000 */
.L_x_378:
[----:B0-----:R-:W-:-:S07]  /*25a0*/  FADD R4, R4, R3 ;  /* 0x0000000304047221 */ /* 0x001fce0000000000 */
.L_x_183:
[----:B------:R-:W-:Y:S05]  /*25b0*/  @P1 BREAK B5 ;  /* 0x0000000000051942 */ /* 0x000fea0003800000 */
[----:B------:R-:W-:Y:S05]  /*25c0*/  @P1 BRA `(.L_x_185) ;  /* 0x0000000000181947 */ /* 0x000fea0003800000 */
[----:B------:R-:W-:Y:S05]  /*25d0*/  BSYNC B5 ;  /* 0x0000000000057941 */ /* 0x000fea0003800000 */
.L_x_144:
[----:B------:R-:W-:-:S04]  /*25e0*/  VOTE.ANY R36, PT, PT ;  /* 0x0000000000247806 */ /* 0x000fc800038e0100 */
[----:B------:R-:W-:-:S13]  /*25f0*/  R2UR UR6, R36 ;  /* 0x00000000240672ca */ /* 0x000fda00000e0000 */
[----:B------:R-:W-:Y:S05]  /*2600*/  BRA.DIV UR6, `(.L_x_187) ;  /* 0x0000003a06b07947 */ /* 0x000fea000b800000 */
[----:B------:R0:W0:Y:S02]  /*2610*/  SHFL.IDX PT, R3, R7, R2, 0x1f ;  /* 0x00001f0207037589 */ /* 0x00002400000e0000 */
.L_x_381:
[----:B0-----:R-:W-:-:S07]  /*2620*/  FADD R4, R4, R3 ;  /* 0x0000000304047221 */ /* 0x001fce0000000000 */
.L_x_185:
[----:B------:R-:W-:Y:S05]  /*2630*/  BSYNC B6 ;  /* 0x0000000000067941 */ /* 0x000fea0003800000 */
.L_x_143:
[----:B------:R-:W-:-:S04]  /*2640*/  VOTE.ANY R36, PT, PT ;  /* 0x0000000000247806 */ /* 0x000fc800038e0100 */
[----:B------:R-:W-:-:S13]  /*2650*/  R2UR UR6, R36 ;  /* 0x00000000240672ca */ /* 0x000fda00000e0000 */
[----:B------:R-:W-:Y:S05]  /*2660*/  BRA.DIV UR6, `(.L_x_188) ;  /* 0x0000003a06c07947 */ /* 0x000fea000b800000 */
[----:B-1----:R-:W1:Y:S02]  /*2670*/  SHFL.DOWN PT, R3, R4, 0x10, 0x1f ;  /* 0x0a001f0004037f89 */ /* 0x002e6400000e0000 */
[----:B-1----:R-:W-:-:S05]  /*2680*/  FADD R5, R3, R4 ;  /* 0x0000000403057221 */ /* 0x002fca0000000000 */
[----:B------:R-:W1:Y:S02]  /*2690*/  SHFL.DOWN PT, R30, R5, 0x8, 0x1f ;  /* 0x09001f00051e7f89 */ /* 0x000e6400000e0000 */
[----:B-1----:R-:W-:-:S05]  /*26a0*/  FADD R30, R5, R30 ;  /* 0x0000001e051e7221 */ /* 0x002fca0000000000 */
[----:B------:R-:W1:Y:S02]  /*26b0*/  SHFL.DOWN PT, R3, R30, 0x4, 0x1f ;  /* 0x08801f001e037f89 */ /* 0x000e6400000e0000 */
[----:B-1----:R-:W-:-:S05]  /*26c0*/  FADD R32, R30, R3 ;  /* 0x000000031e207221 */ /* 0x002fca0000000000 */
[----:B------:R-:W1:Y:S02]  /*26d0*/  SHFL.DOWN PT, R3, R32, 0x2, 0x1f ;  /* 0x08401f0020037f89 */ /* 0x000e6400000e0000 */
[----:B-1----:R-:W-:-:S05]  /*26e0*/  FADD R34, R32, R3 ;  /* 0x0000000320227221 */ /* 0x002fca0000000000 */
[----:B------:R-:W1:Y:S02]  /*26f0*/  SHFL.DOWN PT, R3, R34, 0x1, 0x1f ;  /* 0x08201f0022037f89 */ /* 0x000e6400000e0000 */
[----:B-1----:R-:W-:-:S06]  /*2700*/  FADD R3, R34, R3 ;  /* 0x0000000322037221 */ /* 0x002fcc0000000000 */
[----:B------:R-:W1:Y:S02]  /*2710*/  SHFL.IDX PT, R3, R3, RZ, 0x1f ;  /* 0x00001fff03037589 */ /* 0x000e6400000e0000 */
.L_x_389:
[----:B------:R-:W5:Y:S01]  /*2720*/  LDC.64 R4, c[0x0][0x388] ;  /* 0x0000e200ff047b82 */ /* 0x000f620000000a00 */
[----:B------:R-:W-:Y:S01]  /*2730*/  BSSY B6, `(.L_x_189) ;  /* 0x000009a000067945 */ /* 0x000fe20003800000 */
[----:B-----5:R-:W-:-:S03]  /*2740*/  IMAD.WIDE.U32 R4, R0, 0x4, R4 ;  /* 0x0000000400047825 */ /* 0x020fc600078e0004 */
[----:B------:R-:W-:Y:S05]  /*2750*/  @P0 BRA `(.L_x_190) ;  /* 0x00000008005c0947 */ /* 0x000fea0003800000 */
[----:B------:R-:W-:-:S04]  /*2760*/  VOTE.ANY R36, PT, PT ;  /* 0x0000000000247806 */ /* 0x000fc800038e0100 */
[----:B------:R-:W-:-:S13]  /*2770*/  R2UR UR6, R36 ;  /* 0x00000000240672ca */ /* 0x000fda00000e0000 */
[----:B------:R-:W-:Y:S05]  /*2780*/  BRA.DIV UR6, `(.L_x_191) ;  /* 0x0000003e06207947 */ /* 0x000fea000b800000 */
[----:B------:R0:W0:Y:S02]  /*2790*/  SHFL.IDX PT, R0, R39, R2, 0x1f ;  /* 0x00001f0227007589 */ /* 0x00002400000e0000 */
.L_x_392:
[----:B-1----:R-:W1:Y:S01]  /*27a0*/  MUFU.RCP R30, R3 ;  /* 0x00000003001e7308 */ /* 0x002e620000001000 */
[----:B------:R-:W-:Y:S07]  /*27b0*/  BSSY.RECONVERGENT B9, `(.L_x_192) ;  /* 0x000000b000097945 */ /* 0x000fee0003800200 */
[----:B0-----:R-:W0:Y:S01]  /*27c0*/  FCHK P0, R0, R3 ;  /* 0x0000000300007302 */ /* 0x001e220000000000 */
[----:B-1----:R-:W-:-:S04]  /*27d0*/  FFMA R39, -R3, R30, 1 ;  /* 0x3f80000003277423 */ /* 0x002fc8000000011e */
[----:B------:R-:W-:-:S04]  /*27e0*/  FFMA R39, R30, R39, R30 ;  /* 0x000000271e277223 */ /* 0x000fc8000000001e */
[----:B------:R-:W-:-:S04]  /*27f0*/  FFMA R30, R0, R39, RZ ;  /* 0x00000027001e7223 */ /* 0x000fc800000000ff */
[----:B------:R-:W-:-:S04]  /*2800*/  FFMA R32, -R3, R30, R0 ;  /* 0x0000001e03207223 */ /* 0x000fc80000000100 */
[----:B------:R-:W-:Y:S01]  /*2810*/  FFMA R39, R39, R32, R30 ;  /* 0x0000002027277223 */ /* 0x000fe2000000001e */
[----:B0-----:R-:W-:Y:S06]  /*2820*/  @!P0 BRA `(.L_x_193) ;  /* 0x00000000000c8947 */ /* 0x001fec0003800000 */
[----:B------:R-:W-:-:S07]  /*2830*/  MOV R38, 0x2850 ;  /* 0x0000285000267802 */ /* 0x000fce0000000f00 */
[----:B--234-:R-:W-:Y:S05]  /*2840*/  CALL.REL.NOINC `($__internal_0_$__cuda_sm3x_div_rn_noftz_f32_slowpath) ;  /* 0x0000004c00a87944 */ /* 0x01cfea0003c00000 */
[----:B------:R-:W-:-:S07]  /*2850*/  IMAD.MOV.U32 R39, RZ, RZ, R0 ;  /* 0x000000ffff277224 */ /* 0x000fce00078e0000 */
.L_x_193:
[----:B------:R-:W-:Y:S05]  /*2860*/  BSYNC.RECONVERGENT B9 ;  /* 0x0000000000097941 */ /* 0x000fea0003800200 */
.L_x_192:
[----:B------:R0:W-:Y:S01]  /*2870*/  STG.E desc[UR4][R4.64], R39 ;  /* 0x0000002704007986 */ /* 0x0001e2000c101904 */
[----:B------:R-:W-:-:S04]  /*2880*/  VOTE.ANY R36, PT, PT ;  /* 0x0000000000247806 */ /* 0x000fc800038e0100 */
[----:B------:R-:W-:-:S13]  /*2890*/  R2UR UR6, R36 ;  /* 0x00000000240672ca */ /* 0x000fda00000e0000 */
[----:B0-----:R-:W-:Y:S05]  /*28a0*/  BRA.DIV UR6, `(.L_x_194) ;  /* 0x0000003e06007947 */ /* 0x001fea000b800000 */
[----:B--2---:R0:W1:Y:S02]  /*28b0*/  SHFL.IDX PT, R28, R28, R2, 0x1f ;  /* 0x00001f021c1c7589 */ /* 0x00406400000e0000 */
.L_x_395:
[----:B------:R-:W2:Y:S01]  /*28c0*/  MUFU.RCP R0, R3 ;  /* 0x0000000300007308 */ /* 0x000ea20000001000 */
[----:B------:R-:W-:Y:S07]  /*28d0*/  BSSY.RECONVERGENT B9, `(.L_x_195) ;  /* 0x000000c000097945 */ /* 0x000fee0003800200 */
[----:B-1----:R-:W1:Y:S01]  /*28e0*/  FCHK P0, R28, R3 ;  /* 0x000000031c007302 */ /* 0x002e620000000000 */
[----:B--2---:R-:W-:-:S04]  /*28f0*/  FFMA R39, -R3, R0, 1 ;  /* 0x3f80000003277423 */ /* 0x004fc80000000100 */
[----:B------:R-:W-:-:S04]  /*2900*/  FFMA R0, R0, R39, R0 ;  /* 0x0000002700007223 */ /* 0x000fc80000000000 */
[----:B------:R-:W-:-:S04]  /*2910*/  FFMA R39, R0, R28, RZ ;  /* 0x0000001c00277223 */ /* 0x000fc800000000ff */
[----:B------:R-:W-:-:S04]  /*2920*/  FFMA R30, -R3, R39, R28 ;  /* 0x00000027031e7223 */ /* 0x000fc8000000011c */
[----:B------:R-:W-:Y:S01]  /*2930*/  FFMA R39, R0, R30, R39 ;  /* 0x0000001e00277223 */ /* 0x000fe20000000027 */
[----:B-1----:R-:W-:Y:S06]  /*2940*/  @!P0 BRA `(.L_x_196) ;  /* 0x0000000000108947 */ /* 0x002fec0003800000 */
[----:B------:R-:W-:Y:S02]  /*2950*/  MOV R0, R28 ;  /* 0x0000001c00007202 */ /* 0x000fe40000000f00 */
[----:B------:R-:W-:-:S07]  /*2960*/  MOV R38, 0x2980 ;  /* 0x0000298000267802 */ /* 0x000fce0000000f00 */
[----:B0--34-:R-:W-:Y:S05]  /*2970*/  CALL.REL.NOINC `($__internal_0_$__cuda_sm3x_div_rn_noftz_f32_slowpath) ;  /* 0x0000004c005c7944 */ /* 0x019fea0003c00000 */
[----:B------:R-:W-:-:S07]  /*2980*/  IMAD.MOV.U32 R39, RZ, RZ, R0 ;  /* 0x000000ffff277224 */ /* 0x000fce00078e0000 */
.L_x_196:
[----:B------:R-:W-:Y:S05]  /*2990*/  BSYNC.RECONVERGENT B9 ;  /* 0x0000000000097941 */ /* 0x000fea0003800200 */
.L_x_195:
[----:B------:R1:W-:Y:S01]  /*29a0*/  STG.E desc[UR4][R4.64+0x4], R39 ;  /* 0x0000042704007986 */ /* 0x0003e2000c101904 */
[----:B------:R-:W-:-:S04]  /*29b0*/  VOTE.ANY R36, PT, PT ;  /* 0x0000000000247806 */ /* 0x000fc800038e0100 */
[----:B------:R-:W-:-:S13]  /*29c0*/  R2UR UR6, R36 ;  /* 0x00000000240672ca */ /* 0x000fda00000e0000 */
[----:B-1----:R-:W-:Y:S05]  /*29d0*/  BRA.DIV UR6, `(.L_x_197) ;  /* 0x0000003a06dc7947 */ /* 0x002fea000b800000 */
[----:B------:R1:W2:Y:S02]  /*29e0*/  SHFL.IDX PT, R26, R26, R2, 0x1f ;  /* 0x00001f021a1a7589 */ /* 0x0002a400000e0000 */
.L_x_398:
[----:B------:R-:W5:Y:S01]  /*29f0*/  MUFU.RCP R0, R3 ;  /* 0x0000000300007308 */ /* 0x000f620000001000 */
[----:B------:R-:W-:Y:S07]  /*2a00*/  BSSY.RECONVERGENT B9, `(.L_x_198) ;  /* 0x000000c000097945 */ /* 0x000fee0003800200 */
[----:B--2---:R-:W2:Y:S01]  /*2a10*/  FCHK P0, R26, R3 ;  /* 0x000000031a007302 */ /* 0x004ea20000000000 */
[----:B-----5:R-:W-:-:S04]  /*2a20*/  FFMA R39, -R3, R0, 1 ;  /* 0x3f80000003277423 */ /* 0x020fc80000000100 */
[----:B------:R-:W-:-:S04]  /*2a30*/  FFMA R0, R0, R39, R0 ;  /* 0x0000002700007223 */ /* 0x000fc80000000000 */
[----:B------:R-:W-:-:S04]  /*2a40*/  FFMA R39, R0, R26, RZ ;  /* 0x0000001a00277223 */ /* 0x000fc800000000ff */
[----:B------:R-:W-:-:S04]  /*2a50*/  FFMA R28, -R3, R39, R26 ;  /* 0x00000027031c7223 */ /* 0x000fc8000000011a */
[----:B------:R-:W-:Y:S01]  /*2a60*/  FFMA R39, R0, R28, R39 ;  /* 0x0000001c00277223 */ /* 0x000fe20000000027 */
[----:B--2---:R-:W-:Y:S06]  /*2a70*/  @!P0 BRA `(.L_x_199) ;  /* 0x0000000000108947 */ /* 0x004fec0003800000 */
[----:B------:R-:W-:Y:S02]  /*2a80*/  MOV R0, R26 ;  /* 0x0000001a00007202 */ /* 0x000fe40000000f00 */
[----:B------:R-:W-:-:S07]  /*2a90*/  MOV R38, 0x2ab0 ;  /* 0x00002ab000267802 */ /* 0x000fce0000000f00 */
[----:B01-34-:R-:W-:Y:S05]  /*2aa0*/  CALL.REL.NOINC `($__internal_0_$__cuda_sm3x_div_rn_noftz_f32_slowpath) ;  /* 0x0000004c00107944 */ /* 0x01bfea0003c00000 */
[----:B------:R-:W-:-:S07]  /*2ab0*/  IMAD.MOV.U32 R39, RZ, RZ, R0 ;  /* 0x000000ffff277224 */ /* 0x000fce00078e0000 */
.L_x_199:
[----:B------:R-:W-:Y:S05]  /*2ac0*/  BSYNC.RECONVERGENT B9 ;  /* 0x0000000000097941 */ /* 0x000fea0003800200 */
.L_x_198:
[----:B------:R2:W-:Y:S01]  /*2ad0*/  STG.E desc[UR4][R4.64+0x8], R39 ;  /* 0x0000082704007986 */ /* 0x0005e2000c101904 */
[----:B------:R-:W-:-:S04]  /*2ae0*/  VOTE.ANY R36, PT, PT ;  /* 0x0000000000247806 */ /* 0x000fc800038e0100 */
[----:B------:R-:W-:-:S13]  /*2af0*/  R2UR UR6, R36 ;  /* 0x00000000240672ca */ /* 0x000fda00000e0000 */
[----:B--2---:R-:W-:Y:S05]  /*2b00*/  BRA.DIV UR6, `(.L_x_200) ;  /* 0x0000003a06b87947 */ /* 0x004fea000b800000 */
[----:B---3--:R2:W3:Y:S02]  /*2b10*/  SHFL.IDX PT, R24, R24, R2, 0x1f ;  /* 0x00001f0218187589 */ /* 0x0084e400000e0000 */
.L_x_401:
[----:B------:R-:W5:Y:S01]  /*2b20*/  MUFU.RCP R0, R3 ;  /* 0x0000000300007308 */ /* 0x000f620000001000 */
[----:B------:R-:W-:Y:S07]  /*2b30*/  BSSY.RECONVERGENT B9, `(.L_x_201) ;  /* 0x000000c000097945 */ /* 0x000fee0003800200 */
[----:B---3--:R-:W3:Y:S01]  /*2b40*/  FCHK P0, R24, R3 ;  /* 0x0000000318007302 */ /* 0x008ee20000000000 */
[----:B-----5:R-:W-:-:S04]  /*2b50*/  FFMA R39, -R3, R0, 1 ;  /* 0x3f80000003277423 */ /* 0x020fc80000000100 */
[----:B------:R-:W-:-:S04]  /*2b60*/  FFMA R0, R0, R39, R0 ;  /* 0x0000002700007223 */ /* 0x000fc80000000000 */
[----:B------:R-:W-:-:S04]  /*2b70*/  FFMA R39, R0, R24, RZ ;  /* 0x0000001800277223 */ /* 0x000fc800000000ff */
[----:B------:R-:W-:-:S04]  /*2b80*/  FFMA R26, -R3, R39, R24 ;  /* 0x00000027031a7223 */ /* 0x000fc80000000118 */
[----:B------:R-:W-:Y:S01]  /*2b90*/  FFMA R39, R0, R26, R39 ;  /* 0x0000001a00277223 */ /* 0x000fe20000000027 */
[----:B---3--:R-:W-:Y:S06]  /*2ba0*/  @!P0 BRA `(.L_x_202) ;  /* 0x0000000000108947 */ /* 0x008fec0003800000 */
[----:B------:R-:W-:Y:S02]  /*2bb0*/  MOV R0, R24 ;  /* 0x0000001800007202 */ /* 0x000fe40000000f00 */
[----:B------:R-:W-:-:S07]  /*2bc0*/  MOV R38, 0x2be0 ;  /* 0x00002be000267802 */ /* 0x000fce0000000f00 */
[----:B012-4-:R-:W-:Y:S05]  /*2bd0*/  CALL.REL.NOINC `($__internal_0_$__cuda_sm3x_div_rn_noftz_f32_slowpath) ;  /* 0x0000004800c47944 */ /* 0x017fea0003c00000 */
[----:B------:R-:W-:-:S07]  /*2be0*/  IMAD.MOV.U32 R39, RZ, RZ, R0 ;  /* 0x000000ffff277224 */ /* 0x000fce00078e0000 */
.L_x_202:
[----:B------:R-:W-:Y:S05]  /*2bf0*/  BSYNC.RECONVERGENT B9 ;  /* 0x0000000000097941 */ /* 0x000fea0003800200 */
.L_x_201:
[----:B------:R3:W-:Y:S01]  /*2c00*/  STG.E desc[UR4][R4.64+0xc], R39 ;  /* 0x00000c2704007986 */ /* 0x0007e2000c101904 */
[----:B------:R-:W-:-:S04]  /*2c10*/  VOTE.ANY R36, PT, PT ;  /* 0x0000000000247806 */ /* 0x000fc800038e0100 */
[----:B------:R-:W-:-:S13]  /*2c20*/  R2UR UR6, R36 ;  /* 0x00000000240672ca */ /* 0x000fda00000e0000 */
[----:B---3--:R-:W-:Y:S05]  /*2c30*/  BRA.DIV UR6, `(.L_x_203) ;  /* 0x0000003a06947947 */ /* 0x008fea000b800000 */
[----:B------:R3:W0:Y:S02]  /*2c40*/  SHFL.IDX PT, R22, R22, R2, 0x1f ;  /* 0x00001f0216167589 */ /* 0x00062400000e0000 */
.L_x_404:
[----:B------:R-:W5:Y:S01]  /*2c50*/  MUFU.RCP R0, R3 ;  /* 0x0000000300007308 */ /* 0x000f620000001000 */
[----:B------:R-:W-:Y:S07]  /*2c60*/  BSSY.RECONVERGENT B9, `(.L_x_204) ;  /* 0x000000c000097945 */ /* 0x000fee0003800200 */
[----:B0-----:R-:W0:Y:S01]  /*2c70*/  FCHK P0, R22, R3 ;  /* 0x0000000316007302 */ /* 0x001e220000000000 */
[----:B-----5:R-:W-:-:S04]  /*2c80*/  FFMA R39, -R3, R0, 1 ;  /* 0x3f80000003277423 */ /* 0x020fc80000000100 */
[----:B------:R-:W-:-:S04]  /*2c90*/  FFMA R0, R0, R39, R0 ;  /* 0x0000002700007223 */ /* 0x000fc80000000000 */
[----:B------:R-:W-:-:S04]  /*2ca0*/  FFMA R39, R0, R22, RZ ;  /* 0x0000001600277223 */ /* 0x000fc800000000ff */
[----:B------:R-:W-:-:S04]  /*2cb0*/  FFMA R24, -R3, R39, R22 ;  /* 0x0000002703187223 */ /* 0x000fc80000000116 */
[----:B------:R-:W-:Y:S01]  /*2cc0*/  FFMA R39, R0, R24, R39 ;  /* 0x0000001800277223 */ /* 0x000fe20000000027 */
[----:B0-----:R-:W-:Y:S06]  /*2cd0*/  @!P0 BRA `(.L_x_205) ;  /* 0x0000000000108947 */ /* 0x001fec0003800000 */
[----:B------:R-:W-:Y:S02]  /*2ce0*/  MOV R0, R22 ;  /* 0x0000001600007202 */ /* 0x000fe40000000f00 */
[----:B------:R-:W-:-:S07]  /*2cf0*/  MOV R38, 0x2d10 ;  /* 0x00002d1000267802 */ /* 0x000fce0000000f00 */
[----:B-1234-:R-:W-:Y:S05]  /*2d00*/  CALL.REL.NOINC `($__internal_0_$__cuda_sm3x_div_rn_noftz_f32_slowpath) ;  /* 0x0000004800787944 */ /* 0x01efea0003c00000 */
[----:B------:R-:W-:-:S07]  /*2d10*/  IMAD.MOV.U32 R39, RZ, RZ, R0 ;  /* 0x000000ffff277224 */ /* 0x000fce00078e0000 */
.L_x_205:
[----:B------:R-:W-:Y:S05]  /*2d20*/  BSYNC.RECONVERGENT B9 ;  /* 0x0000000000097941 */ /* 0x000fea0003800200 */
.L_x_204:
[----:B------:R0:W-:Y:S01]  /*2d30*/  STG.E desc[UR4][R4.64+0x10], R39 ;  /* 0x0000102704007986 */ /* 0x0001e2000c101904 */
[----:B------:R-:W-:-:S04]  /*2d40*/  VOTE.ANY R36, PT, PT ;  /* 0x0000000000247806 */ /* 0x000fc800038e0100 */
[----:B------:R-:W-:-:S13]  /*2d50*/  R2UR UR6, R36 ;  /* 0x00000000240672ca */ /* 0x000fda00000e0000 */
[----:B0-----:R-:W-:Y:S05]  /*2d60*/  BRA.DIV UR6, `(.L_x_206) ;  /* 0x0000003a06707947 */ /* 0x001fea000b800000 */
[----:B----4-:R0:W4:Y:S02]  /*2d70*/  SHFL.IDX PT, R20, R20, R2, 0x1f ;  /* 0x00001f0214147589 */ /* 0x01012400000e0000 */
.L_x_407:
[----:B------:R-:W5:Y:S01]  /*2d80*/  MUFU.RCP R0, R3 ;  /* 0x0000000300007308 */ /* 0x000f620000001000 */
[----:B------:R-:W-:Y:S07]  /*2d90*/  BSSY.RECONVERGENT B9, `(.L_x_207) ;  /* 0x000000c000097945 */ /* 0x000fee0003800200 */
[----:B----4-:R-:W4:Y:S01]  /*2da0*/  FCHK P0, R20, R3 ;  /* 0x0000000314007302 */ /* 0x010f220000000000 */
[----:B-----5:R-:W-:-:S04]  /*2db0*/  FFMA R39, -R3, R0, 1 ;  /* 0x3f80000003277423 */ /* 0x020fc80000000100 */
[----:B------:R-:W-:-:S04]  /*2dc0*/  FFMA R0, R0, R39, R0 ;  /* 0x0000002700007223 */ /* 0x000fc80000000000 */
[----:B------:R-:W-:-:S04]  /*2dd0*/  FFMA R39, R0, R20, RZ ;  /* 0x0000001400277223 */ /* 0x000fc800000000ff */
[----:B------:R-:W-:-:S04]  /*2de0*/  FFMA R22, -R3, R39, R20 ;  /* 0x0000002703167223 */ /* 0x000fc80000000114 */
[----:B------:R-:W-:Y:S01]  /*2df0*/  FFMA R39, R0, R22, R39 ;  /* 0x0000001600277223 */ /* 0x000fe20000000027 */
[----:B----4-:R-:W-:Y:S06]  /*2e00*/  @!P0 BRA `(.L_x_208) ;  /* 0x0000000000108947 */ /* 0x010fec0003800000 */
[----:B------:R-:W-:Y:S02]  /*2e10*/  MOV R0, R20 ;  /* 0x0000001400007202 */ /* 0x000fe40000000f00 */
[----:B------:R-:W-:-:S07]  /*2e20*/  MOV R38, 0x2e40 ;  /* 0x00002e4000267802 */ /* 0x000fce0000000f00 */
[----:B0123--:R-:W-:Y:S05]  /*2e30*/  CALL.REL.NOINC `($__internal_0_$__cuda_sm3x_div_rn_noftz_f32_slowpath) ;  /* 0x00000048002c7944 */ /* 0x00ffea0003c00000 */
[----:B------:R-:W-:-:S07]  /*2e40*/  IMAD.MOV.U32 R39, RZ, RZ, R0 ;  /* 0x000000ffff277224 */ /* 0x000fce00078e0000 */
.L_x_208:
[----:B------:R-:W-:Y:S05]  /*2e50*/  BSYNC.RECONVERGENT B9 ;  /* 0x0000000000097941 */ /* 0x000fea0003800200 */
.L_x_207:
[----:B------:R4:W-:Y:S01]  /*2e60*/  STG.E desc[UR4][R4.64+0x14], R39 ;  /* 0x0000142704007986 */ /* 0x0009e2000c101904 */
[----:B------:R-:W-:-:S04]  /*2e70*/  VOTE.ANY R36, PT, PT ;  /* 0x0000000000247806 */ /* 0x000fc800038e0100 */
[----:B------:R-:W-:-:S13]  /*2e80*/  R2UR UR6, R36 ;  /* 0x00000000240672ca */ /* 0x000fda00000e0000 */
[----:B----4-:R-:W-:Y:S05]  /*2e90*/  BRA.DIV UR6, `(.L_x_209) ;  /* 0x0000003a064c7947 */ /* 0x010fea000b800000 */
[----:B------:R4:W0:Y:S02]  /*2ea0*/  SHFL.IDX PT, R18, R18, R2, 0x1f ;  /* 0x00001f0212127589 */ /* 0x00082400000e0000 */
.L_x_410:
        /* <DEDUP_REMOVED lines=13> */
.L_x_211:
[----:B------:R-:W-:Y:S05]  /*2f80*/  BSYNC.RECONVERGENT B9 ;  /* 0x0000000000097941 */ /* 0x000fea0003800200 */
.L_x_210:
[----:B------:R0:W-:Y:S01]  /*2f90*/  STG.E desc[UR4][R4.64+0x18], R39 ;  /* 0x0000182704007986 */ /* 0x0001e2000c101904 */
[----:B------:R-:W-:-:S04]  /*2fa0*/  VOTE.ANY R36, PT, PT ;  /* 0x0000000000247806 */ /* 0x000fc800038e0100 */
[----:B------:R-:W-:-:S13]  /*2fb0*/  R2UR UR6, R36 ;  /* 0x00000000240672ca */ /* 0x000fda00000e0000 */
[----:B0-----:R-:W-:Y:S05]  /*2fc0*/  BRA.DIV UR6, `(.L_x_212) ;  /* 0x0000003a06287947 */ /* 0x001fea000b800000 */
[----:B------:R0:W0:Y:S02]  /*2fd0*/  SHFL.IDX PT, R16, R16, R2, 0x1f ;  /* 0x00001f0210107589 */ /* 0x00002400000e0000 */
.L_x_413:
        /* <DEDUP_REMOVED lines=13> */
.L_x_214:
[----:B------:R-:W-:Y:S05]  /*30b0*/  BSYNC.RECONVERGENT B9 ;  /* 0x0000000000097941 */ /* 0x000fea0003800200 */
.L_x_213:
[----:B------:R0:W-:Y:S02]  /*30c0*/  STG.E desc[UR4][R4.64+0x1c], R39 ;  /* 0x00001c2704007986 */ /* 0x0001e4000c101904 */
.L_x_190:
[----:B------:R-:W-:Y:S05]  /*30d0*/  BSYNC B6 ;  /* 0x0000000000067941 */ /* 0x000fea0003800000 */
.L_x_189:
[----:B------:R-:W-:-:S13]  /*30e0*/  ISETP.GT.U32.AND P0, PT, R2, 0x1e, PT ;  /* 0x0000001e0200780c */ /* 0x000fda0003f04070 */
[----:B------:R-:W-:Y:S05]  /*30f0*/  @P0 EXIT ;  /* 0x000000000000094d */ /* 0x000fea0003800000 */
[----:B------:R-:W-:-:S04]  /*3100*/  VOTE.ANY R36, PT, PT ;  /* 0x0000000000247806 */ /* 0x000fc800038e0100 */
[----:B------:R-:W-:-:S13]  /*3110*/  R2UR UR6, R36 ;  /* 0x00000000240672ca */ /* 0x000fda00000e0000 */
[----:B------:R-:W-:Y:S05]  /*3120*/  BRA.DIV UR6, `(.L_x_215) ;  /* 0x0000003606f87947 */ /* 0x000fea000b800000 */
[----:B------:R0:W0:Y:S02]  /*3130*/  SHFL.IDX PT, R14, R14, R2, 0x1f ;  /* 0x00001f020e0e7589 */ /* 0x00002400000e0000 */
.L_x_416:
        /* <DEDUP_REMOVED lines=9> */
[----:B------:R-:W-:Y:S02]  /*31d0*/  MOV R0, R14 ;  /* 0x0000000e00007202 */ /* 0x000fe40000000f00 */
[----:B------:R-:W-:-:S07]  /*31e0*/  MOV R38, 0x3200 ;  /* 0x0000320000267802 */ /* 0x000fce0000000f00 */
[----:B--234-:R-:W-:Y:S05]  /*31f0*/  CALL.REL.NOINC `($__internal_0_$__cuda_sm3x_div_rn_noftz_f32_slowpath) ;  /* 0x00000044003c7944 */ /* 0x01cfea0003c00000 */
[----:B------:R-:W-:-:S07]  /*3200*/  IMAD.MOV.U32 R39, RZ, RZ, R0 ;  /* 0x000000ffff277224 */ /* 0x000fce00078e0000 */
.L_x_217:
[----:B------:R-:W-:Y:S05]  /*3210*/  BSYNC.RECONVERGENT B6 ;  /* 0x0000000000067941 */ /* 0x000fea0003800200 */
.L_x_216:
[----:B------:R0:W-:Y:S01]  /*3220*/  STG.E desc[UR4][R4.64+0x20], R39 ;  /* 0x0000202704007986 */ /* 0x0001e2000c101904 */
[----:B------:R-:W-:-:S04]  /*3230*/  VOTE.ANY R36, PT, PT ;  /* 0x0000000000247806 */ /* 0x000fc800038e0100 */
[----:B------:R-:W-:-:S13]  /*3240*/  R2UR UR6, R36 ;  /* 0x00000000240672ca */ /* 0x000fda00000e0000 */
[----:B0-----:R-:W-:Y:S05]  /*3250*/  BRA.DIV UR6, `(.L_x_218) ;  /* 0x0000003606d47947 */ /* 0x001fea000b800000 */
[----:B------:R0:W1:Y:S02]  /*3260*/  SHFL.IDX PT, R12, R12, R2, 0x1f ;  /* 0x00001f020c0c7589 */ /* 0x00006400000e0000 */
.L_x_419:
[----:B------:R-:W5:Y:S01]  /*3270*/  MUFU.RCP R0, R3 ;  /* 0x0000000300007308 */ /* 0x000f620000001000 */
[----:B------:R-:W-:Y:S07]  /*3280*/  BSSY.RECONVERGENT B6, `(.L_x_219) ;  /* 0x000000c000067945 */ /* 0x000fee0003800200 */
[----:B-1----:R-:W1:Y:S01]  /*3290*/  FCHK P0, R12, R3 ;  /* 0x000000030c007302 */ /* 0x002e620000000000 */
[----:B-----5:R-:W-:-:S04]  /*32a0*/  FFMA R39, -R3, R0, 1 ;  /* 0x3f80000003277423 */ /* 0x020fc80000000100 */
[----:B------:R-:W-:-:S04]  /*32b0*/  FFMA R0, R0, R39, R0 ;  /* 0x0000002700007223 */ /* 0x000fc80000000000 */
[----:B------:R-:W-:-:S04]  /*32c0*/  FFMA R39, R0, R12, RZ ;  /* 0x0000000c00277223 */ /* 0x000fc800000000ff */
[----:B------:R-:W-:-:S04]  /*32d0*/  FFMA R14, -R3, R39, R12 ;  /* 0x00000027030e7223 */ /* 0x000fc8000000010c */
[----:B------:R-:W-:Y:S01]  /*32e0*/  FFMA R39, R0, R14, R39 ;  /* 0x0000000e00277223 */ /* 0x000fe20000000027 */
[----:B-1----:R-:W-:Y:S06]  /*32f0*/  @!P0 BRA `(.L_x_220) ;  /* 0x0000000000108947 */ /* 0x002fec0003800000 */
[----:B------:R-:W-:Y:S02]  /*3300*/  MOV R0, R12 ;  /* 0x0000000c00007202 */ /* 0x000fe40000000f00 */
[----:B------:R-:W-:-:S07]  /*3310*/  MOV R38, 0x3330 ;  /* 0x0000333000267802 */ /* 0x000fce0000000f00 */
[----:B0-234-:R-:W-:Y:S05]  /*3320*/  CALL.REL.NOINC `($__internal_0_$__cuda_sm3x_div_rn_noftz_f32_slowpath) ;  /* 0x0000004000f07944 */ /* 0x01dfea0003c00000 */
[----:B------:R-:W-:-:S07]  /*3330*/  IMAD.MOV.U32 R39, RZ, RZ, R0 ;  /* 0x000000ffff277224 */ /* 0x000fce00078e0000 */
.L_x_220:
[----:B------:R-:W-:Y:S05]  /*3340*/  BSYNC.RECONVERGENT B6 ;  /* 0x0000000000067941 */ /* 0x000fea0003800200 */
.L_x_219:
[----:B------:R1:W-:Y:S01]  /*3350*/  STG.E desc[UR4][R4.64+0x24], R39 ;  /* 0x0000242704007986 */ /* 0x0003e2000c101904 */
[----:B------:R-:W-:-:S04]  /*3360*/  VOTE.ANY R36, PT, PT ;  /* 0x0000000000247806 */ /* 0x000fc800038e0100 */
[----:B------:R-:W-:-:S13]  /*3370*/  R2UR UR6, R36 ;  /* 0x00000000240672ca */ /* 0x000fda00000e0000 */
[----:B-1----:R-:W-:Y:S05]  /*3380*/  BRA.DIV UR6, `(.L_x_221) ;  /* 0x0000003606b07947 */ /* 0x002fea000b800000 */
[----:B------:R1:W0:Y:S02]  /*3390*/  SHFL.IDX PT, R10, R10, R2, 0x1f ;  /* 0x00001f020a0a7589 */ /* 0x00022400000e0000 */
.L_x_422:
        /* <DEDUP_REMOVED lines=13> */
.L_x_223:
[----:B------:R-:W-:Y:S05]  /*3470*/  BSYNC.RECONVERGENT B6 ;  /* 0x0000000000067941 */ /* 0x000fea0003800200 */
.L_x_222:
[----:B------:R0:W-:Y:S01]  /*3480*/  STG.E desc[UR4][R4.64+0x28], R39 ;  /* 0x0000282704007986 */ /* 0x0001e2000c101904 */
[----:B------:R-:W-:-:S04]  /*3490*/  VOTE.ANY R36, PT, PT ;  /* 0x0000000000247806 */ /* 0x000fc800038e0100 */
[----:B------:R-:W-:-:S13]  /*34a0*/  R2UR UR6, R36 ;  /* 0x00000000240672ca */ /* 0x000fda00000e0000 */
[----:B0-----:R-:W-:Y:S05]  /*34b0*/  BRA.DIV UR6, `(.L_x_224) ;  /* 0x00000036068c7947 */ /* 0x001fea000b800000 */
[----:B------:R0:W0:Y:S02]  /*34c0*/  SHFL.IDX PT, R8, R8, R2, 0x1f ;  /* 0x00001f0208087589 */ /* 0x00002400000e0000 */
.L_x_425:
        /* <DEDUP_REMOVED lines=13> */
.L_x_226:
[----:B------:R-:W-:Y:S05]  /*35a0*/  BSYNC.RECONVERGENT B6 ;  /* 0x0000000000067941 */ /* 0x000fea0003800200 */
.L_x_225:
[----:B------:R0:W-:Y:S01]  /*35b0*/  STG.E desc[UR4][R4.64+0x2c], R39 ;  /* 0x00002c2704007986 */ /* 0x0001e2000c101904 */
[----:B------:R-:W-:-:S04]  /*35c0*/  VOTE.ANY R36, PT, PT ;  /* 0x0000000000247806 */ /* 0x000fc800038e0100 */
[----:B------:R-:W-:-:S13]  /*35d0*/  R2UR UR6, R36 ;  /* 0x00000000240672ca */ /* 0x000fda00000e0000 */
[----:B0-----:R-:W-:Y:S05]  /*35e0*/  BRA.DIV UR6, `(.L_x_227) ;  /* 0x0000003606687947 */ /* 0x001fea000b800000 */
[----:B------:R0:W0:Y:S02]  /*35f0*/  SHFL.IDX PT, R6, R6, R2, 0x1f ;  /* 0x00001f0206067589 */ /* 0x00002400000e0000 */
.L_x_428:
        /* <DEDUP_REMOVED lines=13> */
.L_x_229:
[----:B------:R-:W-:Y:S05]  /*36d0*/  BSYNC.RECONVERGENT B6 ;  /* 0x0000000000067941 */ /* 0x000fea0003800200 */
.L_x_228:
[----:B------:R0:W-:Y:S01]  /*36e0*/  STG.E desc[UR4][R4.64+0x30], R39 ;  /* 0x0000302704007986 */ /* 0x0001e2000c101904 */
[----:B------:R-:W-:-:S04]  /*36f0*/  VOTE.ANY R36, PT, PT ;  /* 0x0000000000247806 */ /* 0x000fc800038e0100 */
[----:B------:R-:W-:-:S13]  /*3700*/  R2UR UR6, R36 ;  /* 0x00000000240672ca */ /* 0x000fda00000e0000 */
[----:B0-----:R-:W-:Y:S05]  /*3710*/  BRA.DIV UR6, `(.L_x_230) ;  /* 0x0000003606447947 */ /* 0x001fea000b800000 */
[----:B------:R0:W0:Y:S02]  /*3720*/  SHFL.IDX PT, R36, R43, R2, 0x1f ;  /* 0x00001f022b247589 */ /* 0x00002400000e0000 */
.L_x_431:
        /* <DEDUP_REMOVED lines=13> */
.L_x_232:
[----:B------:R-:W-:Y:S05]  /*3800*/  BSYNC.RECONVERGENT B6 ;  /* 0x0000000000067941 */ /* 0x000fea0003800200 */
.L_x_231:
[----:B------:R0:W-:Y:S01]  /*3810*/  STG.E desc[UR4][R4.64+0x34], R39 ;  /* 0x0000342704007986 */ /* 0x0001e2000c101904 */
[----:B------:R-:W-:-:S04]  /*3820*/  VOTE.ANY R36, PT, PT ;  /* 0x0000000000247806 */ /* 0x000fc800038e0100 */
[----:B------:R-:W-:-:S13]  /*3830*/  R2UR UR6, R36 ;  /* 0x00000000240672ca */ /* 0x000fda00000e0000 */
[----:B0-----:R-:W-:Y:S05]  /*3840*/  BRA.DIV UR6, `(.L_x_233) ;  /* 0x00000036061c7947 */ /* 0x001fea000b800000 */
[----:B------:R0:W0:Y:S02]  /*3850*/  SHFL.IDX PT, R36, R45, R2, 0x1f ;  /* 0x00001f022d247589 */ /* 0x00002400000e0000 */
.L_x_434:
        /* <DEDUP_REMOVED lines=13> */
.L_x_235:
[----:B------:R-:W-:Y:S05]  /*3930*/  BSYNC.RECONVERGENT B6 ;  /* 0x0000000000067941 */ /* 0x000fea0003800200 */
.L_x_234:
[----:B------:R0:W-:Y:S01]  /*3940*/  STG.E desc[UR4][R4.64+0x38], R39 ;  /* 0x0000382704007986 */ /* 0x0001e2000c101904 */
[----:B------:R-:W-:-:S04]  /*3950*/  VOTE.ANY R36, PT, PT ;  /* 0x0000000000247806 */ /* 0x000fc800038e0100 */
[----:B------:R-:W-:-:S13]  /*3960*/  R2UR UR6, R36 ;  /* 0x00000000240672ca */ /* 0x000fda00000e0000 */
[----:B0-----:R-:W-:Y:S05]  /*3970*/  BRA.DIV UR6, `(.L_x_236) ;  /* 0x0000003206f47947 */ /* 0x001fea000b800000 */
[----:B------:R0:W0:Y:S02]  /*3980*/  SHFL.IDX PT, R36, R41, R2, 0x1f ;  /* 0x00001f0229247589 */ /* 0x00002400000e0000 */
.L_x_437:
        /* <DEDUP_REMOVED lines=13> */
.L_x_238:
[----:B------:R-:W-:Y:S05]  /*3a60*/  BSYNC.RECONVERGENT B6 ;  /* 0x0000000000067941 */ /* 0x000fea0003800200 */
.L_x_237:
[----:B------:R0:W-:Y:S01]  /*3a70*/  STG.E desc[UR4][R4.64+0x3c], R39 ;  /* 0x00003c2704007986 */ /* 0x0001e2000c101904 */
[----:B------:R-:W-:-:S04]  /*3a80*/  VOTE.ANY R36, PT, PT ;  /* 0x0000000000247806 */ /* 0x000fc800038e0100 */
[----:B------:R-:W-:-:S13]  /*3a90*/  R2UR UR6, R36 ;  /* 0x00000000240672ca */ /* 0x000fda00000e0000 */
[----:B0-----:R-:W-:Y:S05]  /*3aa0*/  BRA.DIV UR6, `(.L_x_239) ;  /* 0x0000003206cc7947 */ /* 0x001fea000b800000 */
[----:B------:R0:W0:Y:S02]  /*3ab0*/  SHFL.IDX PT, R36, R37, R2, 0x1f ;  /* 0x00001f0225247589 */ /* 0x00002400000e0000 */
.L_x_440:
        /* <DEDUP_REMOVED lines=13> */
.L_x_241:
[----:B------:R-:W-:Y:S05]  /*3b90*/  BSYNC.RECONVERGENT B6 ;  /* 0x0000000000067941 */ /* 0x000fea0003800200 */
.L_x_240:
[----:B------:R0:W-:Y:S01]  /*3ba0*/  STG.E desc[UR4][R4.64+0x40], R37 ;  /* 0x0000402504007986 */ /* 0x0001e2000c101904 */
[----:B------:R-:W-:-:S04]  /*3bb0*/  VOTE.ANY R36, PT, PT ;  /* 0x0000000000247806 */ /* 0x000fc800038e0100 */
[----:B------:R-:W-:-:S13]  /*3bc0*/  R2UR UR6, R36 ;  /* 0x00000000240672ca */ /* 0x000fda00000e0000 */
[----:B0-----:R-:W-:Y:S05]  /*3bd0*/  BRA.DIV UR6, `(.L_x_242) ;  /* 0x0000003206a47947 */ /* 0x001fea000b800000 */
[----:B------:R0:W0:Y:S02]  /*3be0*/  SHFL.IDX PT, R36, R35, R2, 0x1f ;  /* 0x00001f0223247589 */ /* 0x00002400000e0000 */
.L_x_443:
        /* <DEDUP_REMOVED lines=13> */
.L_x_244:
[----:B------:R-:W-:Y:S05]  /*3cc0*/  BSYNC.RECONVERGENT B6 ;  /* 0x0000000000067941 */ /* 0x000fea0003800200 */
.L_x_243:
[----:B------:R0:W-:Y:S01]  /*3cd0*/  STG.E desc[UR4][R4.64+0x44], R35 ;  /* 0x0000442304007986 */ /* 0x0001e2000c101904 */
[----:B------:R-:W-:-:S04]  /*3ce0*/  VOTE.ANY R36, PT, PT ;  /* 0x0000000000247806 */ /* 0x000fc800038e0100 */
[----:B------:R-:W-:-:S13]  /*3cf0*/  R2UR UR6, R36 ;  /* 0x00000000240672ca */ /* 0x000fda00000e0000 */
[----:B0-----:R-:W-:Y:S05]  /*3d00*/  BRA.DIV UR6, `(.L_x_245) ;  /* 0x00000032067c7947 */ /* 0x001fea000b800000 */
[----:B------:R0:W0:Y:S02]  /*3d10*/  SHFL.IDX PT, R36, R31, R2, 0x1f ;  /* 0x00001f021f247589 */ /* 0x00002400000e0000 */
.L_x_446:
        /* <DEDUP_REMOVED lines=13> */
.L_x_247:
[----:B------:R-:W-:Y:S05]  /*3df0*/  BSYNC.RECONVERGENT B6 ;  /* 0x0000000000067941 */ /* 0x000fea0003800200 */
.L_x_246:
[----:B------:R0:W-:Y:S01]  /*3e00*/  STG.E desc[UR4][R4.64+0x48], R31 ;  /* 0x0000481f04007986 */ /* 0x0001e2000c101904 */
[----:B------:R-:W-:-:S04]  /*3e10*/  VOTE.ANY R36, PT, PT ;  /* 0x0000000000247806 */ /* 0x000fc800038e0100 */
[----:B------:R-:W-:-:S13]  /*3e20*/  R2UR UR6, R36 ;  /* 0x00000000240672ca */ /* 0x000fda00000e0000 */
[----:B0-----:R-:W-:Y:S05]  /*3e30*/  BRA.DIV UR6, `(.L_x_248) ;  /* 0x0000003206547947 */ /* 0x001fea000b800000 */
[----:B------:R0:W0:Y:S02]  /*3e40*/  SHFL.IDX PT, R36, R33, R2, 0x1f ;  /* 0x00001f0221247589 */ /* 0x00002400000e0000 */
.L_x_449:
        /* <DEDUP_REMOVED lines=13> */
.L_x_250:
[----:B------:R-:W-:Y:S05]  /*3f20*/  BSYNC.RECONVERGENT B6 ;  /* 0x0000000000067941 */ /* 0x000fea0003800200 */
.L_x_249:
[----:B------:R0:W-:Y:S01]  /*3f30*/  STG.E desc[UR4][R4.64+0x4c], R31 ;  /* 0x00004c1f04007986 */ /* 0x0001e2000c101904 */
[----:B------:R-:W-:-:S04]  /*3f40*/  VOTE.ANY R36, PT, PT ;  /* 0x0000000000247806 */ /* 0x000fc800038e0100 */
[----:B------:R-:W-:-:S13]  /*3f50*/  R2UR UR6, R36 ;  /* 0x00000000240672ca */ /* 0x000fda00000e0000 */
[----:B0-----:R-:W-:Y:S05]  /*3f60*/  BRA.DIV UR6, `(.L_x_251) ;  /* 0x00000032062c7947 */ /* 0x001fea000b800000 */
[----:B------:R0:W0:Y:S02]  /*3f70*/  SHFL.IDX PT, R36, R29, R2, 0x1f ;  /* 0x00001f021d247589 */ /* 0x00002400000e0000 */
.L_x_452:
        /* <DEDUP_REMOVED lines=13> */
.L_x_253:
[----:B------:R-:W-:Y:S05]  /*4050*/  BSYNC.RECONVERGENT B6 ;  /* 0x0000000000067941 */ /* 0x000fea0003800200 */
.L_x_252:
[----:B------:R0:W-:Y:S01]  /*4060*/  STG.E desc[UR4][R4.64+0x50], R29 ;  /* 0x0000501d04007986 */ /* 0x0001e2000c101904 */
[----:B------:R-:W-:-:S04]  /*4070*/  VOTE.ANY R36, PT, PT ;  /* 0x0000000000247806 */ /* 0x000fc800038e0100 */
[----:B------:R-:W-:-:S13]  /*4080*/  R2UR UR6, R36 ;  /* 0x00000000240672ca */ /* 0x000fda00000e0000 */
[----:B0-----:R-:W-:Y:S05]  /*4090*/  BRA.DIV UR6, `(.L_x_254) ;  /* 0x0000003206047947 */ /* 0x001fea000b800000 */
[----:B------:R0:W0:Y:S02]  /*40a0*/  SHFL.IDX PT, R36, R25, R2, 0x1f ;  /* 0x00001f0219247589 */ /* 0x00002400000e0000 */
.L_x_455:
        /* <DEDUP_REMOVED lines=13> */
.L_x_256:
[----:B------:R-:W-:Y:S05]  /*4180*/  BSYNC.RECONVERGENT B6 ;  /* 0x0000000000067941 */ /* 0x000fea0003800200 */
.L_x_255:
[----:B------:R0:W-:Y:S01]  /*4190*/  STG.E desc[UR4][R4.64+0x54], R25 ;  /* 0x0000541904007986 */ /* 0x0001e2000c101904 */
[----:B------:R-:W-:-:S04]  /*41a0*/  VOTE.ANY R36, PT, PT ;  /* 0x0000000000247806 */ /* 0x000fc800038e0100 */
[----:B------:R-:W-:-:S13]  /*41b0*/  R2UR UR6, R36 ;  /* 0x00000000240672ca */ /* 0x000fda00000e0000 */
[----:B0-----:R-:W-:Y:S05]  /*41c0*/  BRA.DIV UR6, `(.L_x_257) ;  /* 0x0000002e06dc7947 */ /* 0x001fea000b800000 */
[----:B------:R0:W0:Y:S02]  /*41d0*/  SHFL.IDX PT, R36, R27, R2, 0x1f ;  /* 0x00001f021b247589 */ /* 0x00002400000e0000 */
.L_x_458:
        /* <DEDUP_REMOVED lines=13> */
.L_x_259:
[----:B------:R-:W-:Y:S05]  /*42b0*/  BSYNC.RECONVERGENT B6 ;  /* 0x0000000000067941 */ /* 0x000fea0003800200 */
.L_x_258:
[----:B------:R0:W-:Y:S01]  /*42c0*/  STG.E desc[UR4][R4.64+0x58], R25 ;  /* 0x0000581904007986 */ /* 0x0001e2000c101904 */
[----:B------:R-:W-:-:S04]  /*42d0*/  VOTE.ANY R36, PT, PT ;  /* 0x0000000000247806 */ /* 0x000fc800038e0100 */
[----:B------:R-:W-:-:S13]  /*42e0*/  R2UR UR6, R36 ;  /* 0x00000000240672ca */ /* 0x000fda00000e0000 */
[----:B0-----:R-:W-:Y:S05]  /*42f0*/  BRA.DIV UR6, `(.L_x_260) ;  /* 0x0000002e06b47947 */ /* 0x001fea000b800000 */
[----:B------:R0:W0:Y:S02]  /*4300*/  SHFL.IDX PT, R36, R23, R2, 0x1f ;  /* 0x00001f0217247589 */ /* 0x00002400000e0000 */
.L_x_461:
        /* <DEDUP_REMOVED lines=13> */
.L_x_262:
[----:B------:R-:W-:Y:S05]  /*43e0*/  BSYNC.RECONVERGENT B6 ;  /* 0x0000000000067941 */ /* 0x000fea0003800200 */
.L_x_261:
[----:B------:R0:W-:Y:S01]  /*43f0*/  STG.E desc[UR4][R4.64+0x5c], R23 ;  /* 0x00005c1704007986 */ /* 0x0001e2000c101904 */
[----:B------:R-:W-:-:S04]  /*4400*/  VOTE.ANY R36, PT, PT ;  /* 0x0000000000247806 */ /* 0x000fc800038e0100 */
[----:B------:R-:W-:-:S13]  /*4410*/  R2UR UR6, R36 ;  /* 0x00000000240672ca */ /* 0x000fda00000e0000 */
[----:B0-----:R-:W-:Y:S05]  /*4420*/  BRA.DIV UR6, `(.L_x_263) ;  /* 0x0000002e068c7947 */ /* 0x001fea000b800000 */
[----:B------:R0:W0:Y:S02]  /*4430*/  SHFL.IDX PT, R36, R21, R2, 0x1f ;  /* 0x00001f0215247589 */ /* 0x00002400000e0000 */
.L_x_464:
        /* <DEDUP_REMOVED lines=13> */
.L_x_265:
[----:B------:R-:W-:Y:S05]  /*4510*/  BSYNC.RECONVERGENT B6 ;  /* 0x0000000000067941 */ /* 0x000fea0003800200 */
.L_x_264:
[----:B------:R0:W-:Y:S01]  /*4520*/  STG.E desc[UR4][R4.64+0x60], R21 ;  /* 0x0000601504007986 */ /* 0x0001e2000c101904 */
[----:B------:R-:W-:-:S04]  /*4530*/  VOTE.ANY R36, PT, PT ;  /* 0x0000000000247806 */ /* 0x000fc800038e0100 */
[----:B------:R-:W-:-:S13]  /*4540*/  R2UR UR6, R36 ;  /* 0x00000000240672ca */ /* 0x000fda00000e0000 */
[----:B0-----:R-:W-:Y:S05]  /*4550*/  BRA.DIV UR6, `(.L_x_266) ;  /* 0x0000002e06647947 */ /* 0x001fea000b800000 */
[----:B------:R0:W0:Y:S02]  /*4560*/  SHFL.IDX PT, R36, R19, R2, 0x1f ;  /* 0x00001f0213247589 */ /* 0x00002400000e0000 */
.L_x_467:
        /* <DEDUP_REMOVED lines=13> */
.L_x_268:
[----:B------:R-:W-:Y:S05]  /*4640*/  BSYNC.RECONVERGENT B6 ;  /* 0x0000000000067941 */ /* 0x000fea0003800200 */
.L_x_267:
[----:B------:R0:W-:Y:S01]  /*4650*/  STG.E desc[UR4][R4.64+0x64], R19 ;  /* 0x0000641304007986 */ /* 0x0001e2000c101904 */
[----:B------:R-:W-:-:S04]  /*4660*/  VOTE.ANY R36, PT, PT ;  /* 0x0000000000247806 */ /* 0x000fc800038e0100 */
[----:B------:R-:W-:-:S13]  /*4670*/  R2UR UR6, R36 ;  /* 0x00000000240672ca */ /* 0x000fda00000e0000 */
[----:B0-----:R-:W-:Y:S05]  /*4680*/  BRA.DIV UR6, `(.L_x_269) ;  /* 0x0000002e063c7947 */ /* 0x001fea000b800000 */
[----:B------:R0:W0:Y:S02]  /*4690*/  SHFL.IDX PT, R36, R17, R2, 0x1f ;  /* 0x00001f0211247589 */ /* 0x00002400000e0000 */
.L_x_470:
        /* <DEDUP_REMOVED lines=13> */
.L_x_271:
[----:B------:R-:W-:Y:S05]  /*4770*/  BSYNC.RECONVERGENT B6 ;  /* 0x0000000000067941 */ /* 0x000fea0003800200 */
.L_x_270:
[----:B------:R0:W-:Y:S01]  /*4780*/  STG.E desc[UR4][R4.64+0x68], R17 ;  /* 0x0000681104007986 */ /* 0x0001e2000c101904 */
[----:B------:R-:W-:-:S04]  /*4790*/  VOTE.ANY R36, PT, PT ;  /* 0x0000000000247806 */ /* 0x000fc800038e0100 */
[----:B------:R-:W-:-:S13]  /*47a0*/  R2UR UR6, R36 ;  /* 0x00000000240672ca */ /* 0x000fda00000e0000 */
[----:B0-----:R-:W-:Y:S05]  /*47b0*/  BRA.DIV UR6, `(.L_x_272) ;  /* 0x0000002e06147947 */ /* 0x001fea000b800000 */
[----:B------:R0:W0:Y:S02]  /*47c0*/  SHFL.IDX PT, R36, R15, R2, 0x1f ;  /* 0x00001f020f247589 */ /* 0x00002400000e0000 */
.L_x_473:
        /* <DEDUP_REMOVED lines=13> */
.L_x_274:
[----:B------:R-:W-:Y:S05]  /*48a0*/  BSYNC.RECONVERGENT B6 ;  /* 0x0000000000067941 */ /* 0x000fea0003800200 */
.L_x_273:
[----:B------:R0:W-:Y:S01]  /*48b0*/  STG.E desc[UR4][R4.64+0x6c], R15 ;  /* 0x00006c0f04007986 */ /* 0x0001e2000c101904 */
[----:B------:R-:W-:-:S04]  /*48c0*/  VOTE.ANY R36, PT, PT ;  /* 0x0000000000247806 */ /* 0x000fc800038e0100 */
[----:B------:R-:W-:-:S13]  /*48d0*/  R2UR UR6, R36 ;  /* 0x00000000240672ca */ /* 0x000fda00000e0000 */
[----:B0-----:R-:W-:Y:S05]  /*48e0*/  BRA.DIV UR6, `(.L_x_275) ;  /* 0x0000002a06ec7947 */ /* 0x001fea000b800000 */
[----:B------:R0:W0:Y:S02]  /*48f0*/  SHFL.IDX PT, R36, R13, R2, 0x1f ;  /* 0x00001f020d247589 */ /* 0x00002400000e0000 */
.L_x_476:
        /* <DEDUP_REMOVED lines=13> */
.L_x_277:
[----:B------:R-:W-:Y:S05]  /*49d0*/  BSYNC.RECONVERGENT B6 ;  /* 0x0000000000067941 */ /* 0x000fea0003800200 */
.L_x_276:
[----:B------:R0:W-:Y:S01]  /*49e0*/  STG.E desc[UR4][R4.64+0x70], R13 ;  /* 0x0000700d04007986 */ /* 0x0001e2000c101904 */
[----:B------:R-:W-:-:S04]  /*49f0*/  VOTE.ANY R36, PT, PT ;  /* 0x0000000000247806 */ /* 0x000fc800038e0100 */
[----:B------:R-:W-:-:S13]  /*4a00*/  R2UR UR6, R36 ;  /* 0x00000000240672ca */ /* 0x000fda00000e0000 */
[----:B0-----:R-:W-:Y:S05]  /*4a10*/  BRA.DIV UR6, `(.L_x_278) ;  /* 0x0000002a06c47947 */ /* 0x001fea000b800000 */
[----:B------:R0:W0:Y:S02]  /*4a20*/  SHFL.IDX PT, R36, R11, R2, 0x1f ;  /* 0x00001f020b247589 */ /* 0x00002400000e0000 */
.L_x_479:
        /* <DEDUP_REMOVED lines=13> */
.L_x_280:
[----:B------:R-:W-:Y:S05]  /*4b00*/  BSYNC.RECONVERGENT B6 ;  /* 0x0000000000067941 */ /* 0x000fea0003800200 */
.L_x_279:
[----:B------:R0:W-:Y:S01]  /*4b10*/  STG.E desc[UR4][R4.64+0x74], R11 ;  /* 0x0000740b04007986 */ /* 0x0001e2000c101904 */
[----:B------:R-:W-:-:S04]  /*4b20*/  VOTE.ANY R36, PT, PT ;  /* 0x0000000000247806 */ /* 0x000fc800038e0100 */
[----:B------:R-:W-:-:S13]  /*4b30*/  R2UR UR6, R36 ;  /* 0x00000000240672ca */ /* 0x000fda00000e0000 */
[----:B0-----:R-:W-:Y:S05]  /*4b40*/  BRA.DIV UR6, `(.L_x_281) ;  /* 0x0000002a069c7947 */ /* 0x001fea000b800000 */
[----:B------:R0:W0:Y:S02]  /*4b50*/  SHFL.IDX PT, R36, R9, R2, 0x1f ;  /* 0x00001f0209247589 */ /* 0x00002400000e0000 */
.L_x_482:
        /* <DEDUP_REMOVED lines=13> */
.L_x_283:
[----:B------:R-:W-:Y:S05]  /*4c30*/  BSYNC.RECONVERGENT B6 ;  /* 0x0000000000067941 */ /* 0x000fea0003800200 */
.L_x_282:
[----:B------:R0:W-:Y:S01]  /*4c40*/  STG.E desc[UR4][R4.64+0x78], R9 ;  /* 0x0000780904007986 */ /* 0x0001e2000c101904 */
[----:B------:R-:W-:-:S04]  /*4c50*/  VOTE.ANY R36, PT, PT ;  /* 0x0000000000247806 */ /* 0x000fc800038e0100 */
[----:B------:R-:W-:-:S13]  /*4c60*/  R2UR UR6, R36 ;  /* 0x00000000240672ca */ /* 0x000fda00000e0000 */
[----:B0-----:R-:W-:Y:S05]  /*4c70*/  BRA.DIV UR6, `(.L_x_284) ;  /* 0x0000002a06747947 */ /* 0x001fea000b800000 */
[----:B-1234-:R0:W1:Y:S02]  /*4c80*/  SHFL.IDX PT, R2, R7, R2, 0x1f ;  /* 0x00001f0207027589 */ /* 0x01e06400000e0000 */
.L_x_485:
[----:B------:R-:W0:Y:S01]  /*4c90*/  MUFU.RCP R0, R3 ;  /* 0x0000000300007308 */ /* 0x000e220000001000 */
[----:B------:R-:W-:Y:S07]  /*4ca0*/  BSSY.RECONVERGENT B6, `(.L_x_285) ;  /* 0x000000c000067945 */ /* 0x000fee0003800200 */
[----:B-1----:R-:W1:Y:S01]  /*4cb0*/  FCHK P0, R2, R3 ;  /* 0x0000000302007302 */ /* 0x002e620000000000 */
[----:B0-----:R-:W-:-:S04]  /*4cc0*/  FFMA R7, -R3, R0, 1 ;  /* 0x3f80000003077423 */ /* 0x001fc80000000100 */
[----:B------:R-:W-:-:S04]  /*4cd0*/  FFMA R0, R0, R7, R0 ;  /* 0x0000000700007223 */ /* 0x000fc80000000000 */
[----:B------:R-:W-:-:S04]  /*4ce0*/  FFMA R7, R0, R2, RZ ;  /* 0x0000000200077223 */ /* 0x000fc800000000ff */
[----:B------:R-:W-:-:S04]  /*4cf0*/  FFMA R6, -R3, R7, R2 ;  /* 0x0000000703067223 */ /* 0x000fc80000000102 */
[----:B------:R-:W-:Y:S01]  /*4d00*/  FFMA R7, R0, R6, R7 ;  /* 0x0000000600077223 */ /* 0x000fe20000000007 */
[----:B-1----:R-:W-:Y:S06]  /*4d10*/  @!P0 BRA `(.L_x_286) ;  /* 0x0000000000108947 */ /* 0x002fec0003800000 */
[----:B------:R-:W-:Y:S02]  /*4d20*/  MOV R0, R2 ;  /* 0x0000000200007202 */ /* 0x000fe40000000f00 */
[----:B------:R-:W-:-:S07]  /*4d30*/  MOV R38, 0x4d50 ;  /* 0x00004d5000267802 */ /* 0x000fce0000000f00 */
[----:B------:R-:W-:Y:S05]  /*4d40*/  CALL.REL.NOINC `($__internal_0_$__cuda_sm3x_div_rn_noftz_f32_slowpath) ;  /* 0x0000002800687944 */ /* 0x000fea0003c00000 */
[----:B------:R-:W-:-:S07]  /*4d50*/  IMAD.MOV.U32 R7, RZ, RZ, R0 ;  /* 0x000000ffff077224 */ /* 0x000fce00078e0000 */
.L_x_286:
[----:B------:R-:W-:Y:S05]  /*4d60*/  BSYNC.RECONVERGENT B6 ;  /* 0x0000000000067941 */ /* 0x000fea0003800200 */
.L_x_285:
[----:B------:R-:W-:Y:S01]  /*4d70*/  STG.E desc[UR4][R4.64+0x7c], R7 ;  /* 0x00007c0704007986 */ /* 0x000fe2000c101904 */
[----:B------:R-:W-:Y:S05]  /*4d80*/  EXIT ;  /* 0x000000000000794d */ /* 0x000fea0003800000 */
.L_x_124:
[----:B------:R-:W-:Y:S01]  /*4d90*/  HFMA2 R30, -RZ, RZ, 0, 1.847743988037109375e-06 ;  /* 0x0000001fff1e7431 */ /* 0x000fe200000001ff */
[----:B------:R-:W-:Y:S01]  /*4da0*/  MOV R34, R39 ;  /* 0x0000002700227202 */ /* 0x000fe20000000f00 */
[----:B------:R-:W-:-:S07]  /*4db0*/  IMAD.MOV.U32 R32, RZ, RZ, R2 ;  /* 0x000000ffff207224 */ /* 0x000fce00078e0002 */
[----:B01----:R-:W-:Y:S05]  /*4dc0*/  WARPSYNC.COLLECTIVE R36, `(.L_x_287) ;  /* 0x0000000024087348 */ /* 0x003fea0003c00000 */
[----:B------:R2:W3:Y:S02]  /*4dd0*/  SHFL.IDX P2, R36, R34, R32, R30 ;  /* 0x0000002022247389 */ /* 0x0004e4000004001e */
[----:B0123--:R-:W-:Y:S05]  /*4de0*/  ENDCOLLECTIVE ;  /* 0x000000000000791b */ /* 0x00ffea0003800000 */
.L_x_287:
[----:B------:R-:W-:Y:S01]  /*4df0*/  IMAD.MOV.U32 R3, RZ, RZ, R36 ;  /* 0x000000ffff037224 */ /* 0x000fe200078e0024 */
[----:B------:R-:W-:Y:S06]  /*4e00*/  BRA `(.L_x_288) ;  /* 0xffffffc800ec7947 */ /* 0x000fec000383ffff */
.L_x_125:
[----:B------:R-:W-:Y:S01]  /*4e10*/  HFMA2 R30, -RZ, RZ, 0, 1.847743988037109375e-06 ;  /* 0x0000001fff1e7431 */ /* 0x000fe200000001ff */
[----:B------:R-:W-:Y:S01]  /*4e20*/  BSSY B5, `(.L_x_289) ;  /* 0x0000006000057945 */ /* 0x000fe20003800000 */
[----:B------:R-:W-:Y:S01]  /*4e30*/  MOV R34, R28 ;  /* 0x0000001c00227202 */ /* 0x000fe20000000f00 */
[----:B------:R-:W-:-:S07]  /*4e40*/  IMAD.MOV.U32 R32, RZ, RZ, R2 ;  /* 0x000000ffff207224 */ /* 0x000fce00078e0002 */
[----:B01----:R-:W-:Y:S05]  /*4e50*/  WARPSYNC.COLLECTIVE R36, `(.L_x_290) ;  /* 0x0000000024087348 */ /* 0x003fea0003c00000 */
[----:B------:R2:W3:Y:S02]  /*4e60*/  SHFL.IDX P2, R36, R34, R32, R30 ;  /* 0x0000002022247389 */ /* 0x0004e4000004001e */
[----:B0123--:R-:W-:Y:S05]  /*4e70*/  ENDCOLLECTIVE ;  /* 0x000000000000791b */ /* 0x00ffea0003800000 */
.L_x_290:
[----:B------:R-:W-:Y:S05]  /*4e80*/  BSYNC B5 ;  /* 0x0000000000057941 */ /* 0x000fea0003800000 */
.L_x_289:
[----:B------:R-:W-:Y:S01]  /*4e90*/  IMAD.MOV.U32 R4, RZ, RZ, R36 ;  /* 0x000000ffff047224 */ /* 0x000fe200078e0024 */
[----:B------:R-:W-:Y:S06]  /*4ea0*/  BRA `(.L_x_291) ;  /* 0xffffffc800d87947 */ /* 0x000fec000383ffff */
.L_x_129:
[----:B------:R-:W-:Y:S01]  /*4eb0*/  HFMA2 R30, -RZ, RZ, 0, 1.847743988037109375e-06 ;  /* 0x0000001fff1e7431 */ /* 0x000fe200000001ff */
[----:B------:R-:W-:Y:S01]  /*4ec0*/  BSSY B6, `(.L_x_292) ;  /* 0x0000006000067945 */ /* 0x000fe20003800000 */
[----:B------:R-:W-:Y:S01]  /*4ed0*/  MOV R34, R26 ;  /* 0x0000001a00227202 */ /* 0x000fe20000000f00 */
[----:B------:R-:W-:-:S07]  /*4ee0*/  IMAD.MOV.U32 R32, RZ, RZ, R2 ;  /* 0x000000ffff207224 */ /* 0x000fce00078e0002 */
[----:B012---:R-:W-:Y:S05]  /*4ef0*/  WARPSYNC.COLLECTIVE R36, `(.L_x_293) ;  /* 0x0000000024087348 */ /* 0x007fea0003c00000 */
[----:B------:R3:W4:Y:S02]  /*4f00*/  SHFL.IDX P2, R36, R34, R32, R30 ;  /* 0x0000002022247389 */ /* 0x000724000004001e */
[----:B01234-:R-:W-:Y:S05]  /*4f10*/  ENDCOLLECTIVE ;  /* 0x000000000000791b */ /* 0x01ffea0003800000 */
.L_x_293:
[----:B------:R-:W-:Y:S05]  /*4f20*/  BSYNC B6 ;  /* 0x0000000000067941 */ /* 0x000fea0003800000 */
.L_x_292:
[----:B------:R-:W-:Y:S01]  /*4f30*/  IMAD.MOV.U32 R3, RZ, RZ, R36 ;  /* 0x000000ffff037224 */ /* 0x000fe200078e0024 */
[----:B------:R-:W-:Y:S06]  /*4f40*/  BRA `(.L_x_294) ;  /* 0xffffffc800d47947 */ /* 0x000fec000383ffff */
.L_x_131:
[----:B------:R-:W-:Y:S01]  /*4f50*/  HFMA2 R30, -RZ, RZ, 0, 1.847743988037109375e-06 ;  /* 0x0000001fff1e7431 */ /* 0x000fe200000001ff */
[----:B------:R-:W-:Y:S01]  /*4f60*/  BSSY B6, `(.L_x_295) ;  /* 0x0000006000067945 */ /* 0x000fe20003800000 */
[----:B------:R-:W-:Y:S01]  /*4f70*/  MOV R34, R24 ;  /* 0x0000001800227202 */ /* 0x000fe20000000f00 */
[----:B------:R-:W-:-:S07]  /*4f80*/  IMAD.MOV.U32 R32, RZ, RZ, R2 ;  /* 0x000000ffff207224 */ /* 0x000fce00078e0002 */
[----:B012---:R-:W-:Y:S05]  /*4f90*/  WARPSYNC.COLLECTIVE R36, `(.L_x_296) ;  /* 0x0000000024087348 */ /* 0x007fea0003c00000 */
[----:B------:R3:W4:Y:S02]  /*4fa0*/  SHFL.IDX P2, R36, R34, R32, R30 ;  /* 0x0000002022247389 */ /* 0x000724000004001e */
[----:B01234-:R-:W-:Y:S05]  /*4fb0*/  ENDCOLLECTIVE ;  /* 0x000000000000791b */ /* 0x01ffea0003800000 */
.L_x_296:
[----:B------:R-:W-:Y:S05]  /*4fc0*/  BSYNC B6 ;  /* 0x0000000000067941 */ /* 0x000fea0003800000 */
.L_x_295:
[----:B------:R-:W-:Y:S01]  /*4fd0*/  IMAD.MOV.U32 R3, RZ, RZ, R36 ;  /* 0x000000ffff037224 */ /* 0x000fe200078e0024 */
[----:B------:R-:W-:Y:S06]  /*4fe0*/  BRA `(.L_x_297) ;  /* 0xffffffc800c47947 */ /* 0x000fec000383ffff */
.L_x_133:
[----:B------:R-:W-:Y:S01]  /*4ff0*/  HFMA2 R30, -RZ, RZ, 0, 1.847743988037109375e-06 ;  /* 0x0000001fff1e7431 */ /* 0x000fe200000001ff */
[----:B------:R-:W-:Y:S01]  /*5000*/  BSSY B6, `(.L_x_298) ;  /* 0x0000006000067945 */ /* 0x000fe20003800000 */
[----:B------:R-:W-:Y:S01]  /*5010*/  MOV R34, R22 ;  /* 0x0000001600227202 */ /* 0x000fe20000000f00 */
[----:B------:R-:W-:-:S07]  /*5020*/  IMAD.MOV.U32 R32, RZ, RZ, R2 ;  /* 0x000000ffff207224 */ /* 0x000fce00078e0002 */
[----:B0123--:R-:W-:Y:S05]  /*5030*/  WARPSYNC.COLLECTIVE R36, `(.L_x_299) ;  /* 0x0000000024087348 */ /* 0x00ffea0003c00000 */
[----:B------:R4:W0:Y:S02]  /*5040*/  SHFL.IDX P2, R36, R34, R32, R30 ;  /* 0x0000002022247389 */ /* 0x000824000004001e */
[----:B01234-:R-:W-:Y:S05]  /*5050*/  ENDCOLLECTIVE ;  /* 0x000000000000791b */ /* 0x01ffea0003800000 */
.L_x_299:
[----:B------:R-:W-:Y:S05]  /*5060*/  BSYNC B6 ;  /* 0x0000000000067941 */ /* 0x000fea0003800000 */
.L_x_298:
[----:B------:R-:W-:Y:S01]  /*5070*/  IMAD.MOV.U32 R3, RZ, RZ, R36 ;  /* 0x000000ffff037224 */ /* 0x000fe200078e0024 */
[----:B------:R-:W-:Y:S06]  /*5080*/  BRA `(.L_x_300) ;  /* 0xffffffc800b47947 */ /* 0x000fec000383ffff */
.L_x_135:
[----:B------:R-:W-:Y:S01]  /*5090*/  HFMA2 R30, -RZ, RZ, 0, 1.847743988037109375e-06 ;  /* 0x0000001fff1e7431 */ /* 0x000fe200000001ff */
[----:B------:R-:W-:Y:S01]  /*50a0*/  BSSY B6, `(.L_x_301) ;  /* 0x0000006000067945 */ /* 0x000fe20003800000 */
[----:B------:R-:W-:Y:S01]  /*50b0*/  MOV R34, R20 ;  /* 0x0000001400227202 */ /* 0x000fe20000000f00 */
[----:B------:R-:W-:-:S07]  /*50c0*/  IMAD.MOV.U32 R32, RZ, RZ, R2 ;  /* 0x000000ffff207224 */ /* 0x000fce00078e0002 */
[----:B0123--:R-:W-:Y:S05]  /*50d0*/  WARPSYNC.COLLECTIVE R36, `(.L_x_302) ;  /* 0x0000000024087348 */ /* 0x00ffea0003c00000 */
[----:B------:R4:W0:Y:S02]  /*50e0*/  SHFL.IDX P2, R36, R34, R32, R30 ;  /* 0x0000002022247389 */ /* 0x000824000004001e */
[----:B01234-:R-:W-:Y:S05]  /*50f0*/  ENDCOLLECTIVE ;  /* 0x000000000000791b */ /* 0x01ffea0003800000 */
.L_x_302:
[----:B------:R-:W-:Y:S05]  /*5100*/  BSYNC B6 ;  /* 0x0000000000067941 */ /* 0x000fea0003800000 */
.L_x_301:
[----:B------:R-:W-:Y:S01]  /*5110*/  IMAD.MOV.U32 R3, RZ, RZ, R36 ;  /* 0x000000ffff037224 */ /* 0x000fe200078e0024 */
[----:B------:R-:W-:Y:S06]  /*5120*/  BRA `(.L_x_303) ;  /* 0xffffffc800a47947 */ /* 0x000fec000383ffff */
.L_x_137:
[----:B------:R-:W-:Y:S01]  /*5130*/  HFMA2 R30, -RZ, RZ, 0, 1.847743988037109375e-06 ;  /* 0x0000001fff1e7431 */ /* 0x000fe200000001ff */
[----:B------:R-:W-:Y:S01]  /*5140*/  BSSY B6, `(.L_x_304) ;  /* 0x0000006000067945 */ /* 0x000fe20003800000 */
[----:B------:R-:W-:Y:S01]  /*5150*/  MOV R34, R18 ;  /* 0x0000001200227202 */ /* 0x000fe20000000f00 */
[----:B------:R-:W-:-:S07]  /*5160*/  IMAD.MOV.U32 R32, RZ, RZ, R2 ;  /* 0x000000ffff207224 */ /* 0x000fce00078e0002 */
[----:B01234-:R-:W-:Y:S05]  /*5170*/  WARPSYNC.COLLECTIVE R36, `(.L_x_305) ;  /* 0x0000000024087348 */ /* 0x01ffea0003c00000 */
[----:B------:R0:W0:Y:S02]  /*5180*/  SHFL.IDX P2, R36, R34, R32, R30 ;  /* 0x0000002022247389 */ /* 0x000024000004001e */
[----:B01234-:R-:W-:Y:S05]  /*5190*/  ENDCOLLECTIVE ;  /* 0x000000000000791b */ /* 0x01ffea0003800000 */
.L_x_305:
[----:B------:R-:W-:Y:S05]  /*51a0*/  BSYNC B6 ;  /* 0x0000000000067941 */ /* 0x000fea0003800000 */
.L_x_304:
[----:B------:R-:W-:Y:S01]  /*51b0*/  IMAD.MOV.U32 R3, RZ, RZ, R36 ;  /* 0x000000ffff037224 */ /* 0x000fe200078e0024 */
[----:B------:R-:W-:Y:S06]  /*51c0*/  BRA `(.L_x_306) ;  /* 0xffffffc800987947 */ /* 0x000fec000383ffff */
.L_x_138:
[----:B------:R-:W-:Y:S01]  /*51d0*/  HFMA2 R30, -RZ, RZ, 0, 1.847743988037109375e-06 ;  /* 0x0000001fff1e7431 */ /* 0x000fe200000001ff */
[----:B------:R-:W-:Y:S01]  /*51e0*/  BSSY B6, `(.L_x_307) ;  /* 0x0000006000067945 */ /* 0x000fe20003800000 */
[----:B------:R-:W-:Y:S01]  /*51f0*/  MOV R34, R16 ;  /* 0x0000001000227202 */ /* 0x000fe20000000f00 */
[----:B------:R-:W-:-:S07]  /*5200*/  IMAD.MOV.U32 R32, RZ, RZ, R2 ;  /* 0x000000ffff207224 */ /* 0x000fce00078e0002 */
[----:B01234-:R-:W-:Y:S05]  /*5210*/  WARPSYNC.COLLECTIVE R36, `(.L_x_308) ;  /* 0x0000000024087348 */ /* 0x01ffea0003c00000 */
[----:B------:R0:W0:Y:S02]  /*5220*/  SHFL.IDX P2, R36, R34, R32, R30 ;  /* 0x0000002022247389 */ /* 0x000024000004001e */
[----:B01234-:R-:W-:Y:S05]  /*5230*/  ENDCOLLECTIVE ;  /* 0x000000000000791b */ /* 0x01ffea0003800000 */
.L_x_308:
[----:B------:R-:W-:Y:S05]  /*5240*/  BSYNC B6 ;  /* 0x0000000000067941 */ /* 0x000fea0003800000 */
.L_x_307:
[----:B------:R-:W-:Y:S01]  /*5250*/  IMAD.MOV.U32 R3, RZ, RZ, R36 ;  /* 0x000000ffff037224 */ /* 0x000fe200078e0024 */
[----:B------:R-:W-:Y:S06]  /*5260*/  BRA `(.L_x_309) ;  /* 0xffffffc800907947 */ /* 0x000fec000383ffff */
.L_x_141:
[----:B------:R-:W-:Y:S01]  /*5270*/  HFMA2 R30, -RZ, RZ, 0, 1.847743988037109375e-06 ;  /* 0x0000001fff1e7431 */ /* 0x000fe200000001ff */
[----:B------:R-:W-:Y:S01]  /*5280*/  BSSY B6, `(.L_x_310) ;  /* 0x0000006000067945 */ /* 0x000fe20003800000 */
[----:B------:R-:W-:Y:S01]  /*5290*/  MOV R34, R14 ;  /* 0x0000000e00227202 */ /* 0x000fe20000000f00 */
[----:B------:R-:W-:-:S07]  /*52a0*/  IMAD.MOV.U32 R32, RZ, RZ, R2 ;  /* 0x000000ffff207224 */ /* 0x000fce00078e0002 */
[----:B01234-:R-:W-:Y:S05]  /*52b0*/  WARPSYNC.COLLECTIVE R36, `(.L_x_311) ;  /* 0x0000000024087348 */ /* 0x01ffea0003c00000 */
[----:B------:R0:W0:Y:S02]  /*52c0*/  SHFL.IDX P2, R36, R34, R32, R30 ;  /* 0x0000002022247389 */ /* 0x000024000004001e */
[----:B01234-:R-:W-:Y:S05]  /*52d0*/  ENDCOLLECTIVE ;  /* 0x000000000000791b */ /* 0x01ffea0003800000 */
.L_x_311:
[----:B------:R-:W-:Y:S05]  /*52e0*/  BSYNC B6 ;  /* 0x0000000000067941 */ /* 0x000fea0003800000 */
.L_x_310:
[----:B------:R-:W-:Y:S01]  /*52f0*/  IMAD.MOV.U32 R3, RZ, RZ, R36 ;  /* 0x000000ffff037224 */ /* 0x000fe200078e0024 */
[----:B------:R-:W-:Y:S06]  /*5300*/  BRA `(.L_x_312) ;  /* 0xffffffc800887947 */ /* 0x000fec000383ffff */
.L_x_142:
[----:B------:R-:W-:Y:S01]  /*5310*/  HFMA2 R30, -RZ, RZ, 0, 1.847743988037109375e-06 ;  /* 0x0000001fff1e7431 */ /* 0x000fe200000001ff */
[----:B------:R-:W-:Y:S01]  /*5320*/  BSSY B6, `(.L_x_313) ;  /* 0x0000006000067945 */ /* 0x000fe20003800000 */
[----:B------:R-:W-:Y:S01]  /*5330*/  MOV R34, R12 ;  /* 0x0000000c00227202 */ /* 0x000fe20000000f00 */
[----:B------:R-:W-:-:S07]  /*5340*/  IMAD.MOV.U32 R32, RZ, RZ, R2 ;  /* 0x000000ffff207224 */ /* 0x000fce00078e0002 */
[----:B-1234-:R-:W-:Y:S05]  /*5350*/  WARPSYNC.COLLECTIVE R36, `(.L_x_314) ;  /* 0x0000000024087348 */ /* 0x01efea0003c00000 */
[----:B------:R0:W0:Y:S02]  /*5360*/  SHFL.IDX P2, R36, R34, R32, R30 ;  /* 0x0000002022247389 */ /* 0x000024000004001e */
[----:B01234-:R-:W-:Y:S05]  /*5370*/  ENDCOLLECTIVE ;  /* 0x000000000000791b */ /* 0x01ffea0003800000 */
.L_x_314:
[----:B------:R-:W-:Y:S05]  /*5380*/  BSYNC B6 ;  /* 0x0000000000067941 */ /* 0x000fea0003800000 */
.L_x_313:
[----:B------:R-:W-:Y:S01]  /*5390*/  IMAD.MOV.U32 R4, RZ, RZ, R36 ;  /* 0x000000ffff047224 */ /* 0x000fe200078e0024 */
[----:B------:R-:W-:Y:S06]  /*53a0*/  BRA `(.L_x_315) ;  /* 0xffffffc800747947 */ /* 0x000fec000383ffff */
.L_x_146:
[----:B------:R-:W-:Y:S01]  /*53b0*/  HFMA2 R30, -RZ, RZ, 0, 1.847743988037109375e-06 ;  /* 0x0000001fff1e7431 */ /* 0x000fe200000001ff */
[----:B------:R-:W-:Y:S01]  /*53c0*/  BSSY B7, `(.L_x_316) ;  /* 0x0000006000077945 */ /* 0x000fe20003800000 */
[----:B------:R-:W-:Y:S01]  /*53d0*/  MOV R34, R10 ;  /* 0x0000000a00227202 */ /* 0x000fe20000000f00 */
[----:B------:R-:W-:-:S07]  /*53e0*/  IMAD.MOV.U32 R32, RZ, RZ, R2 ;  /* 0x000000ffff207224 */ /* 0x000fce00078e0002 */
[----:B01234-:R-:W-:Y:S05]  /*53f0*/  WARPSYNC.COLLECTIVE R36, `(.L_x_317) ;  /* 0x0000000024087348 */ /* 0x01ffea0003c00000 */
[----:B------:R0:W0:Y:S02]  /*5400*/  SHFL.IDX P2, R36, R34, R32, R30 ;  /* 0x0000002022247389 */ /* 0x000024000004001e */
[----:B01234-:R-:W-:Y:S05]  /*5410*/  ENDCOLLECTIVE ;  /* 0x000000000000791b */ /* 0x01ffea0003800000 */
.L_x_317:
[----:B------:R-:W-:Y:S05]  /*5420*/  BSYNC B7 ;  /* 0x0000000000077941 */ /* 0x000fea0003800000 */
.L_x_316:
[----:B------:R-:W-:Y:S01]  /*5430*/  IMAD.MOV.U32 R3, RZ, RZ, R36 ;  /* 0x000000ffff037224 */ /* 0x000fe200078e0024 */
[----:B------:R-:W-:Y:S06]  /*5440*/  BRA `(.L_x_318) ;  /* 0xffffffc800707947 */ /* 0x000fec000383ffff */
.L_x_148:
[----:B------:R-:W-:Y:S01]  /*5450*/  HFMA2 R30, -RZ, RZ, 0, 1.847743988037109375e-06 ;  /* 0x0000001fff1e7431 */ /* 0x000fe200000001ff */
[----:B------:R-:W-:Y:S01]  /*5460*/  BSSY B7, `(.L_x_319) ;  /* 0x0000006000077945 */ /* 0x000fe20003800000 */
[----:B------:R-:W-:Y:S01]  /*5470*/  MOV R34, R8 ;  /* 0x0000000800227202 */ /* 0x000fe20000000f00 */
[----:B------:R-:W-:-:S07]  /*5480*/  IMAD.MOV.U32 R32, RZ, RZ, R2 ;  /* 0x000000ffff207224 */ /* 0x000fce00078e0002 */
[----:B-1234-:R-:W-:Y:S05]  /*5490*/  WARPSYNC.COLLECTIVE R36, `(.L_x_320) ;  /* 0x0000000024087348 */ /* 0x01efea0003c00000 */
[----:B------:R0:W0:Y:S02]  /*54a0*/  SHFL.IDX P2, R36, R34, R32, R30 ;  /* 0x0000002022247389 */ /* 0x000024000004001e */
[----:B01234-:R-:W-:Y:S05]  /*54b0*/  ENDCOLLECTIVE ;  /* 0x000000000000791b */ /* 0x01ffea0003800000 */
.L_x_320:
[----:B------:R-:W-:Y:S05]  /*54c0*/  BSYNC B7 ;  /* 0x0000000000077941 */ /* 0x000fea0003800000 */
.L_x_319:
[----:B------:R-:W-:Y:S01]  /*54d0*/  IMAD.MOV.U32 R3, RZ, RZ, R36 ;  /* 0x000000ffff037224 */ /* 0x000fe200078e0024 */
[----:B------:R-:W-:Y:S06]  /*54e0*/  BRA `(.L_x_321) ;  /* 0xffffffc800607947 */ /* 0x000fec000383ffff */
.L_x_150:
[----:B------:R-:W-:Y:S01]  /*54f0*/  HFMA2 R30, -RZ, RZ, 0, 1.847743988037109375e-06 ;  /* 0x0000001fff1e7431 */ /* 0x000fe200000001ff */
[----:B------:R-:W-:Y:S01]  /*5500*/  BSSY B7, `(.L_x_322) ;  /* 0x0000006000077945 */ /* 0x000fe20003800000 */
[----:B------:R-:W-:Y:S01]  /*5510*/  MOV R34, R6 ;  /* 0x0000000600227202 */ /* 0x000fe20000000f00 */
[----:B------:R-:W-:-:S07]  /*5520*/  IMAD.MOV.U32 R32, RZ, RZ, R2 ;  /* 0x000000ffff207224 */ /* 0x000fce00078e0002 */
[----:B01234-:R-:W-:Y:S05]  /*5530*/  WARPSYNC.COLLECTIVE R36, `(.L_x_323) ;  /* 0x0000000024087348 */ /* 0x01ffea0003c00000 */
[----:B------:R0:W0:Y:S02]  /*5540*/  SHFL.IDX P2, R36, R34, R32, R30 ;  /* 0x0000002022247389 */ /* 0x000024000004001e */
[----:B01234-:R-:W-:Y:S05]  /*5550*/  ENDCOLLECTIVE ;  /* 0x000000000000791b */ /* 0x01ffea0003800000 */
.L_x_323:
[----:B------:R-:W-:Y:S05]  /*5560*/  BSYNC B7 ;  /* 0x0000000000077941 */ /* 0x000fea0003800000 */
.L_x_322:
[----:B------:R-:W-:Y:S01]  /*5570*/  IMAD.MOV.U32 R3, RZ, RZ, R36 ;  /* 0x000000ffff037224 */ /* 0x000fe200078e0024 */
[----:B------:R-:W-:Y:S06]  /*5580*/  BRA `(.L_x_324) ;  /* 0xffffffc800507947 */ /* 0x000fec000383ffff */
.L_x_152:
[----:B------:R-:W-:Y:S01]  /*5590*/  HFMA2 R30, -RZ, RZ, 0, 1.847743988037109375e-06 ;  /* 0x0000001fff1e7431 */ /* 0x000fe200000001ff */
[----:B------:R-:W-:Y:S01]  /*55a0*/  BSSY B7, `(.L_x_325) ;  /* 0x0000006000077945 */ /* 0x000fe20003800000 */
[----:B------:R-:W-:Y:S01]  /*55b0*/  MOV R34, R43 ;  /* 0x0000002b00227202 */ /* 0x000fe20000000f00 */
[----:B------:R-:W-:-:S07]  /*55c0*/  IMAD.MOV.U32 R32, RZ, RZ, R2 ;  /* 0x000000ffff207224 */ /* 0x000fce00078e0002 */
[----:B-1234-:R-:W-:Y:S05]  /*55d0*/  WARPSYNC.COLLECTIVE R36, `(.L_x_326) ;  /* 0x0000000024087348 */ /* 0x01efea0003c00000 */
[----:B------:R0:W0:Y:S02]  /*55e0*/  SHFL.IDX P2, R36, R34, R32, R30 ;  /* 0x0000002022247389 */ /* 0x000024000004001e */
[----:B01234-:R-:W-:Y:S05]  /*55f0*/  ENDCOLLECTIVE ;  /* 0x000000000000791b */ /* 0x01ffea0003800000 */
.L_x_326:
[----:B------:R-:W-:Y:S05]  /*5600*/  BSYNC B7 ;  /* 0x0000000000077941 */ /* 0x000fea0003800000 */
.L_x_325:
[----:B------:R-:W-:Y:S01]  /*5610*/  IMAD.MOV.U32 R3, RZ, RZ, R36 ;  /* 0x000000ffff037224 */ /* 0x000fe200078e0024 */
[----:B------:R-:W-:Y:S06]  /*5620*/  BRA `(.L_x_327) ;  /* 0xffffffc800407947 */ /* 0x000fec000383ffff */
.L_x_154:
[----:B------:R-:W-:Y:S01]  /*5630*/  HFMA2 R30, -RZ, RZ, 0, 1.847743988037109375e-06 ;  /* 0x0000001fff1e7431 */ /* 0x000fe200000001ff */
[----:B------:R-:W-:Y:S01]  /*5640*/  BSSY B7, `(.L_x_328) ;  /* 0x0000006000077945 */ /* 0x000fe20003800000 */
[----:B------:R-:W-:Y:S01]  /*5650*/  MOV R34, R45 ;  /* 0x0000002d00227202 */ /* 0x000fe20000000f00 */
[----:B------:R-:W-:-:S07]  /*5660*/  IMAD.MOV.U32 R32, RZ, RZ, R2 ;  /* 0x000000ffff207224 */ /* 0x000fce00078e0002 */
[----:B01234-:R-:W-:Y:S05]  /*5670*/  WARPSYNC.COLLECTIVE R36, `(.L_x_329) ;  /* 0x0000000024087348 */ /* 0x01ffea0003c00000 */
[----:B------:R0:W0:Y:S02]  /*5680*/  SHFL.IDX P2, R36, R34, R32, R30 ;  /* 0x0000002022247389 */ /* 0x000024000004001e */
[----:B01234-:R-:W-:Y:S05]  /*5690*/  ENDCOLLECTIVE ;  /* 0x000000000000791b */ /* 0x01ffea0003800000 */
.L_x_329:
[----:B------:R-:W-:Y:S05]  /*56a0*/  BSYNC B7 ;  /* 0x0000000000077941 */ /* 0x000fea0003800000 */
.L_x_328:
[----:B------:R-:W-:Y:S01]  /*56b0*/  IMAD.MOV.U32 R3, RZ, RZ, R36 ;  /* 0x000000ffff037224 */ /* 0x000fe200078e0024 */
[----:B------:R-:W-:Y:S06]  /*56c0*/  BRA `(.L_x_330) ;  /* 0xffffffc800307947 */ /* 0x000fec000383ffff */
.L_x_156:
[----:B------:R-:W-:Y:S01]  /*56d0*/  HFMA2 R30, -RZ, RZ, 0, 1.847743988037109375e-06 ;  /* 0x0000001fff1e7431 */ /* 0x000fe200000001ff */
[----:B------:R-:W-:Y:S01]  /*56e0*/  BSSY B7, `(.L_x_331) ;  /* 0x0000006000077945 */ /* 0x000fe20003800000 */
[----:B------:R-:W-:Y:S01]  /*56f0*/  MOV R34, R41 ;  /* 0x0000002900227202 */ /* 0x000fe20000000f00 */
[----:B------:R-:W-:-:S07]  /*5700*/  IMAD.MOV.U32 R32, RZ, RZ, R2 ;  /* 0x000000ffff207224 */ /* 0x000fce00078e0002 */
[----:B-1234-:R-:W-:Y:S05]  /*5710*/  WARPSYNC.COLLECTIVE R36, `(.L_x_332) ;  /* 0x0000000024087348 */ /* 0x01efea0003c00000 */
[----:B------:R0:W0:Y:S02]  /*5720*/  SHFL.IDX P2, R36, R34, R32, R30 ;  /* 0x0000002022247389 */ /* 0x000024000004001e */
[----:B01234-:R-:W-:Y:S05]  /*5730*/  ENDCOLLECTIVE ;  /* 0x000000000000791b */ /* 0x01ffea0003800000 */
.L_x_332:
[----:B------:R-:W-:Y:S05]  /*5740*/  BSYNC B7 ;  /* 0x0000000000077941 */ /* 0x000fea0003800000 */
.L_x_331:
[----:B------:R-:W-:Y:S01]  /*5750*/  IMAD.MOV.U32 R3, RZ, RZ, R36 ;  /* 0x000000ffff037224 */ /* 0x000fe200078e0024 */
[----:B------:R-:W-:Y:S06]  /*5760*/  BRA `(.L_x_333) ;  /* 0xffffffc800207947 */ /* 0x000fec000383ffff */
.L_x_158:
[----:B------:R-:W-:Y:S01]  /*5770*/  HFMA2 R30, -RZ, RZ, 0, 1.847743988037109375e-06 ;  /* 0x0000001fff1e7431 */ /* 0x000fe200000001ff */
[----:B------:R-:W-:Y:S01]  /*5780*/  BSSY B7, `(.L_x_334) ;  /* 0x0000006000077945 */ /* 0x000fe20003800000 */
[----:B------:R-:W-:Y:S01]  /*5790*/  MOV R34, R37 ;  /* 0x0000002500227202 */ /* 0x000fe20000000f00 */
[----:B------:R-:W-:-:S07]  /*57a0*/  IMAD.MOV.U32 R32, RZ, RZ, R2 ;  /* 0x000000ffff207224 */ /* 0x000fce00078e0002 */
[----:B01234-:R-:W-:Y:S05]  /*57b0*/  WARPSYNC.COLLECTIVE R36, `(.L_x_335) ;  /* 0x0000000024087348 */ /* 0x01ffea0003c00000 */
[----:B------:R0:W0:Y:S02]  /*57c0*/  SHFL.IDX P2, R36, R34, R32, R30 ;  /* 0x0000002022247389 */ /* 0x000024000004001e */
[----:B01234-:R-:W-:Y:S05]  /*57d0*/  ENDCOLLECTIVE ;  /* 0x000000000000791b */ /* 0x01ffea0003800000 */
.L_x_335:
[----:B------:R-:W-:Y:S05]  /*57e0*/  BSYNC B7 ;  /* 0x0000000000077941 */ /* 0x000fea0003800000 */
.L_x_334:
[----:B------:R-:W-:Y:S01]  /*57f0*/  IMAD.MOV.U32 R3, RZ, RZ, R36 ;  /* 0x000000ffff037224 */ /* 0x000fe200078e0024 */
[----:B------:R-:W-:Y:S06]  /*5800*/  BRA `(.L_x_336) ;  /* 0xffffffc800107947 */ /* 0x000fec000383ffff */
.L_x_160:
[----:B------:R-:W-:Y:S01]  /*5810*/  HFMA2 R30, -RZ, RZ, 0, 1.847743988037109375e-06 ;  /* 0x0000001fff1e7431 */ /* 0x000fe200000001ff */
[----:B------:R-:W-:Y:S01]  /*5820*/  BSSY B7, `(.L_x_337) ;  /* 0x0000006000077945 */ /* 0x000fe20003800000 */
[----:B------:R-:W-:Y:S01]  /*5830*/  MOV R34, R35 ;  /* 0x0000002300227202 */ /* 0x000fe20000000f00 */
[----:B------:R-:W-:-:S07]  /*5840*/  IMAD.MOV.U32 R32, RZ, RZ, R2 ;  /* 0x000000ffff207224 */ /* 0x000fce00078e0002 */
[----:B-1234-:R-:W-:Y:S05]  /*5850*/  WARPSYNC.COLLECTIVE R36, `(.L_x_338) ;  /* 0x0000000024087348 */ /* 0x01efea0003c00000 */
[----:B------:R0:W0:Y:S02]  /*5860*/  SHFL.IDX P2, R36, R34, R32, R30 ;  /* 0x0000002022247389 */ /* 0x000024000004001e */
[----:B01234-:R-:W-:Y:S05]  /*5870*/  ENDCOLLECTIVE ;  /* 0x000000000000791b */ /* 0x01ffea0003800000 */
.L_x_338:
[----:B------:R-:W-:Y:S05]  /*5880*/  BSYNC B7 ;  /* 0x0000000000077941 */ /* 0x000fea0003800000 */
.L_x_337:
[----:B------:R-:W-:Y:S01]  /*5890*/  IMAD.MOV.U32 R3, RZ, RZ, R36 ;  /* 0x000000ffff037224 */ /* 0x000fe200078e0024 */
[----:B------:R-:W-:Y:S06]  /*58a0*/  BRA `(.L_x_339) ;  /* 0xffffffc800007947 */ /* 0x000fec000383ffff */
.L_x_162:
[----:B------:R-:W-:Y:S01]  /*58b0*/  HFMA2 R30, -RZ, RZ, 0, 1.847743988037109375e-06 ;  /* 0x0000001fff1e7431 */ /* 0x000fe200000001ff */
[----:B------:R-:W-:Y:S01]  /*58c0*/  BSSY B7, `(.L_x_340) ;  /* 0x0000006000077945 */ /* 0x000fe20003800000 */
[----:B------:R-:W-:Y:S01]  /*58d0*/  MOV R34, R31 ;  /* 0x0000001f00227202 */ /* 0x000fe20000000f00 */
[----:B------:R-:W-:-:S07]  /*58e0*/  IMAD.MOV.U32 R32, RZ, RZ, R2 ;  /* 0x000000ffff207224 */ /* 0x000fce00078e0002 */
[----:B01234-:R-:W-:Y:S05]  /*58f0*/  WARPSYNC.COLLECTIVE R36, `(.L_x_341) ;  /* 0x0000000024087348 */ /* 0x01ffea0003c00000 */
[----:B------:R0:W0:Y:S02]  /*5900*/  SHFL.IDX P2, R36, R34, R32, R30 ;  /* 0x0000002022247389 */ /* 0x000024000004001e */
[----:B01234-:R-:W-:Y:S05]  /*5910*/  ENDCOLLECTIVE ;  /* 0x000000000000791b */ /* 0x01ffea0003800000 */
.L_x_341:
[----:B------:R-:W-:Y:S05]  /*5920*/  BSYNC B7 ;  /* 0x0000000000077941 */ /* 0x000fea0003800000 */
.L_x_340:
[----:B------:R-:W-:Y:S01]  /*5930*/  IMAD.MOV.U32 R3, RZ, RZ, R36 ;  /* 0x000000ffff037224 */ /* 0x000fe200078e0024 */
[----:B------:R-:W-:Y:S06]  /*5940*/  BRA `(.L_x_342) ;  /* 0xffffffc400f07947 */ /* 0x000fec000383ffff */
.L_x_164:
[----:B------:R-:W-:Y:S01]  /*5950*/  HFMA2 R30, -RZ, RZ, 0, 1.847743988037109375e-06 ;  /* 0x0000001fff1e7431 */ /* 0x000fe200000001ff */
[----:B------:R-:W-:Y:S01]  /*5960*/  BSSY B7, `(.L_x_343) ;  /* 0x0000006000077945 */ /* 0x000fe20003800000 */
[----:B------:R-:W-:Y:S01]  /*5970*/  MOV R34, R33 ;  /* 0x0000002100227202 */ /* 0x000fe20000000f00 */
[----:B------:R-:W-:-:S07]  /*5980*/  IMAD.MOV.U32 R32, RZ, RZ, R2 ;  /* 0x000000ffff207224 */ /* 0x000fce00078e0002 */
[----:B-1234-:R-:W-:Y:S05]  /*5990*/  WARPSYNC.COLLECTIVE R36, `(.L_x_344) ;  /* 0x0000000024087348 */ /* 0x01efea0003c00000 */
[----:B------:R0:W0:Y:S02]  /*59a0*/  SHFL.IDX P2, R36, R34, R32, R30 ;  /* 0x0000002022247389 */ /* 0x000024000004001e */
[----:B01234-:R-:W-:Y:S05]  /*59b0*/  ENDCOLLECTIVE ;  /* 0x000000000000791b */ /* 0x01ffea0003800000 */
.L_x_344:
[----:B------:R-:W-:Y:S05]  /*59c0*/  BSYNC B7 ;  /* 0x0000000000077941 */ /* 0x000fea0003800000 */
.L_x_343:
[----:B------:R-:W-:Y:S01]  /*59d0*/  IMAD.MOV.U32 R3, RZ, RZ, R36 ;  /* 0x000000ffff037224 */ /* 0x000fe200078e0024 */
[----:B------:R-:W-:Y:S06]  /*59e0*/  BRA `(.L_x_345) ;  /* 0xffffffc400e07947 */ /* 0x000fec000383ffff */
.L_x_166:
[----:B------:R-:W-:Y:S01]  /*59f0*/  HFMA2 R30, -RZ, RZ, 0, 1.847743988037109375e-06 ;  /* 0x0000001fff1e7431 */ /* 0x000fe200000001ff */
[----:B------:R-:W-:Y:S01]  /*5a00*/  BSSY B7, `(.L_x_346) ;  /* 0x0000006000077945 */ /* 0x000fe20003800000 */
[----:B------:R-:W-:Y:S01]  /*5a10*/  MOV R34, R29 ;  /* 0x0000001d00227202 */ /* 0x000fe20000000f00 */
[----:B------:R-:W-:-:S07]  /*5a20*/  IMAD.MOV.U32 R32, RZ, RZ, R2 ;  /* 0x000000ffff207224 */ /* 0x000fce00078e0002 */
[----:B01234-:R-:W-:Y:S05]  /*5a30*/  WARPSYNC.COLLECTIVE R36, `(.L_x_347) ;  /* 0x0000000024087348 */ /* 0x01ffea0003c00000 */
[----:B------:R0:W0:Y:S02]  /*5a40*/  SHFL.IDX P2, R36, R34, R32, R30 ;  /* 0x0000002022247389 */ /* 0x000024000004001e */
[----:B01234-:R-:W-:Y:S05]  /*5a50*/  ENDCOLLECTIVE ;  /* 0x000000000000791b */ /* 0x01ffea0003800000 */
.L_x_347:
[----:B------:R-:W-:Y:S05]  /*5a60*/  BSYNC B7 ;  /* 0x0000000000077941 */ /* 0x000fea0003800000 */
.L_x_346:
[----:B------:R-:W-:Y:S01]  /*5a70*/  IMAD.MOV.U32 R3, RZ, RZ, R36 ;  /* 0x000000ffff037224 */ /* 0x000fe200078e0024 */
[----:B------:R-:W-:Y:S06]  /*5a80*/  BRA `(.L_x_348) ;  /* 0xffffffc400d07947 */ /* 0x000fec000383ffff */
.L_x_168:
[----:B------:R-:W-:Y:S01]  /*5a90*/  BSSY B7, `(.L_x_349) ;  /* 0x0000007000077945 */ /* 0x000fe20003800000 */
[----:B------:R-:W-:Y:S01]  /*5aa0*/  MOV R34, R25 ;  /* 0x0000001900227202 */ /* 0x000fe20000000f00 */
[----:B------:R-:W-:Y:S01]  /*5ab0*/  IMAD.MOV.U32 R30, RZ, RZ, 0x1f ;  /* 0x0000001fff1e7424 */ /* 0x000fe200078e00ff */
[----:B------:R-:W-:-:S07]  /*5ac0*/  MOV R32, R2 ;  /* 0x0000000200207202 */ /* 0x000fce0000000f00 */
[----:B-1234-:R-:W-:Y:S05]  /*5ad0*/  WARPSYNC.COLLECTIVE R36, `(.L_x_350) ;  /* 0x0000000024087348 */ /* 0x01efea0003c00000 */
[----:B------:R0:W0:Y:S02]  /*5ae0*/  SHFL.IDX P2, R36, R34, R32, R30 ;  /* 0x0000002022247389 */ /* 0x000024000004001e */
[----:B01234-:R-:W-:Y:S05]  /*5af0*/  ENDCOLLECTIVE ;  /* 0x000000000000791b */ /* 0x01ffea0003800000 */
.L_x_350:
[----:B------:R-:W-:Y:S05]  /*5b00*/  BSYNC B7 ;  /* 0x0000000000077941 */ /* 0x000fea0003800000 */
.L_x_349:
[----:B------:R-:W-:Y:S01]  /*5b10*/  MOV R3, R36 ;  /* 0x0000002400037202 */ /* 0x000fe20000000f00 */
[----:B------:R-:W-:Y:S06]  /*5b20*/  BRA `(.L_x_351) ;  /* 0xffffffc400c07947 */ /* 0x000fec000383ffff */
.L_x_170:
[----:B------:R-:W-:Y:S01]  /*5b30*/  HFMA2 R30, -RZ, RZ, 0, 1.847743988037109375e-06 ;  /* 0x0000001fff1e7431 */ /* 0x000fe200000001ff */
[----:B------:R-:W-:Y:S01]  /*5b40*/  BSSY B7, `(.L_x_352) ;  /* 0x0000006000077945 */ /* 0x000fe20003800000 */
[----:B------:R-:W-:Y:S01]  /*5b50*/  MOV R34, R27 ;  /* 0x0000001b00227202 */ /* 0x000fe20000000f00 */
[----:B------:R-:W-:-:S07]  /*5b60*/  IMAD.MOV.U32 R32, RZ, RZ, R2 ;  /* 0x000000ffff207224 */ /* 0x000fce00078e0002 */
[----:B01234-:R-:W-:Y:S05]  /*5b70*/  WARPSYNC.COLLECTIVE R36, `(.L_x_353) ;  /* 0x0000000024087348 */ /* 0x01ffea0003c00000 */
[----:B------:R0:W0:Y:S02]  /*5b80*/  SHFL.IDX P2, R36, R34, R32, R30 ;  /* 0x0000002022247389 */ /* 0x000024000004001e */
[----:B01234-:R-:W-:Y:S05]  /*5b90*/  ENDCOLLECTIVE ;  /* 0x000000000000791b */ /* 0x01ffea0003800000 */
.L_x_353:
[----:B------:R-:W-:Y:S05]  /*5ba0*/  BSYNC B7 ;  /* 0x0000000000077941 */ /* 0x000fea0003800000 */
.L_x_352:
[----:B------:R-:W-:Y:S01]  /*5bb0*/  MOV R3, R36 ;  /* 0x0000002400037202 */ /* 0x000fe20000000f00 */
[----:B------:R-:W-:Y:S06]  /*5bc0*/  BRA `(.L_x_354) ;  /* 0xffffffc400b07947 */ /* 0x000fec000383ffff */
.L_x_172:
[----:B------:R-:W-:Y:S01]  /*5bd0*/  HFMA2 R30, -RZ, RZ, 0, 1.847743988037109375e-06 ;  /* 0x0000001fff1e7431 */ /* 0x000fe200000001ff */
[----:B------:R-:W-:Y:S01]  /*5be0*/  BSSY B7, `(.L_x_355) ;  /* 0x0000006000077945 */ /* 0x000fe20003800000 */
[----:B------:R-:W-:Y:S01]  /*5bf0*/  IMAD.MOV.U32 R34, RZ, RZ, R23 ;  /* 0x000000ffff227224 */ /* 0x000fe200078e0017 */
[----:B------:R-:W-:-:S07]  /*5c00*/  MOV R32, R2 ;  /* 0x0000000200207202 */ /* 0x000fce0000000f00 */
[----:B-1234-:R-:W-:Y:S05]  /*5c10*/  WARPSYNC.COLLECTIVE R36, `(.L_x_356) ;  /* 0x0000000024087348 */ /* 0x01efea0003c00000 */
[----:B------:R0:W0:Y:S02]  /*5c20*/  SHFL.IDX P2, R36, R34, R32, R30 ;  /* 0x0000002022247389 */ /* 0x000024000004001e */
[----:B01234-:R-:W-:Y:S05]  /*5c30*/  ENDCOLLECTIVE ;  /* 0x000000000000791b */ /* 0x01ffea0003800000 */
.L_x_356:
[----:B------:R-:W-:Y:S05]  /*5c40*/  BSYNC B7 ;  /* 0x0000000000077941 */ /* 0x000fea0003800000 */
.L_x_355:
[----:B------:R-:W-:Y:S01]  /*5c50*/  IMAD.MOV.U32 R3, RZ, RZ, R36 ;  /* 0x000000ffff037224 */ /* 0x000fe200078e0024 */
[----:B------:R-:W-:Y:S06]  /*5c60*/  BRA `(.L_x_357) ;  /* 0xffffffc400a07947 */ /* 0x000fec000383ffff */
.L_x_174:
[----:B------:R-:W-:Y:S01]  /*5c70*/  BSSY B7, `(.L_x_358) ;  /* 0x0000007000077945 */ /* 0x000fe20003800000 */
[----:B------:R-:W-:Y:S01]  /*5c80*/  MOV R34, R21 ;  /* 0x0000001500227202 */ /* 0x000fe20000000f00 */
[----:B------:R-:W-:Y:S01]  /*5c90*/  IMAD.MOV.U32 R30, RZ, RZ, 0x1f ;  /* 0x0000001fff1e7424 */ /* 0x000fe200078e00ff */
[----:B------:R-:W-:-:S07]  /*5ca0*/  MOV R32, R2 ;  /* 0x0000000200207202 */ /* 0x000fce0000000f00 */
[----:B01234-:R-:W-:Y:S05]  /*5cb0*/  WARPSYNC.COLLECTIVE R36, `(.L_x_359) ;  /* 0x0000000024087348 */ /* 0x01ffea0003c00000 */
[----:B------:R0:W0:Y:S02]  /*5cc0*/  SHFL.IDX P2, R36, R34, R32, R30 ;  /* 0x0000002022247389 */ /* 0x000024000004001e */
[----:B01234-:R-:W-:Y:S05]  /*5cd0*/  ENDCOLLECTIVE ;  /* 0x000000000000791b */ /* 0x01ffea0003800000 */
.L_x_359:
[----:B------:R-:W-:Y:S05]  /*5ce0*/  BSYNC B7 ;  /* 0x0000000000077941 */ /* 0x000fea0003800000 */
.L_x_358:
[----:B------:R-:W-:Y:S01]  /*5cf0*/  MOV R3, R36 ;  /* 0x0000002400037202 */ /* 0x000fe20000000f00 */
[----:B------:R-:W-:Y:S06]  /*5d00*/  BRA `(.L_x_360) ;  /* 0xffffffc400907947 */ /* 0x000fec000383ffff */
.L_x_176:
[----:B------:R-:W-:Y:S01]  /*5d10*/  HFMA2 R30, -RZ, RZ, 0, 1.847743988037109375e-06 ;  /* 0x0000001fff1e7431 */ /* 0x000fe200000001ff */
[----:B------:R-:W-:Y:S01]  /*5d20*/  BSSY B7, `(.L_x_361) ;  /* 0x0000006000077945 */ /* 0x000fe20003800000 */
[----:B------:R-:W-:Y:S01]  /*5d30*/  MOV R34, R19 ;  /* 0x0000001300227202 */ /* 0x000fe20000000f00 */
[----:B------:R-:W-:-:S07]  /*5d40*/  IMAD.MOV.U32 R32, RZ, RZ, R2 ;  /* 0x000000ffff207224 */ /* 0x000fce00078e0002 */
[----:B-1234-:R-:W-:Y:S05]  /*5d50*/  WARPSYNC.COLLECTIVE R36, `(.L_x_362) ;  /* 0x0000000024087348 */ /* 0x01efea0003c00000 */
[----:B------:R0:W0:Y:S02]  /*5d60*/  SHFL.IDX P2, R36, R34, R32, R30 ;  /* 0x0000002022247389 */ /* 0x000024000004001e */
[----:B01234-:R-:W-:Y:S05]  /*5d70*/  ENDCOLLECTIVE ;  /* 0x000000000000791b */ /* 0x01ffea0003800000 */
.L_x_362:
[----:B------:R-:W-:Y:S05]  /*5d80*/  BSYNC B7 ;  /* 0x0000000000077941 */ /* 0x000fea0003800000 */
.L_x_361:
[----:B------:R-:W-:Y:S01]  /*5d90*/  MOV R3, R36 ;  /* 0x0000002400037202 */ /* 0x000fe20000000f00 */
[----:B------:R-:W-:Y:S06]  /*5da0*/  BRA `(.L_x_363) ;  /* 0xffffffc400807947 */ /* 0x000fec000383ffff */
.L_x_178:
[----:B------:R-:W-:Y:S01]  /*5db0*/  HFMA2 R30, -RZ, RZ, 0, 1.847743988037109375e-06 ;  /* 0x0000001fff1e7431 */ /* 0x000fe200000001ff */
[----:B------:R-:W-:Y:S01]  /*5dc0*/  BSSY B7, `(.L_x_364) ;  /* 0x0000006000077945 */ /* 0x000fe20003800000 */
[----:B------:R-:W-:Y:S01]  /*5dd0*/  IMAD.MOV.U32 R34, RZ, RZ, R17 ;  /* 0x000000ffff227224 */ /* 0x000fe200078e0011 */
[----:B------:R-:W-:-:S07]  /*5de0*/  MOV R32, R2 ;  /* 0x0000000200207202 */ /* 0x000fce0000000f00 */
[----:B01234-:R-:W-:Y:S05]  /*5df0*/  WARPSYNC.COLLECTIVE R36, `(.L_x_365) ;  /* 0x0000000024087348 */ /* 0x01ffea0003c00000 */
[----:B------:R0:W0:Y:S02]  /*5e00*/  SHFL.IDX P2, R36, R34, R32, R30 ;  /* 0x0000002022247389 */ /* 0x000024000004001e */
[----:B01234-:R-:W-:Y:S05]  /*5e10*/  ENDCOLLECTIVE ;  /* 0x000000000000791b */ /* 0x01ffea0003800000 */
.L_x_365:
[----:B------:R-:W-:Y:S05]  /*5e20*/  BSYNC B7 ;  /* 0x0000000000077941 */ /* 0x000fea0003800000 */
.L_x_364:
[----:B------:R-:W-:Y:S01]  /*5e30*/  IMAD.MOV.U32 R3, RZ, RZ, R36 ;  /* 0x000000ffff037224 */ /* 0x000fe200078e0024 */
[----:B------:R-:W-:Y:S06]  /*5e40*/  BRA `(.L_x_366) ;  /* 0xffffffc400707947 */ /* 0x000fec000383ffff */
.L_x_180:
[----:B------:R-:W-:Y:S01]  /*5e50*/  BSSY B7, `(.L_x_367) ;  /* 0x0000007000077945 */ /* 0x000fe20003800000 */
[----:B------:R-:W-:Y:S01]  /*5e60*/  MOV R34, R15 ;  /* 0x0000000f00227202 */ /* 0x000fe20000000f00 */
[----:B------:R-:W-:Y:S01]  /*5e70*/  IMAD.MOV.U32 R30, RZ, RZ, 0x1f ;  /* 0x0000001fff1e7424 */ /* 0x000fe200078e00ff */
[----:B------:R-:W-:-:S07]  /*5e80*/  MOV R32, R2 ;  /* 0x0000000200207202 */ /* 0x000fce0000000f00 */
[----:B-1234-:R-:W-:Y:S05]  /*5e90*/  WARPSYNC.COLLECTIVE R36, `(.L_x_368) ;  /* 0x0000000024087348 */ /* 0x01efea0003c00000 */
[----:B------:R0:W0:Y:S02]  /*5ea0*/  SHFL.IDX P2, R36, R34, R32, R30 ;  /* 0x0000002022247389 */ /* 0x000024000004001e */
[----:B01234-:R-:W-:Y:S05]  /*5eb0*/  ENDCOLLECTIVE ;  /* 0x000000000000791b */ /* 0x01ffea0003800000 */
.L_x_368:
[----:B------:R-:W-:Y:S05]  /*5ec0*/  BSYNC B7 ;  /* 0x0000000000077941 */ /* 0x000fea0003800000 */
.L_x_367:
[----:B------:R-:W-:Y:S01]  /*5ed0*/  MOV R3, R36 ;  /* 0x0000002400037202 */ /* 0x000fe20000000f00 */
[----:B------:R-:W-:Y:S06]  /*5ee0*/  BRA `(.L_x_369) ;  /* 0xffffffc400607947 */ /* 0x000fec000383ffff */
.L_x_182:
[----:B------:R-:W-:Y:S01]  /*5ef0*/  HFMA2 R30, -RZ, RZ, 0, 1.847743988037109375e-06 ;  /* 0x0000001fff1e7431 */ /* 0x000fe200000001ff */
[----:B------:R-:W-:Y:S01]  /*5f00*/  BSSY B7, `(.L_x_370) ;  /* 0x0000006000077945 */ /* 0x000fe20003800000 */
[----:B------:R-:W-:Y:S01]  /*5f10*/  MOV R34, R13 ;  /* 0x0000000d00227202 */ /* 0x000fe20000000f00 */
[----:B------:R-:W-:-:S07]  /*5f20*/  IMAD.MOV.U32 R32, RZ, RZ, R2 ;  /* 0x000000ffff207224 */ /* 0x000fce00078e0002 */
[----:B01234-:R-:W-:Y:S05]  /*5f30*/  WARPSYNC.COLLECTIVE R36, `(.L_x_371) ;  /* 0x0000000024087348 */ /* 0x01ffea0003c00000 */
[----:B------:R0:W0:Y:S02]  /*5f40*/  SHFL.IDX P2, R36, R34, R32, R30 ;  /* 0x0000002022247389 */ /* 0x000024000004001e */
[----:B01234-:R-:W-:Y:S05]  /*5f50*/  ENDCOLLECTIVE ;  /* 0x000000000000791b */ /* 0x01ffea0003800000 */
.L_x_371:
[----:B------:R-:W-:Y:S05]  /*5f60*/  BSYNC B7 ;  /* 0x0000000000077941 */ /* 0x000fea0003800000 */
.L_x_370:
[----:B------:R-:W-:Y:S01]  /*5f70*/  MOV R3, R36 ;  /* 0x0000002400037202 */ /* 0x000fe20000000f00 */
[----:B------:R-:W-:Y:S06]  /*5f80*/  BRA `(.L_x_372) ;  /* 0xffffffc400507947 */ /* 0x000fec000383ffff */
.L_x_184:
[----:B------:R-:W-:Y:S01]  /*5f90*/  HFMA2 R30, -RZ, RZ, 0, 1.847743988037109375e-06 ;  /* 0x0000001fff1e7431 */ /* 0x000fe200000001ff */
[----:B------:R-:W-:Y:S01]  /*5fa0*/  BSSY B7, `(.L_x_373) ;  /* 0x0000006000077945 */ /* 0x000fe20003800000 */
[----:B------:R-:W-:Y:S01]  /*5fb0*/  IMAD.MOV.U32 R34, RZ, RZ, R11 ;  /* 0x000000ffff227224 */ /* 0x000fe200078e000b */
[----:B------:R-:W-:-:S07]  /*5fc0*/  MOV R32, R2 ;  /* 0x0000000200207202 */ /* 0x000fce0000000f00 */
[----:B-1234-:R-:W-:Y:S05]  /*5fd0*/  WARPSYNC.COLLECTIVE R36, `(.L_x_374) ;  /* 0x0000000024087348 */ /* 0x01efea0003c00000 */
[----:B------:R0:W0:Y:S02]  /*5fe0*/  SHFL.IDX P2, R36, R34, R32, R30 ;  /* 0x0000002022247389 */ /* 0x000024000004001e */
[----:B01234-:R-:W-:Y:S05]  /*5ff0*/  ENDCOLLECTIVE ;  /* 0x000000000000791b */ /* 0x01ffea0003800000 */
.L_x_374:
[----:B------:R-:W-:Y:S05]  /*6000*/  BSYNC B7 ;  /* 0x0000000000077941 */ /* 0x000fea0003800000 */
.L_x_373:
[----:B------:R-:W-:Y:S01]  /*6010*/  IMAD.MOV.U32 R3, RZ, RZ, R36 ;  /* 0x000000ffff037224 */ /* 0x000fe200078e0024 */
[----:B------:R-:W-:Y:S06]  /*6020*/  BRA `(.L_x_375) ;  /* 0xffffffc400407947 */ /* 0x000fec000383ffff */
.L_x_186:
[----:B------:R-:W-:Y:S01]  /*6030*/  BSSY B7, `(.L_x_376) ;  /* 0x0000007000077945 */ /* 0x000fe20003800000 */
[----:B------:R-:W-:Y:S01]  /*6040*/  MOV R34, R9 ;  /* 0x0000000900227202 */ /* 0x000fe20000000f00 */
[----:B------:R-:W-:Y:S01]  /*6050*/  IMAD.MOV.U32 R30, RZ, RZ, 0x1f ;  /* 0x0000001fff1e7424 */ /* 0x000fe200078e00ff */
[----:B------:R-:W-:-:S07]  /*6060*/  MOV R32, R2 ;  /* 0x0000000200207202 */ /* 0x000fce0000000f00 */
[----:B01234-:R-:W-:Y:S05]  /*6070*/  WARPSYNC.COLLECTIVE R36, `(.L_x_377) ;  /* 0x0000000024087348 */ /* 0x01ffea0003c00000 */
[----:B------:R0:W0:Y:S02]  /*6080*/  SHFL.IDX P2, R36, R34, R32, R30 ;  /* 0x0000002022247389 */ /* 0x000024000004001e */
[----:B01234-:R-:W-:Y:S05]  /*6090*/  ENDCOLLECTIVE ;  /* 0x000000000000791b */ /* 0x01ffea0003800000 */
.L_x_377:
[----:B------:R-:W-:Y:S05]  /*60a0*/  BSYNC B7 ;  /* 0x0000000000077941 */ /* 0x000fea0003800000 */
.L_x_376:
[----:B------:R-:W-:Y:S01]  /*60b0*/  MOV R3, R36 ;  /* 0x0000002400037202 */ /* 0x000fe20000000f00 */
[----:B------:R-:W-:Y:S06]  /*60c0*/  BRA `(.L_x_378) ;  /* 0xffffffc400347947 */ /* 0x000fec000383ffff */
.L_x_187:
[----:B------:R-:W-:Y:S01]  /*60d0*/  HFMA2 R30, -RZ, RZ, 0, 1.847743988037109375e-06 ;  /* 0x0000001fff1e7431 */ /* 0x000fe200000001ff */
[----:B------:R-:W-:Y:S01]  /*60e0*/  BSSY B7, `(.L_x_379) ;  /* 0x0000006000077945 */ /* 0x000fe20003800000 */
[----:B------:R-:W-:Y:S01]  /*60f0*/  MOV R34, R7 ;  /* 0x0000000700227202 */ /* 0x000fe20000000f00 */
[----:B------:R-:W-:-:S07]  /*6100*/  IMAD.MOV.U32 R32, RZ, RZ, R2 ;  /* 0x000000ffff207224 */ /* 0x000fce00078e0002 */
[----:B-1234-:R-:W-:Y:S05]  /*6110*/  WARPSYNC.COLLECTIVE R36, `(.L_x_380) ;  /* 0x0000000024087348 */ /* 0x01efea0003c00000 */
[----:B------:R0:W0:Y:S02]  /*6120*/  SHFL.IDX P2, R36, R34, R32, R30 ;  /* 0x0000002022247389 */ /* 0x000024000004001e */
[----:B01234-:R-:W-:Y:S05]  /*6130*/  ENDCOLLECTIVE ;  /* 0x000000000000791b */ /* 0x01ffea0003800000 */
.L_x_380:
[----:B------:R-:W-:Y:S05]  /*6140*/  BSYNC B7 ;  /* 0x0000000000077941 */ /* 0x000fea0003800000 */
.L_x_379:
[----:B------:R-:W-:Y:S01]  /*6150*/  MOV R3, R36 ;  /* 0x0000002400037202 */ /* 0x000fe20000000f00 */
[----:B------:R-:W-:Y:S06]  /*6160*/  BRA `(.L_x_381) ;  /* 0xffffffc4002c7947 */ /* 0x000fec000383ffff */
.L_x_188:
[----:B------:R-:W-:Y:S01]  /*6170*/  HFMA2 R38, -RZ, RZ, 0, 9.5367431640625e-07 ;  /* 0x00000010ff267431 */ /* 0x000fe200000001ff */
[----:B------:R-:W-:Y:S01]  /*6180*/  BSSY B6, `(.L_x_382) ;  /* 0x0000006000067945 */ /* 0x000fe20003800000 */
[----:B------:R-:W-:Y:S01]  /*6190*/  IMAD.MOV.U32 R5, RZ, RZ, R4 ;  /* 0x000000ffff057224 */ /* 0x000fe200078e0004 */
[----:B------:R-:W-:-:S07]  /*61a0*/  MOV R40, 0x1f ;  /* 0x0000001f00287802 */ /* 0x000fce0000000f00 */
[----:B01234-:R-:W-:Y:S05]  /*61b0*/  WARPSYNC.COLLECTIVE R36, `(.L_x_383) ;  /* 0x0000000024087348 */ /* 0x01ffea0003c00000 */
[----:B-1----:R1:W0:Y:S02]  /*61c0*/  SHFL.DOWN P1, R3, R5, R38, R40 ;  /* 0x0800002605037389 */ /* 0x0022240000020028 */
[----:B01234-:R-:W-:Y:S05]  /*61d0*/  ENDCOLLECTIVE ;  /* 0x000000000000791b */ /* 0x01ffea0003800000 */
.L_x_383:
[----:B------:R-:W-:Y:S05]  /*61e0*/  BSYNC B6 ;  /* 0x0000000000067941 */ /* 0x000fea0003800000 */
.L_x_382:
[----:B------:R-:W-:Y:S02]  /*61f0*/  HFMA2 R40, -RZ, RZ, 0, 1.847743988037109375e-06 ;  /* 0x0000001fff287431 */ /* 0x000fe400000001ff */
[----:B------:R-:W-:Y:S01]  /*6200*/  FADD R5, R3, R4 ;  /* 0x0000000403057221 */ /* 0x000fe20000000000 */
[----:B------:R-:W-:-:S07]  /*6210*/  IMAD.MOV.U32 R38, RZ, RZ, 0x8 ;  /* 0x00000008ff267424 */ /* 0x000fce00078e00ff */
[----:B------:R-:W-:Y:S05]  /*6220*/  WARPSYNC.COLLECTIVE R36, `(.L_x_384) ;  /* 0x0000000024087348 */ /* 0x000fea0003c00000 */
[----:B------:R0:W1:Y:S02]  /*6230*/  SHFL.DOWN P1, R3, R5, R38, R40 ;  /* 0x0800002605037389 */ /* 0x0000640000020028 */
[----:B01----:R-:W-:Y:S05]  /*6240*/  ENDCOLLECTIVE ;  /* 0x000000000000791b */ /* 0x003fea0003800000 */
.L_x_384:
[----:B------:R-:W-:Y:S01]  /*6250*/  HFMA2 R38, -RZ, RZ, 0, 2.384185791015625e-07 ;  /* 0x00000004ff267431 */ /* 0x000fe200000001ff */
[----:B------:R-:W-:-:S05]  /*6260*/  MOV R30, R3 ;  /* 0x00000003001e7202 */ /* 0x000fca0000000f00 */
[----:B------:R-:W-:-:S04]  /*6270*/  FADD R30, R5, R30 ;  /* 0x0000001e051e7221 */ /* 0x000fc80000000000 */
[----:B------:R-:W-:-:S07]  /*6280*/  IMAD.MOV.U32 R5, RZ, RZ, R30 ;  /* 0x000000ffff057224 */ /* 0x000fce00078e001e */
[----:B------:R-:W-:Y:S05]  /*6290*/  WARPSYNC.COLLECTIVE R36, `(.L_x_385) ;  /* 0x0000000024087348 */ /* 0x000fea0003c00000 */
[----:B------:R0:W1:Y:S02]  /*62a0*/  SHFL.DOWN P1, R3, R5, R38, R40 ;  /* 0x0800002605037389 */ /* 0x0000640000020028 */
[----:B01----:R-:W-:Y:S05]  /*62b0*/  ENDCOLLECTIVE ;  /* 0x000000000000791b */ /* 0x003fea0003800000 */
.L_x_385:
[----:B------:R-:W-:Y:S02]  /*62c0*/  IMAD.MOV.U32 R38, RZ, RZ, 0x2 ;  /* 0x00000002ff267424 */ /* 0x000fe400078e00ff */
[----:B------:R-:W-:Y:S01]  /*62d0*/  FADD R32, R30, R3 ;  /* 0x000000031e207221 */ /* 0x000fe20000000000 */
[----:B------:R-:W-:-:S04]  /*62e0*/  HFMA2 R30, -RZ, RZ, 0, 1.847743988037109375e-06 ;  /* 0x0000001fff1e7431 */ /* 0x000fc800000001ff */
[----:B------:R-:W-:-:S07]  /*62f0*/  MOV R5, R32 ;  /* 0x0000002000057202 */ /* 0x000fce0000000f00 */
[----:B------:R-:W-:Y:S05]  /*6300*/  WARPSYNC.COLLECTIVE R36, `(.L_x_386) ;  /* 0x0000000024087348 */ /* 0x000fea0003c00000 */
[----:B------:R0:W1:Y:S02]  /*6310*/  SHFL.DOWN P1, R3, R5, R38, R40 ;  /* 0x0800002605037389 */ /* 0x0000640000020028 */
[----:B01----:R-:W-:Y:S05]  /*6320*/  ENDCOLLECTIVE ;  /* 0x000000000000791b */ /* 0x003fea0003800000 */
.L_x_386:
[----:B------:R-:W-:Y:S02]  /*6330*/  HFMA2 R38, -RZ, RZ, 0, 5.9604644775390625e-08 ;  /* 0x00000001ff267431 */ /* 0x000fe400000001ff */
[----:B------:R-:W-:Y:S01]  /*6340*/  FADD R34, R32, R3 ;  /* 0x0000000320227221 */ /* 0x000fe20000000000 */
[----:B------:R-:W-:-:S04]  /*6350*/  MOV R32, RZ ;  /* 0x000000ff00207202 */ /* 0x000fc80000000f00 */
[----:B------:R-:W-:-:S07]  /*6360*/  MOV R5, R34 ;  /* 0x0000002200057202 */ /* 0x000fce0000000f00 */
[----:B------:R-:W-:Y:S05]  /*6370*/  WARPSYNC.COLLECTIVE R36, `(.L_x_387) ;  /* 0x0000000024087348 */ /* 0x000fea0003c00000 */
[----:B------:R0:W1:Y:S02]  /*6380*/  SHFL.DOWN P1, R3, R5, R38, R40 ;  /* 0x0800002605037389 */ /* 0x0000640000020028 */
[----:B01----:R-:W-:Y:S05]  /*6390*/  ENDCOLLECTIVE ;  /* 0x000000000000791b */ /* 0x003fea0003800000 */
.L_x_387:
[----:B------:R-:W-:-:S04]  /*63a0*/  FADD R3, R34, R3 ;  /* 0x0000000322037221 */ /* 0x000fc80000000000 */
[----:B------:R-:W-:-:S07]  /*63b0*/  IMAD.MOV.U32 R34, RZ, RZ, R3 ;  /* 0x000000ffff227224 */ /* 0x000fce00078e0003 */
[----:B------:R-:W-:Y:S05]  /*63c0*/  WARPSYNC.COLLECTIVE R36, `(.L_x_388) ;  /* 0x0000000024087348 */ /* 0x000fea0003c00000 */
[----:B------:R0:W1:Y:S02]  /*63d0*/  SHFL.IDX P2, R36, R34, R32, R30 ;  /* 0x0000002022247389 */ /* 0x000064000004001e */
[----:B01----:R-:W-:Y:S05]  /*63e0*/  ENDCOLLECTIVE ;  /* 0x000000000000791b */ /* 0x003fea0003800000 */
.L_x_388:
[----:B------:R-:W-:Y:S01]  /*63f0*/  IMAD.MOV.U32 R3, RZ, RZ, R36 ;  /* 0x000000ffff037224 */ /* 0x000fe200078e0024 */
[----:B------:R-:W-:Y:S06]  /*6400*/  BRA `(.L_x_389) ;  /* 0xffffffc000c47947 */ /* 0x000fec000383ffff */
.L_x_191:
[----:B------:R-:W-:Y:S01]  /*6410*/  BSSY B7, `(.L_x_390) ;  /* 0x0000007000077945 */ /* 0x000fe20003800000 */
[----:B------:R-:W-:Y:S01]  /*6420*/  MOV R34, R39 ;  /* 0x0000002700227202 */ /* 0x000fe20000000f00 */
[----:B------:R-:W-:Y:S01]  /*6430*/  IMAD.MOV.U32 R30, RZ, RZ, 0x1f ;  /* 0x0000001fff1e7424 */ /* 0x000fe200078e00ff */
[----:B------:R-:W-:-:S07]  /*6440*/  MOV R32, R2 ;  /* 0x0000000200207202 */ /* 0x000fce0000000f00 */
[----:B01234-:R-:W-:Y:S05]  /*6450*/  WARPSYNC.COLLECTIVE R36, `(.L_x_391) ;  /* 0x0000000024087348 */ /* 0x01ffea0003c00000 */
[----:B------:R0:W0:Y:S02]  /*6460*/  SHFL.IDX P2, R36, R34, R32, R30 ;  /* 0x0000002022247389 */ /* 0x000024000004001e */
[----:B01234-:R-:W-:Y:S05]  /*6470*/  ENDCOLLECTIVE ;  /* 0x000000000000791b */ /* 0x01ffea0003800000 */
.L_x_391:
[----:B------:R-:W-:Y:S05]  /*6480*/  BSYNC B7 ;  /* 0x0000000000077941 */ /* 0x000fea0003800000 */
.L_x_390:
[----:B------:R-:W-:Y:S01]  /*6490*/  MOV R0, R36 ;  /* 0x0000002400007202 */ /* 0x000fe20000000f00 */
[----:B------:R-:W-:Y:S06]  /*64a0*/  BRA `(.L_x_392) ;  /* 0xffffffc000bc7947 */ /* 0x000fec000383ffff */
.L_x_194:
[----:B------:R-:W-:Y:S01]  /*64b0*/  HFMA2 R30, -RZ, RZ, 0, 1.847743988037109375e-06 ;  /* 0x0000001fff1e7431 */ /* 0x000fe200000001ff */
[----:B------:R-:W-:Y:S01]  /*64c0*/  BSSY B7, `(.L_x_393) ;  /* 0x0000006000077945 */ /* 0x000fe20003800000 */
[----:B------:R-:W-:Y:S01]  /*64d0*/  MOV R34, R28 ;  /* 0x0000001c00227202 */ /* 0x000fe20000000f00 */
[----:B------:R-:W-:-:S07]  /*64e0*/  IMAD.MOV.U32 R32, RZ, RZ, R2 ;  /* 0x000000ffff207224 */ /* 0x000fce00078e0002 */
[----:B--234-:R-:W-:Y:S05]  /*64f0*/  WARPSYNC.COLLECTIVE R36, `(.L_x_394) ;  /* 0x0000000024087348 */ /* 0x01cfea0003c00000 */
[----:B------:R0:W1:Y:S02]  /*6500*/  SHFL.IDX P2, R36, R34, R32, R30 ;  /* 0x0000002022247389 */ /* 0x000064000004001e */
[----:B01234-:R-:W-:Y:S05]  /*6510*/  ENDCOLLECTIVE ;  /* 0x000000000000791b */ /* 0x01ffea0003800000 */
.L_x_394:
[----:B------:R-:W-:Y:S05]  /*6520*/  BSYNC B7 ;  /* 0x0000000000077941 */ /* 0x000fea0003800000 */
.L_x_393:
[----:B------:R-:W-:Y:S01]  /*6530*/  MOV R28, R36 ;  /* 0x00000024001c7202 */ /* 0x000fe20000000f00 */
[----:B------:R-:W-:Y:S06]  /*6540*/  BRA `(.L_x_395) ;  /* 0xffffffc000dc7947 */ /* 0x000fec000383ffff */
.L_x_197:
[----:B------:R-:W-:Y:S01]  /*6550*/  HFMA2 R30, -RZ, RZ, 0, 1.847743988037109375e-06 ;  /* 0x0000001fff1e7431 */ /* 0x000fe200000001ff */
[----:B------:R-:W-:Y:S01]  /*6560*/  BSSY B7, `(.L_x_396) ;  /* 0x0000006000077945 */ /* 0x000fe20003800000 */
[----:B------:R-:W-:Y:S01]  /*6570*/  IMAD.MOV.U32 R34, RZ, RZ, R26 ;  /* 0x000000ffff227224 */ /* 0x000fe200078e001a */
[----:B------:R-:W-:-:S07]  /*6580*/  MOV R32, R2 ;  /* 0x0000000200207202 */ /* 0x000fce0000000f00 */
[----:B0--34-:R-:W-:Y:S05]  /*6590*/  WARPSYNC.COLLECTIVE R36, `(.L_x_397) ;  /* 0x0000000024087348 */ /* 0x019fea0003c00000 */
[----:B------:R1:W2:Y:S02]  /*65a0*/  SHFL.IDX P2, R36, R34, R32, R30 ;  /* 0x0000002022247389 */ /* 0x0002a4000004001e */
[----:B01234-:R-:W-:Y:S05]  /*65b0*/  ENDCOLLECTIVE ;  /* 0x000000000000791b */ /* 0x01ffea0003800000 */
.L_x_397:
[----:B------:R-:W-:Y:S05]  /*65c0*/  BSYNC B7 ;  /* 0x0000000000077941 */ /* 0x000fea0003800000 */
.L_x_396:
[----:B------:R-:W-:Y:S01]  /*65d0*/  IMAD.MOV.U32 R26, RZ, RZ, R36 ;  /* 0x000000ffff1a7224 */ /* 0x000fe200078e0024 */
[----:B------:R-:W-:Y:S06]  /*65e0*/  BRA `(.L_x_398) ;  /* 0xffffffc400007947 */ /* 0x000fec000383ffff */
.L_x_200:
[----:B------:R-:W-:Y:S01]  /*65f0*/  BSSY B7, `(.L_x_399) ;  /* 0x0000007000077945 */ /* 0x000fe20003800000 */
[----:B------:R-:W-:Y:S01]  /*6600*/  MOV R34, R24 ;  /* 0x0000001800227202 */ /* 0x000fe20000000f00 */
[----:B------:R-:W-:Y:S01]  /*6610*/  IMAD.MOV.U32 R30, RZ, RZ, 0x1f ;  /* 0x0000001fff1e7424 */ /* 0x000fe200078e00ff */
[----:B------:R-:W-:-:S07]  /*6620*/  MOV R32, R2 ;  /* 0x0000000200207202 */ /* 0x000fce0000000f00 */
[----:B01-34-:R-:W-:Y:S05]  /*6630*/  WARPSYNC.COLLECTIVE R36, `(.L_x_400) ;  /* 0x0000000024087348 */ /* 0x01bfea0003c00000 */
[----:B------:R2:W0:Y:S02]  /*6640*/  SHFL.IDX P2, R36, R34, R32, R30 ;  /* 0x0000002022247389 */ /* 0x000424000004001e */
[----:B01234-:R-:W-:Y:S05]  /*6650*/  ENDCOLLECTIVE ;  /* 0x000000000000791b */ /* 0x01ffea0003800000 */
.L_x_400:
[----:B------:R-:W-:Y:S05]  /*6660*/  BSYNC B7 ;  /* 0x0000000000077941 */ /* 0x000fea0003800000 */
.L_x_399:
[----:B------:R-:W-:Y:S01]  /*6670*/  MOV R24, R36 ;  /* 0x0000002400187202 */ /* 0x000fe20000000f00 */
[----:B------:R-:W-:Y:S06]  /*6680*/  BRA `(.L_x_401) ;  /* 0xffffffc400247947 */ /* 0x000fec000383ffff */
.L_x_203:
[----:B------:R-:W-:Y:S01]  /*6690*/  HFMA2 R30, -RZ, RZ, 0, 1.847743988037109375e-06 ;  /* 0x0000001fff1e7431 */ /* 0x000fe200000001ff */
[----:B------:R-:W-:Y:S01]  /*66a0*/  BSSY B7, `(.L_x_402) ;  /* 0x0000006000077945 */ /* 0x000fe20003800000 */
[----:B------:R-:W-:Y:S01]  /*66b0*/  MOV R34, R22 ;  /* 0x0000001600227202 */ /* 0x000fe20000000f00 */
[----:B------:R-:W-:-:S07]  /*66c0*/  IMAD.MOV.U32 R32, RZ, RZ, R2 ;  /* 0x000000ffff207224 */ /* 0x000fce00078e0002 */
[----:B012-4-:R-:W-:Y:S05]  /*66d0*/  WARPSYNC.COLLECTIVE R36, `(.L_x_403) ;  /* 0x0000000024087348 */ /* 0x017fea0003c00000 */
[----:B------:R3:W0:Y:S02]  /*66e0*/  SHFL.IDX P2, R36, R34, R32, R30 ;  /* 0x0000002022247389 */ /* 0x000624000004001e */
[----:B01234-:R-:W-:Y:S05]  /*66f0*/  ENDCOLLECTIVE ;  /* 0x000000000000791b */ /* 0x01ffea0003800000 */
.L_x_403:
[----:B------:R-:W-:Y:S05]  /*6700*/  BSYNC B7 ;  /* 0x0000000000077941 */ /* 0x000fea0003800000 */
.L_x_402:
[----:B------:R-:W-:Y:S01]  /*6710*/  MOV R22, R36 ;  /* 0x0000002400167202 */ /* 0x000fe20000000f00 */
[----:B------:R-:W-:Y:S06]  /*6720*/  BRA `(.L_x_404) ;  /* 0xffffffc400487947 */ /* 0x000fec000383ffff */
.L_x_206:
[----:B------:R-:W-:Y:S01]  /*6730*/  HFMA2 R30, -RZ, RZ, 0, 1.847743988037109375e-06 ;  /* 0x0000001fff1e7431 */ /* 0x000fe200000001ff */
[----:B------:R-:W-:Y:S01]  /*6740*/  BSSY B7, `(.L_x_405) ;  /* 0x0000006000077945 */ /* 0x000fe20003800000 */
[----:B------:R-:W-:Y:S01]  /*6750*/  IMAD.MOV.U32 R34, RZ, RZ, R20 ;  /* 0x000000ffff227224 */ /* 0x000fe200078e0014 */
[----:B------:R-:W-:-:S07]  /*6760*/  MOV R32, R2 ;  /* 0x0000000200207202 */ /* 0x000fce0000000f00 */
[----:B-1234-:R-:W-:Y:S05]  /*6770*/  WARPSYNC.COLLECTIVE R36, `(.L_x_406) ;  /* 0x0000000024087348 */ /* 0x01efea0003c00000 */
[----:B------:R0:W0:Y:S02]  /*6780*/  SHFL.IDX P2, R36, R34, R32, R30 ;  /* 0x0000002022247389 */ /* 0x000024000004001e */
[----:B01234-:R-:W-:Y:S05]  /*6790*/  ENDCOLLECTIVE ;  /* 0x000000000000791b */ /* 0x01ffea0003800000 */
.L_x_406:
[----:B------:R-:W-:Y:S05]  /*67a0*/  BSYNC B7 ;  /* 0x0000000000077941 */ /* 0x000fea0003800000 */
.L_x_405:
[----:B------:R-:W-:Y:S01]  /*67b0*/  IMAD.MOV.U32 R20, RZ, RZ, R36 ;  /* 0x000000ffff147224 */ /* 0x000fe200078e0024 */
[----:B------:R-:W-:Y:S06]  /*67c0*/  BRA `(.L_x_407) ;  /* 0xffffffc4006c7947 */ /* 0x000fec000383ffff */
.L_x_209:
[----:B------:R-:W-:Y:S01]  /*67d0*/  BSSY B7, `(.L_x_408) ;  /* 0x0000007000077945 */ /* 0x000fe20003800000 */
[----:B------:R-:W-:Y:S01]  /*67e0*/  MOV R34, R18 ;  /* 0x0000001200227202 */ /* 0x000fe20000000f00 */
[----:B------:R-:W-:Y:S01]  /*67f0*/  IMAD.MOV.U32 R30, RZ, RZ, 0x1f ;  /* 0x0000001fff1e7424 */ /* 0x000fe200078e00ff */
[----:B------:R-:W-:-:S07]  /*6800*/  MOV R32, R2 ;  /* 0x0000000200207202 */ /* 0x000fce0000000f00 */
[----:B0123--:R-:W-:Y:S05]  /*6810*/  WARPSYNC.COLLECTIVE R36, `(.L_x_409) ;  /* 0x0000000024087348 */ /* 0x00ffea0003c00000 */
[----:B------:R4:W0:Y:S02]  /*6820*/  SHFL.IDX P2, R36, R34, R32, R30 ;  /* 0x0000002022247389 */ /* 0x000824000004001e */
[----:B01234-:R-:W-:Y:S05]  /*6830*/  ENDCOLLECTIVE ;  /* 0x000000000000791b */ /* 0x01ffea0003800000 */
.L_x_409:
[----:B------:R-:W-:Y:S05]  /*6840*/  BSYNC B7 ;  /* 0x0000000000077941 */ /* 0x000fea0003800000 */
.L_x_408:
[----:B------:R-:W-:Y:S01]  /*6850*/  MOV R18, R36 ;  /* 0x0000002400127202 */ /* 0x000fe20000000f00 */
[----:B------:R-:W-:Y:S06]  /*6860*/  BRA `(.L_x_410) ;  /* 0xffffffc400907947 */ /* 0x000fec000383ffff */
.L_x_212:
[----:B------:R-:W-:Y:S01]  /*6870*/  HFMA2 R30, -RZ, RZ, 0, 1.847743988037109375e-06 ;  /* 0x0000001fff1e7431 */ /* 0x000fe200000001ff */
[----:B------:R-:W-:Y:S01]  /*6880*/  BSSY B7, `(.L_x_411) ;  /* 0x0000006000077945 */ /* 0x000fe20003800000 */
[----:B------:R-:W-:Y:S01]  /*6890*/  MOV R34, R16 ;  /* 0x0000001000227202 */ /* 0x000fe20000000f00 */
[----:B------:R-:W-:-:S07]  /*68a0*/  IMAD.MOV.U32 R32, RZ, RZ, R2 ;  /* 0x000000ffff207224 */ /* 0x000fce00078e0002 */
[----:B-1234-:R-:W-:Y:S05]  /*68b0*/  WARPSYNC.COLLECTIVE R36, `(.L_x_412) ;  /* 0x0000000024087348 */ /* 0x01efea0003c00000 */
[----:B------:R0:W0:Y:S02]  /*68c0*/  SHFL.IDX P2, R36, R34, R32, R30 ;  /* 0x0000002022247389 */ /* 0x000024000004001e */
[----:B01234-:R-:W-:Y:S05]  /*68d0*/  ENDCOLLECTIVE ;  /* 0x000000000000791b */ /* 0x01ffea0003800000 */
.L_x_412:
[----:B------:R-:W-:Y:S05]  /*68e0*/  BSYNC B7 ;  /* 0x0000000000077941 */ /* 0x000fea0003800000 */
.L_x_411:
[----:B------:R-:W-:Y:S01]  /*68f0*/  MOV R16, R36 ;  /* 0x0000002400107202 */ /* 0x000fe20000000f00 */
[----:B------:R-:W-:Y:S06]  /*6900*/  BRA `(.L_x_413) ;  /* 0xffffffc400b47947 */ /* 0x000fec000383ffff */
.L_x_215:
[----:B------:R-:W-:Y:S01]  /*6910*/  HFMA2 R30, -RZ, RZ, 0, 1.847743988037109375e-06 ;  /* 0x0000001fff1e7431 */ /* 0x000fe200000001ff */
[----:B------:R-:W-:Y:S01]  /*6920*/  BSSY B6, `(.L_x_414) ;  /* 0x0000006000067945 */ /* 0x000fe20003800000 */
[----:B------:R-:W-:Y:S01]  /*6930*/  IMAD.MOV.U32 R34, RZ, RZ, R14 ;  /* 0x000000ffff227224 */ /* 0x000fe200078e000e */
[----:B------:R-:W-:-:S07]  /*6940*/  MOV R32, R2 ;  /* 0x0000000200207202 */ /* 0x000fce0000000f00 */
[----:B01234-:R-:W-:Y:S05]  /*6950*/  WARPSYNC.COLLECTIVE R36, `(.L_x_415) ;  /* 0x0000000024087348 */ /* 0x01ffea0003c00000 */
[----:B------:R0:W0:Y:S02]  /*6960*/  SHFL.IDX P2, R36, R34, R32, R30 ;  /* 0x0000002022247389 */ /* 0x000024000004001e */
[----:B01234-:R-:W-:Y:S05]  /*6970*/  ENDCOLLECTIVE ;  /* 0x000000000000791b */ /* 0x01ffea0003800000 */
.L_x_415:
[----:B------:R-:W-:Y:S05]  /*6980*/  BSYNC B6 ;  /* 0x0000000000067941 */ /* 0x000fea0003800000 */
.L_x_414:
[----:B------:R-:W-:Y:S01]  /*6990*/  IMAD.MOV.U32 R14, RZ, RZ, R36 ;  /* 0x000000ffff0e7224 */ /* 0x000fe200078e0024 */
[----:B------:R-:W-:Y:S06]  /*69a0*/  BRA `(.L_x_416) ;  /* 0xffffffc400e47947 */ /* 0x000fec000383ffff */
.L_x_218:
[----:B------:R-:W-:Y:S01]  /*69b0*/  BSSY B6, `(.L_x_417) ;  /* 0x0000007000067945 */ /* 0x000fe20003800000 */
[----:B------:R-:W-:Y:S01]  /*69c0*/  MOV R34, R12 ;  /* 0x0000000c00227202 */ /* 0x000fe20000000f00 */
[----:B------:R-:W-:Y:S01]  /*69d0*/  IMAD.MOV.U32 R30, RZ, RZ, 0x1f ;  /* 0x0000001fff1e7424 */ /* 0x000fe200078e00ff */
[----:B------:R-:W-:-:S07]  /*69e0*/  MOV R32, R2 ;  /* 0x0000000200207202 */ /* 0x000fce0000000f00 */
[----:B--234-:R-:W-:Y:S05]  /*69f0*/  WARPSYNC.COLLECTIVE R36, `(.L_x_418) ;  /* 0x0000000024087348 */ /* 0x01cfea0003c00000 */
[----:B------:R0:W1:Y:S02]  /*6a00*/  SHFL.IDX P2, R36, R34, R32, R30 ;  /* 0x0000002022247389 */ /* 0x000064000004001e */
[----:B01234-:R-:W-:Y:S05]  /*6a10*/  ENDCOLLECTIVE ;  /* 0x000000000000791b */ /* 0x01ffea0003800000 */
.L_x_418:
[----:B------:R-:W-:Y:S05]  /*6a20*/  BSYNC B6 ;  /* 0x0000000000067941 */ /* 0x000fea0003800000 */
.L_x_417:
[----:B------:R-:W-:Y:S01]  /*6a30*/  MOV R12, R36 ;  /* 0x00000024000c7202 */ /* 0x000fe20000000f00 */
[----:B------:R-:W-:Y:S06]  /*6a40*/  BRA `(.L_x_419) ;  /* 0xffffffc800087947 */ /* 0x000fec000383ffff */
.L_x_221:
[----:B------:R-:W-:Y:S01]  /*6a50*/  HFMA2 R30, -RZ, RZ, 0, 1.847743988037109375e-06 ;  /* 0x0000001fff1e7431 */ /* 0x000fe200000001ff */
[----:B------:R-:W-:Y:S01]  /*6a60*/  BSSY B6, `(.L_x_420) ;  /* 0x0000006000067945 */ /* 0x000fe20003800000 */
[----:B------:R-:W-:Y:S01]  /*6a70*/  MOV R34, R10 ;  /* 0x0000000a00227202 */ /* 0x000fe20000000f00 */
[----:B------:R-:W-:-:S07]  /*6a80*/  IMAD.MOV.U32 R32, RZ, RZ, R2 ;  /* 0x000000ffff207224 */ /* 0x000fce00078e0002 */
[----:B0-234-:R-:W-:Y:S05]  /*6a90*/  WARPSYNC.COLLECTIVE R36, `(.L_x_421) ;  /* 0x0000000024087348 */ /* 0x01dfea0003c00000 */
[----:B------:R1:W0:Y:S02]  /*6aa0*/  SHFL.IDX P2, R36, R34, R32, R30 ;  /* 0x0000002022247389 */ /* 0x000224000004001e */
[----:B01234-:R-:W-:Y:S05]  /*6ab0*/  ENDCOLLECTIVE ;  /* 0x000000000000791b */ /* 0x01ffea0003800000 */
.L_x_421:
[----:B------:R-:W-:Y:S05]  /*6ac0*/  BSYNC B6 ;  /* 0x0000000000067941 */ /* 0x000fea0003800000 */
.L_x_420:
[----:B------:R-:W-:Y:S01]  /*6ad0*/  MOV R10, R36 ;  /* 0x00000024000a7202 */ /* 0x000fe20000000f00 */
[----:B------:R-:W-:Y:S06]  /*6ae0*/  BRA `(.L_x_422) ;  /* 0xffffffc8002c7947 */ /* 0x000fec000383ffff */
.L_x_224:
[----:B------:R-:W-:Y:S01]  /*6af0*/  HFMA2 R30, -RZ, RZ, 0, 1.847743988037109375e-06 ;  /* 0x0000001fff1e7431 */ /* 0x000fe200000001ff */
[----:B------:R-:W-:Y:S01]  /*6b00*/  BSSY B6, `(.L_x_423) ;  /* 0x0000006000067945 */ /* 0x000fe20003800000 */
[----:B------:R-:W-:Y:S01]  /*6b10*/  IMAD.MOV.U32 R34, RZ, RZ, R8 ;  /* 0x000000ffff227224 */ /* 0x000fe200078e0008 */
[----:B------:R-:W-:-:S07]  /*6b20*/  MOV R32, R2 ;  /* 0x0000000200207202 */ /* 0x000fce0000000f00 */
[----:B-1234-:R-:W-:Y:S05]  /*6b30*/  WARPSYNC.COLLECTIVE R36, `(.L_x_424) ;  /* 0x0000000024087348 */ /* 0x01efea0003c00000 */
[----:B------:R0:W0:Y:S02]  /*6b40*/  SHFL.IDX P2, R36, R34, R32, R30 ;  /* 0x0000002022247389 */ /* 0x000024000004001e */
[----:B01234-:R-:W-:Y:S05]  /*6b50*/  ENDCOLLECTIVE ;  /* 0x000000000000791b */ /* 0x01ffea0003800000 */
.L_x_424:
[----:B------:R-:W-:Y:S05]  /*6b60*/  BSYNC B6 ;  /* 0x0000000000067941 */ /* 0x000fea0003800000 */
.L_x_423:
[----:B------:R-:W-:Y:S01]  /*6b70*/  IMAD.MOV.U32 R8, RZ, RZ, R36 ;  /* 0x000000ffff087224 */ /* 0x000fe200078e0024 */
[----:B------:R-:W-:Y:S06]  /*6b80*/  BRA `(.L_x_425) ;  /* 0xffffffc800507947 */ /* 0x000fec000383ffff */
.L_x_227:
[----:B------:R-:W-:Y:S01]  /*6b90*/  BSSY B6, `(.L_x_426) ;  /* 0x0000007000067945 */ /* 0x000fe20003800000 */
[----:B------:R-:W-:Y:S01]  /*6ba0*/  MOV R34, R6 ;  /* 0x0000000600227202 */ /* 0x000fe20000000f00 */
[----:B------:R-:W-:Y:S01]  /*6bb0*/  IMAD.MOV.U32 R30, RZ, RZ, 0x1f ;  /* 0x0000001fff1e7424 */ /* 0x000fe200078e00ff */
[----:B------:R-:W-:-:S07]  /*6bc0*/  MOV R32, R2 ;  /* 0x0000000200207202 */ /* 0x000fce0000000f00 */
[----:B-1234-:R-:W-:Y:S05]  /*6bd0*/  WARPSYNC.COLLECTIVE R36, `(.L_x_427) ;  /* 0x0000000024087348 */ /* 0x01efea0003c00000 */
[----:B------:R0:W0:Y:S02]  /*6be0*/  SHFL.IDX P2, R36, R34, R32, R30 ;  /* 0x0000002022247389 */ /* 0x000024000004001e */
[----:B01234-:R-:W-:Y:S05]  /*6bf0*/  ENDCOLLECTIVE ;  /* 0x000000000000791b */ /* 0x01ffea0003800000 */
.L_x_427:
[----:B------:R-:W-:Y:S05]  /*6c00*/  BSYNC B6 ;  /* 0x0000000000067941 */ /* 0x000fea0003800000 */
.L_x_426:
[----:B------:R-:W-:Y:S01]  /*6c10*/  MOV R6, R36 ;  /* 0x0000002400067202 */ /* 0x000fe20000000f00 */
[----:B------:R-:W-:Y:S06]  /*6c20*/  BRA `(.L_x_428) ;  /* 0xffffffc800747947 */ /* 0x000fec000383ffff */
.L_x_230:
[----:B------:R-:W-:Y:S01]  /*6c30*/  HFMA2 R30, -RZ, RZ, 0, 1.847743988037109375e-06 ;  /* 0x0000001fff1e7431 */ /* 0x000fe200000001ff */
[----:B------:R-:W-:Y:S01]  /*6c40*/  BSSY B6, `(.L_x_429) ;  /* 0x0000006000067945 */ /* 0x000fe20003800000 */
[----:B------:R-:W-:Y:S01]  /*6c50*/  MOV R34, R43 ;  /* 0x0000002b00227202 */ /* 0x000fe20000000f00 */
[----:B------:R-:W-:-:S07]  /*6c60*/  IMAD.MOV.U32 R32, RZ, RZ, R2 ;  /* 0x000000ffff207224 */ /* 0x000fce00078e0002 */
[----:B-1234-:R-:W-:Y:S05]  /*6c70*/  WARPSYNC.COLLECTIVE R36, `(.L_x_430) ;  /* 0x0000000024087348 */ /* 0x01efea0003c00000 */
[----:B------:R0:W0:Y:S02]  /*6c80*/  SHFL.IDX P2, R36, R34, R32, R30 ;  /* 0x0000002022247389 */ /* 0x000024000004001e */
[----:B01234-:R-:W-:Y:S05]  /*6c90*/  ENDCOLLECTIVE ;  /* 0x000000000000791b */ /* 0x01ffea0003800000 */
.L_x_430:
[----:B------:R-:W-:Y:S05]  /*6ca0*/  BSYNC B6 ;  /* 0x0000000000067941 */ /* 0x000fea0003800000 */
.L_x_429:
[----:B------:R-:W-:Y:S05]  /*6cb0*/  BRA `(.L_x_431) ;  /* 0xffffffc8009c7947 */ /* 0x000fea000383ffff */
.L_x_233:
[----:B------:R-:W-:Y:S01]  /*6cc0*/  HFMA2 R30, -RZ, RZ, 0, 1.847743988037109375e-06 ;  /* 0x0000001fff1e7431 */ /* 0x000fe200000001ff */
[----:B------:R-:W-:Y:S01]  /*6cd0*/  BSSY B6, `(.L_x_432) ;  /* 0x0000006000067945 */ /* 0x000fe20003800000 */
[----:B------:R-:W-:Y:S01]  /*6ce0*/  MOV R34, R45 ;  /* 0x0000002d00227202 */ /* 0x000fe20000000f00 */
[----:B------:R-:W-:-:S07]  /*6cf0*/  IMAD.MOV.U32 R32, RZ, RZ, R2 ;  /* 0x000000ffff207224 */ /* 0x000fce00078e0002 */
[----:B-1234-:R-:W-:Y:S05]  /*6d00*/  WARPSYNC.COLLECTIVE R36, `(.L_x_433) ;  /* 0x0000000024087348 */ /* 0x01efea0003c00000 */
[----:B------:R0:W0:Y:S02]  /*6d10*/  SHFL.IDX P2, R36, R34, R32, R30 ;  /* 0x0000002022247389 */ /* 0x000024000004001e */
[----:B01234-:R-:W-:Y:S05]  /*6d20*/  ENDCOLLECTIVE ;  /* 0x000000000000791b */ /* 0x01ffea0003800000 */
.L_x_433:
[----:B------:R-:W-:Y:S05]  /*6d30*/  BSYNC B6 ;  /* 0x0000000000067941 */ /* 0x000fea0003800000 */
.L_x_432:
[----:B------:R-:W-:Y:S05]  /*6d40*/  BRA `(.L_x_434) ;  /* 0xffffffc800c47947 */ /* 0x000fea000383ffff */
.L_x_236:
[----:B------:R-:W-:Y:S01]  /*6d50*/  HFMA2 R30, -RZ, RZ, 0, 1.847743988037109375e-06 ;  /* 0x0000001fff1e7431 */ /* 0x000fe200000001ff */
[----:B------:R-:W-:Y:S01]  /*6d60*/  BSSY B6, `(.L_x_435) ;  /* 0x0000006000067945 */ /* 0x000fe20003800000 */
[----:B------:R-:W-:Y:S01]  /*6d70*/  MOV R34, R41 ;  /* 0x0000002900227202 */ /* 0x000fe20000000f00 */
[----:B------:R-:W-:-:S07]  /*6d80*/  IMAD.MOV.U32 R32, RZ, RZ, R2 ;  /* 0x000000ffff207224 */ /* 0x000fce00078e0002 */
[----:B-1234-:R-:W-:Y:S05]  /*6d90*/  WARPSYNC.COLLECTIVE R36, `(.L_x_436) ;  /* 0x0000000024087348 */ /* 0x01efea0003c00000 */
[----:B------:R0:W0:Y:S02]  /*6da0*/  SHFL.IDX P2, R36, R34, R32, R30 ;  /* 0x0000002022247389 */ /* 0x000024000004001e */
[----:B01234-:R-:W-:Y:S05]  /*6db0*/  ENDCOLLECTIVE ;  /* 0x000000000000791b */ /* 0x01ffea0003800000 */
.L_x_436:
[----:B------:R-:W-:Y:S05]  /*6dc0*/  BSYNC B6 ;  /* 0x0000000000067941 */ /* 0x000fea0003800000 */
.L_x_435:
[----:B------:R-:W-:Y:S05]  /*6dd0*/  BRA `(.L_x_437) ;  /* 0xffffffc800ec7947 */ /* 0x000fea000383ffff */
.L_x_239:
[----:B------:R-:W-:Y:S01]  /*6de0*/  HFMA2 R30, -RZ, RZ, 0, 1.847743988037109375e-06 ;  /* 0x0000001fff1e7431 */ /* 0x000fe200000001ff */
[----:B------:R-:W-:Y:S01]  /*6df0*/  BSSY B6, `(.L_x_438) ;  /* 0x0000006000067945 */ /* 0x000fe20003800000 */
[----:B------:R-:W-:Y:S01]  /*6e00*/  MOV R34, R37 ;  /* 0x0000002500227202 */ /* 0x000fe20000000f00 */
[----:B------:R-:W-:-:S07]  /*6e10*/  IMAD.MOV.U32 R32, RZ, RZ, R2 ;  /* 0x000000ffff207224 */ /* 0x000fce00078e0002 */
[----:B-1234-:R-:W-:Y:S05]  /*6e20*/  WARPSYNC.COLLECTIVE R36, `(.L_x_439) ;  /* 0x0000000024087348 */ /* 0x01efea0003c00000 */
[----:B------:R0:W0:Y:S02]  /*6e30*/  SHFL.IDX P2, R36, R34, R32, R30 ;  /* 0x0000002022247389 */ /* 0x000024000004001e */
[----:B01234-:R-:W-:Y:S05]  /*6e40*/  ENDCOLLECTIVE ;  /* 0x000000000000791b */ /* 0x01ffea0003800000 */
.L_x_439:
[----:B------:R-:W-:Y:S05]  /*6e50*/  BSYNC B6 ;  /* 0x0000000000067941 */ /* 0x000fea0003800000 */
.L_x_438:
[----:B------:R-:W-:Y:S05]  /*6e60*/  BRA `(.L_x_440) ;  /* 0xffffffcc00147947 */ /* 0x000fea000383ffff */
.L_x_242:
[----:B------:R-:W-:Y:S01]  /*6e70*/  HFMA2 R30, -RZ, RZ, 0, 1.847743988037109375e-06 ;  /* 0x0000001fff1e7431 */ /* 0x000fe200000001ff */
[----:B------:R-:W-:Y:S01]  /*6e80*/  BSSY B6, `(.L_x_441) ;  /* 0x0000006000067945 */ /* 0x000fe20003800000 */
[----:B------:R-:W-:Y:S01]  /*6e90*/  MOV R34, R35 ;  /* 0x0000002300227202 */ /* 0x000fe20000000f00 */
[----:B------:R-:W-:-:S07]  /*6ea0*/  IMAD.MOV.U32 R32, RZ, RZ, R2 ;  /* 0x000000ffff207224 */ /* 0x000fce00078e0002 */
[----:B-1234-:R-:W-:Y:S05]  /*6eb0*/  WARPSYNC.COLLECTIVE R36, `(.L_x_442) ;  /* 0x0000000024087348 */ /* 0x01efea0003c00000 */
[----:B------:R0:W0:Y:S02]  /*6ec0*/  SHFL.IDX P2, R36, R34, R32, R30 ;  /* 0x0000002022247389 */ /* 0x000024000004001e */
[----:B01234-:R-:W-:Y:S05]  /*6ed0*/  ENDCOLLECTIVE ;  /* 0x000000000000791b */ /* 0x01ffea0003800000 */
.L_x_442:
[----:B------:R-:W-:Y:S05]  /*6ee0*/  BSYNC B6 ;  /* 0x0000000000067941 */ /* 0x000fea0003800000 */
.L_x_441:
[----:B------:R-:W-:Y:S05]  /*6ef0*/  BRA `(.L_x_443) ;  /* 0xffffffcc003c7947 */ /* 0x000fea000383ffff */
.L_x_245:
[----:B------:R-:W-:Y:S01]  /*6f00*/  HFMA2 R30, -RZ, RZ, 0, 1.847743988037109375e-06 ;  /* 0x0000001fff1e7431 */ /* 0x000fe200000001ff */
[----:B------:R-:W-:Y:S01]  /*6f10*/  BSSY B6, `(.L_x_444) ;  /* 0x0000006000067945 */ /* 0x000fe20003800000 */
[----:B------:R-:W-:Y:S01]  /*6f20*/  MOV R34, R31 ;  /* 0x0000001f00227202 */ /* 0x000fe20000000f00 */
[----:B------:R-:W-:-:S07]  /*6f30*/  IMAD.MOV.U32 R32, RZ, RZ, R2 ;  /* 0x000000ffff207224 */ /* 0x000fce00078e0002 */
[----:B-1234-:R-:W-:Y:S05]  /*6f40*/  WARPSYNC.COLLECTIVE R36, `(.L_x_445) ;  /* 0x0000000024087348 */ /* 0x01efea0003c00000 */
[----:B------:R0:W0:Y:S02]  /*6f50*/  SHFL.IDX P2, R36, R34, R32, R30 ;  /* 0x0000002022247389 */ /* 0x000024000004001e */
[----:B01234-:R-:W-:Y:S05]  /*6f60*/  ENDCOLLECTIVE ;  /* 0x000000000000791b */ /* 0x01ffea0003800000 */
.L_x_445:
[----:B------:R-:W-:Y:S05]  /*6f70*/  BSYNC B6 ;  /* 0x0000000000067941 */ /* 0x000fea0003800000 */
.L_x_444:
[----:B------:R-:W-:Y:S05]  /*6f80*/  BRA `(.L_x_446) ;  /* 0xffffffcc00647947 */ /* 0x000fea000383ffff */
.L_x_248:
[----:B------:R-:W-:Y:S01]  /*6f90*/  HFMA2 R30, -RZ, RZ, 0, 1.847743988037109375e-06 ;  /* 0x0000001fff1e7431 */ /* 0x000fe200000001ff */
[----:B------:R-:W-:Y:S01]  /*6fa0*/  BSSY B6, `(.L_x_447) ;  /* 0x0000006000067945 */ /* 0x000fe20003800000 */
[----:B------:R-:W-:Y:S01]  /*6fb0*/  MOV R34, R33 ;  /* 0x0000002100227202 */ /* 0x000fe20000000f00 */
[----:B------:R-:W-:-:S07]  /*6fc0*/  IMAD.MOV.U32 R32, RZ, RZ, R2 ;  /* 0x000000ffff207224 */ /* 0x000fce00078e0002 */
[----:B-1234-:R-:W-:Y:S05]  /*6fd0*/  WARPSYNC.COLLECTIVE R36, `(.L_x_448) ;  /* 0x0000000024087348 */ /* 0x01efea0003c00000 */
[----:B------:R0:W0:Y:S02]  /*6fe0*/  SHFL.IDX P2, R36, R34, R32, R30 ;  /* 0x0000002022247389 */ /* 0x000024000004001e */
[----:B01234-:R-:W-:Y:S05]  /*6ff0*/  ENDCOLLECTIVE ;  /* 0x000000000000791b */ /* 0x01ffea0003800000 */
.L_x_448:
[----:B------:R-:W-:Y:S05]  /*7000*/  BSYNC B6 ;  /* 0x0000000000067941 */ /* 0x000fea0003800000 */
.L_x_447:
[----:B------:R-:W-:Y:S05]  /*7010*/  BRA `(.L_x_449) ;  /* 0xffffffcc008c7947 */ /* 0x000fea000383ffff */
.L_x_251:
[----:B------:R-:W-:Y:S01]  /*7020*/  HFMA2 R30, -RZ, RZ, 0, 1.847743988037109375e-06 ;  /* 0x0000001fff1e7431 */ /* 0x000fe200000001ff */
[----:B------:R-:W-:Y:S01]  /*7030*/  BSSY B6, `(.L_x_450) ;  /* 0x0000006000067945 */ /* 0x000fe20003800000 */
[----:B------:R-:W-:Y:S01]  /*7040*/  MOV R34, R29 ;  /* 0x0000001d00227202 */ /* 0x000fe20000000f00 */
[----:B------:R-:W-:-:S07]  /*7050*/  IMAD.MOV.U32 R32, RZ, RZ, R2 ;  /* 0x000000ffff207224 */ /* 0x000fce00078e0002 */
[----:B-1234-:R-:W-:Y:S05]  /*7060*/  WARPSYNC.COLLECTIVE R36, `(.L_x_451) ;  /* 0x0000000024087348 */ /* 0x01efea0003c00000 */
[----:B------:R0:W0:Y:S02]  /*7070*/  SHFL.IDX P2, R36, R34, R32, R30 ;  /* 0x0000002022247389 */ /* 0x000024000004001e */
[----:B01234-:R-:W-:Y:S05]  /*7080*/  ENDCOLLECTIVE ;  /* 0x000000000000791b */ /* 0x01ffea0003800000 */
.L_x_451:
[----:B------:R-:W-:Y:S05]  /*7090*/  BSYNC B6 ;  /* 0x0000000000067941 */ /* 0x000fea0003800000 */
.L_x_450:
[----:B------:R-:W-:Y:S05]  /*70a0*/  BRA `(.L_x_452) ;  /* 0xffffffcc00b47947 */ /* 0x000fea000383ffff */
.L_x_254:
[----:B------:R-:W-:Y:S01]  /*70b0*/  HFMA2 R30, -RZ, RZ, 0, 1.847743988037109375e-06 ;  /* 0x0000001fff1e7431 */ /* 0x000fe200000001ff */
[----:B------:R-:W-:Y:S01]  /*70c0*/  BSSY B6, `(.L_x_453) ;  /* 0x0000006000067945 */ /* 0x000fe20003800000 */
[----:B------:R-:W-:Y:S01]  /*70d0*/  MOV R34, R25 ;  /* 0x0000001900227202 */ /* 0x000fe20000000f00 */
[----:B------:R-:W-:-:S07]  /*70e0*/  IMAD.MOV.U32 R32, RZ, RZ, R2 ;  /* 0x000000ffff207224 */ /* 0x000fce00078e0002 */
[----:B-1234-:R-:W-:Y:S05]  /*70f0*/  WARPSYNC.COLLECTIVE R36, `(.L_x_454) ;  /* 0x0000000024087348 */ /* 0x01efea0003c00000 */
[----:B------:R0:W0:Y:S02]  /*7100*/  SHFL.IDX P2, R36, R34, R32, R30 ;  /* 0x0000002022247389 */ /* 0x000024000004001e */
[----:B01234-:R-:W-:Y:S05]  /*7110*/  ENDCOLLECTIVE ;  /* 0x000000000000791b */ /* 0x01ffea0003800000 */
.L_x_454:
[----:B------:R-:W-:Y:S05]  /*7120*/  BSYNC B6 ;  /* 0x0000000000067941 */ /* 0x000fea0003800000 */
.L_x_453:
[----:B------:R-:W-:Y:S05]  /*7130*/  BRA `(.L_x_455) ;  /* 0xffffffcc00dc7947 */ /* 0x000fea000383ffff */
.L_x_257:
[----:B------:R-:W-:Y:S01]  /*7140*/  HFMA2 R30, -RZ, RZ, 0, 1.847743988037109375e-06 ;  /* 0x0000001fff1e7431 */ /* 0x000fe200000001ff */
[----:B------:R-:W-:Y:S01]  /*7150*/  BSSY B6, `(.L_x_456) ;  /* 0x0000006000067945 */ /* 0x000fe20003800000 */
[----:B------:R-:W-:Y:S01]  /*7160*/  MOV R34, R27 ;  /* 0x0000001b00227202 */ /* 0x000fe20000000f00 */
[----:B------:R-:W-:-:S07]  /*7170*/  IMAD.MOV.U32 R32, RZ, RZ, R2 ;  /* 0x000000ffff207224 */ /* 0x000fce00078e0002 */
[----:B-1234-:R-:W-:Y:S05]  /*7180*/  WARPSYNC.COLLECTIVE R36, `(.L_x_457) ;  /* 0x0000000024087348 */ /* 0x01efea0003c00000 */
[----:B------:R0:W0:Y:S02]  /*7190*/  SHFL.IDX P2, R36, R34, R32, R30 ;  /* 0x0000002022247389 */ /* 0x000024000004001e */
[----:B01234-:R-:W-:Y:S05]  /*71a0*/  ENDCOLLECTIVE ;  /* 0x000000000000791b */ /* 0x01ffea0003800000 */
.L_x_457:
[----:B------:R-:W-:Y:S05]  /*71b0*/  BSYNC B6 ;  /* 0x0000000000067941 */ /* 0x000fea0003800000 */
.L_x_456:
[----:B------:R-:W-:Y:S05]  /*71c0*/  BRA `(.L_x_458) ;  /* 0xffffffd000047947 */ /* 0x000fea000383ffff */
.L_x_260:
[----:B------:R-:W-:Y:S01]  /*71d0*/  HFMA2 R30, -RZ, RZ, 0, 1.847743988037109375e-06 ;  /* 0x0000001fff1e7431 */ /* 0x000fe200000001ff */
[----:B------:R-:W-:Y:S01]  /*71e0*/  BSSY B6, `(.L_x_459) ;  /* 0x0000006000067945 */ /* 0x000fe20003800000 */
[----:B------:R-:W-:Y:S01]  /*71f0*/  MOV R34, R23 ;  /* 0x0000001700227202 */ /* 0x000fe20000000f00 */
[----:B------:R-:W-:-:S07]  /*7200*/  IMAD.MOV.U32 R32, RZ, RZ, R2 ;  /* 0x000000ffff207224 */ /* 0x000fce00078e0002 */
[----:B-1234-:R-:W-:Y:S05]  /*7210*/  WARPSYNC.COLLECTIVE R36, `(.L_x_460) ;  /* 0x0000000024087348 */ /* 0x01efea0003c00000 */
[----:B------:R0:W0:Y:S02]  /*7220*/  SHFL.IDX P2, R36, R34, R32, R30 ;  /* 0x0000002022247389 */ /* 0x000024000004001e */
[----:B01234-:R-:W-:Y:S05]  /*7230*/  ENDCOLLECTIVE ;  /* 0x000000000000791b */ /* 0x01ffea0003800000 */
.L_x_460:
[----:B------:R-:W-:Y:S05]  /*7240*/  BSYNC B6 ;  /* 0x0000000000067941 */ /* 0x000fea0003800000 */
.L_x_459:
[----:B------:R-:W-:Y:S05]  /*7250*/  BRA `(.L_x_461) ;  /* 0xffffffd0002c7947 */ /* 0x000fea000383ffff */
.L_x_263:
[----:B------:R-:W-:Y:S01]  /*7260*/  HFMA2 R30, -RZ, RZ, 0, 1.847743988037109375e-06 ;  /* 0x0000001fff1e7431 */ /* 0x000fe200000001ff */
[----:B------:R-:W-:Y:S01]  /*7270*/  BSSY B6, `(.L_x_462) ;  /* 0x0000006000067945 */ /* 0x000fe20003800000 */
[----:B------:R-:W-:Y:S01]  /*7280*/  MOV R34, R21 ;  /* 0x0000001500227202 */ /* 0x000fe20000000f00 */
[----:B------:R-:W-:-:S07]  /*7290*/  IMAD.MOV.U32 R32, RZ, RZ, R2 ;  /* 0x000000ffff207224 */ /* 0x000fce00078e0002 */
[----:B-1234-:R-:W-:Y:S05]  /*72a0*/  WARPSYNC.COLLECTIVE R36, `(.L_x_463) ;  /* 0x0000000024087348 */ /* 0x01efea0003c00000 */
[----:B------:R0:W0:Y:S02]  /*72b0*/  SHFL.IDX P2, R36, R34, R32, R30 ;  /* 0x0000002022247389 */ /* 0x000024000004001e */
[----:B01234-:R-:W-:Y:S05]  /*72c0*/  ENDCOLLECTIVE ;  /* 0x000000000000791b */ /* 0x01ffea0003800000 */
.L_x_463:
[----:B------:R-:W-:Y:S05]  /*72d0*/  BSYNC B6 ;  /* 0x0000000000067941 */ /* 0x000fea0003800000 */
.L_x_462:
[----:B------:R-:W-:Y:S05]  /*72e0*/  BRA `(.L_x_464) ;  /* 0xffffffd000547947 */ /* 0x000fea000383ffff */
.L_x_266:
[----:B------:R-:W-:Y:S01]  /*72f0*/  HFMA2 R30, -RZ, RZ, 0, 1.847743988037109375e-06 ;  /* 0x0000001fff1e7431 */ /* 0x000fe200000001ff */
[----:B------:R-:W-:Y:S01]  /*7300*/  BSSY B6, `(.L_x_465) ;  /* 0x0000006000067945 */ /* 0x000fe20003800000 */
[----:B------:R-:W-:Y:S01]  /*7310*/  MOV R34, R19 ;  /* 0x0000001300227202 */ /* 0x000fe20000000f00 */
[----:B------:R-:W-:-:S07]  /*7320*/  IMAD.MOV.U32 R32, RZ, RZ, R2 ;  /* 0x000000ffff207224 */ /* 0x000fce00078e0002 */
[----:B-1234-:R-:W-:Y:S05]  /*7330*/  WARPSYNC.COLLECTIVE R36, `(.L_x_466) ;  /* 0x0000000024087348 */ /* 0x01efea0003c00000 */
[----:B------:R0:W0:Y:S02]  /*7340*/  SHFL.IDX P2, R36, R34, R32, R30 ;  /* 0x0000002022247389 */ /* 0x000024000004001e */
[----:B01234-:R-:W-:Y:S05]  /*7350*/  ENDCOLLECTIVE ;  /* 0x000000000000791b */ /* 0x01ffea0003800000 */
.L_x_466:
[----:B------:R-:W-:Y:S05]  /*7360*/  BSYNC B6 ;  /* 0x0000000000067941 */ /* 0x000fea0003800000 */
.L_x_465:
[----:B------:R-:W-:Y:S05]  /*7370*/  BRA `(.L_x_467) ;  /* 0xffffffd0007c7947 */ /* 0x000fea000383ffff */
.L_x_269:
[----:B------:R-:W-:Y:S01]  /*7380*/  HFMA2 R30, -RZ, RZ, 0, 1.847743988037109375e-06 ;  /* 0x0000001fff1e7431 */ /* 0x000fe200000001ff */
[----:B------:R-:W-:Y:S01]  /*7390*/  BSSY B6, `(.L_x_468) ;  /* 0x0000006000067945 */ /* 0x000fe20003800000 */
[----:B------:R-:W-:Y:S01]  /*73a0*/  MOV R34, R17 ;  /* 0x0000001100227202 */ /* 0x000fe20000000f00 */
[----:B------:R-:W-:-:S07]  /*73b0*/  IMAD.MOV.U32 R32, RZ, RZ, R2 ;  /* 0x000000ffff207224 */ /* 0x000fce00078e0002 */
[----:B-1234-:R-:W-:Y:S05]  /*73c0*/  WARPSYNC.COLLECTIVE R36, `(.L_x_469) ;  /* 0x0000000024087348 */ /* 0x01efea0003c00000 */
[----:B------:R0:W0:Y:S02]  /*73d0*/  SHFL.IDX P2, R36, R34, R32, R30 ;  /* 0x0000002022247389 */ /* 0x000024000004001e */
[----:B01234-:R-:W-:Y:S05]  /*73e0*/  ENDCOLLECTIVE ;  /* 0x000000000000791b */ /* 0x01ffea0003800000 */
.L_x_469:
[----:B------:R-:W-:Y:S05]  /*73f0*/  BSYNC B6 ;  /* 0x0000000000067941 */ /* 0x000fea0003800000 */
.L_x_468:
[----:B------:R-:W-:Y:S05]  /*7400*/  BRA `(.L_x_470) ;  /* 0xffffffd000a47947 */ /* 0x000fea000383ffff */
.L_x_272:
[----:B------:R-:W-:Y:S01]  /*7410*/  HFMA2 R30, -RZ, RZ, 0, 1.847743988037109375e-06 ;  /* 0x0000001fff1e7431 */ /* 0x000fe200000001ff */
[----:B------:R-:W-:Y:S01]  /*7420*/  BSSY B6, `(.L_x_471) ;  /* 0x0000006000067945 */ /* 0x000fe20003800000 */
[----:B------:R-:W-:Y:S01]  /*7430*/  MOV R34, R15 ;  /* 0x0000000f00227202 */ /* 0x000fe20000000f00 */
[----:B------:R-:W-:-:S07]  /*7440*/  IMAD.MOV.U32 R32, RZ, RZ, R2 ;  /* 0x000000ffff207224 */ /* 0x000fce00078e0002 */
[----:B-1234-:R-:W-:Y:S05]  /*7450*/  WARPSYNC.COLLECTIVE R36, `(.L_x_472) ;  /* 0x0000000024087348 */ /* 0x01efea0003c00000 */
[----:B------:R0:W0:Y:S02]  /*7460*/  SHFL.IDX P2, R36, R34, R32, R30 ;  /* 0x0000002022247389 */ /* 0x000024000004001e */
[----:B01234-:R-:W-:Y:S05]  /*7470*/  ENDCOLLECTIVE ;  /* 0x000000000000791b */ /* 0x01ffea0003800000 */
.L_x_472:
[----:B------:R-:W-:Y:S05]  /*7480*/  BSYNC B6 ;  /* 0x0000000000067941 */ /* 0x000fea0003800000 */
.L_x_471:
[----:B------:R-:W-:Y:S05]  /*7490*/  BRA `(.L_x_473) ;  /* 0xffffffd000cc7947 */ /* 0x000fea000383ffff */
.L_x_275:
[----:B------:R-:W-:Y:S01]  /*74a0*/  HFMA2 R30, -RZ, RZ, 0, 1.847743988037109375e-06 ;  /* 0x0000001fff1e7431 */ /* 0x000fe200000001ff */
[----:B------:R-:W-:Y:S01]  /*74b0*/  BSSY B6, `(.L_x_474) ;  /* 0x0000006000067945 */ /* 0x000fe20003800000 */
[----:B------:R-:W-:Y:S01]  /*74c0*/  MOV R34, R13 ;  /* 0x0000000d00227202 */ /* 0x000fe20000000f00 */
[----:B------:R-:W-:-:S07]  /*74d0*/  IMAD.MOV.U32 R32, RZ, RZ, R2 ;  /* 0x000000ffff207224 */ /* 0x000fce00078e0002 */
[----:B-1234-:R-:W-:Y:S05]  /*74e0*/  WARPSYNC.COLLECTIVE R36, `(.L_x_475) ;  /* 0x0000000024087348 */ /* 0x01efea0003c00000 */
[----:B------:R0:W0:Y:S02]  /*74f0*/  SHFL.IDX P2, R36, R34, R32, R30 ;  /* 0x0000002022247389 */ /* 0x000024000004001e */
[----:B01234-:R-:W-:Y:S05]  /*7500*/  ENDCOLLECTIVE ;  /* 0x000000000000791b */ /* 0x01ffea0003800000 */
.L_x_475:
[----:B------:R-:W-:Y:S05]  /*7510*/  BSYNC B6 ;  /* 0x0000000000067941 */ /* 0x000fea0003800000 */
.L_x_474:
[----:B------:R-:W-:Y:S05]  /*7520*/  BRA `(.L_x_476) ;  /* 0xffffffd000f47947 */ /* 0x000fea000383ffff */
.L_x_278:
[----:B------:R-:W-:Y:S01]  /*7530*/  HFMA2 R30, -RZ, RZ, 0, 1.847743988037109375e-06 ;  /* 0x0000001fff1e7431 */ /* 0x000fe200000001ff */
[----:B------:R-:W-:Y:S01]  /*7540*/  BSSY B6, `(.L_x_477) ;  /* 0x0000006000067945 */ /* 0x000fe20003800000 */
[----:B------:R-:W-:Y:S01]  /*7550*/  MOV R34, R11 ;  /* 0x0000000b00227202 */ /* 0x000fe20000000f00 */
[----:B------:R-:W-:-:S07]  /*7560*/  IMAD.MOV.U32 R32, RZ, RZ, R2 ;  /* 0x000000ffff207224 */ /* 0x000fce00078e0002 */
[----:B-1234-:R-:W-:Y:S05]  /*7570*/  WARPSYNC.COLLECTIVE R36, `(.L_x_478) ;  /* 0x0000000024087348 */ /* 0x01efea0003c00000 */
[----:B------:R0:W0:Y:S02]  /*7580*/  SHFL.IDX P2, R36, R34, R32, R30 ;  /* 0x0000002022247389 */ /* 0x000024000004001e */
[----:B01234-:R-:W-:Y:S05]  /*7590*/  ENDCOLLECTIVE ;  /* 0x000000000000791b */ /* 0x01ffea0003800000 */
.L_x_478:
[----:B------:R-:W-:Y:S05]  /*75a0*/  BSYNC B6 ;  /* 0x0000000000067941 */ /* 0x000fea0003800000 */
.L_x_477:
[----:B------:R-:W-:Y:S05]  /*75b0*/  BRA `(.L_x_479) ;  /* 0xffffffd4001c7947 */ /* 0x000fea000383ffff */
.L_x_281:
[----:B------:R-:W-:Y:S01]  /*75c0*/  HFMA2 R30, -RZ, RZ, 0, 1.847743988037109375e-06 ;  /* 0x0000001fff1e7431 */ /* 0x000fe200000001ff */
[----:B------:R-:W-:Y:S01]  /*75d0*/  BSSY B6, `(.L_x_480) ;  /* 0x0000006000067945 */ /* 0x000fe20003800000 */
[----:B------:R-:W-:Y:S01]  /*75e0*/  MOV R34, R9 ;  /* 0x0000000900227202 */ /* 0x000fe20000000f00 */
[----:B------:R-:W-:-:S07]  /*75f0*/  IMAD.MOV.U32 R32, RZ, RZ, R2 ;  /* 0x000000ffff207224 */ /* 0x000fce00078e0002 */
[----:B-1234-:R-:W-:Y:S05]  /*7600*/  WARPSYNC.COLLECTIVE R36, `(.L_x_481) ;  /* 0x0000000024087348 */ /* 0x01efea0003c00000 */
[----:B------:R0:W0:Y:S02]  /*7610*/  SHFL.IDX P2, R36, R34, R32, R30 ;  /* 0x0000002022247389 */ /* 0x000024000004001e */
[----:B01234-:R-:W-:Y:S05]  /*7620*/  ENDCOLLECTIVE ;  /* 0x000000000000791b */ /* 0x01ffea0003800000 */
.L_x_481:
[----:B------:R-:W-:Y:S05]  /*7630*/  BSYNC B6 ;  /* 0x0000000000067941 */ /* 0x000fea0003800000 */
.L_x_480:
[----:B------:R-:W-:Y:S05]  /*7640*/  BRA `(.L_x_482) ;  /* 0xffffffd400447947 */ /* 0x000fea000383ffff */
.L_x_284:
[----:B------:R-:W-:Y:S01]  /*7650*/  HFMA2 R30, -RZ, RZ, 0, 1.847743988037109375e-06 ;  /* 0x0000001fff1e7431 */ /* 0x000fe200000001ff */
[----:B------:R-:W-:Y:S01]  /*7660*/  BSSY B6, `(.L_x_483) ;  /* 0x0000006000067945 */ /* 0x000fe20003800000 */
[----:B------:R-:W-:Y:S01]  /*7670*/  MOV R34, R7 ;  /* 0x0000000700227202 */ /* 0x000fe20000000f00 */
[----:B------:R-:W-:-:S07]  /*7680*/  IMAD.MOV.U32 R32, RZ, RZ, R2 ;  /* 0x000000ffff207224 */ /* 0x000fce00078e0002 */
[----:B-1234-:R-:W-:Y:S05]  /*7690*/  WARPSYNC.COLLECTIVE R36, `(.L_x_484) ;  /* 0x0000000024087348 */ /* 0x01efea0003c00000 */
[----:B------:R0:W0:Y:S02]  /*76a0*/  SHFL.IDX P2, R36, R34, R32, R30 ;  /* 0x0000002022247389 */ /* 0x000024000004001e */
[----:B01234-:R-:W-:Y:S05]  /*76b0*/  ENDCOLLECTIVE ;  /* 0x000000000000791b */ /* 0x01ffea0003800000 */
.L_x_484:
[----:B------:R-:W-:Y:S05]  /*76c0*/  BSYNC B6 ;  /* 0x0000000000067941 */ /* 0x000fea0003800000 */
.L_x_483:
[----:B------:R-:W-:Y:S01]  /*76d0*/  MOV R2, R36 ;  /* 0x0000002400027202 */ /* 0x000fe20000000f00 */
[----:B------:R-:W-:Y:S06]  /*76e0*/  BRA `(.L_x_485) ;  /* 0xffffffd400687947 */ /* 0x000fec000383ffff */
        .weak           $__internal_0_$__cuda_sm3x_div_rn_noftz_f32_slowpath
        .type           $__internal_0_$__cuda_sm3x_div_rn_noftz_f32_slowpath,@function
        .size           $__internal_0_$__cuda_sm3x_div_rn_noftz_f32_slowpath,(.L_x_611 - $__internal_0_$__cuda_sm3x_div_rn_noftz_f32_slowpath)
$__internal_0_$__cuda_sm3x_div_rn_noftz_f32_slowpath:
[----:B------:R-:W-:Y:S01]  /*76f0*/  SHF.R.U32.HI R32, RZ, 0x17, R3 ;  /* 0x00000017ff207819 */ /* 0x000fe20000011603 */
[----:B------:R-:W-:Y:S01]  /*7700*/  BSSY.RECONVERGENT B7, `(.L_x_486) ;  /* 0x0000064000077945 */ /* 0x000fe20003800200 */
[----:B------:R-:W-:Y:S02]  /*7710*/  SHF.R.U32.HI R36, RZ, 0x17, R0 ;  /* 0x00000017ff247819 */ /* 0x000fe40000011600 */
[----:B------:R-:W-:Y:S02]  /*7720*/  LOP3.LUT R32, R32, 0xff, RZ, 0xc0, !PT ;  /* 0x000000ff20207812 */ /* 0x000fe400078ec0ff */
[----:B------:R-:W-:Y:S02]  /*7730*/  LOP3.LUT R36, R36, 0xff, RZ, 0xc0, !PT ;  /* 0x000000ff24247812 */ /* 0x000fe400078ec0ff */
[----:B------:R-:W-:Y:S01]  /*7740*/  MOV R39, R3 ;  /* 0x0000000300277202 */ /* 0x000fe20000000f00 */
[----:B------:R-:W-:Y:S01]  /*7750*/  VIADD R34, R32, 0xffffffff ;  /* 0xffffffff20227836 */ /* 0x000fe20000000000 */
[----:B------:R-:W-:-:S04]  /*7760*/  IADD3 R30, PT, PT, R36, -0x1, RZ ;  /* 0xffffffff241e7810 */ /* 0x000fc80007ffe0ff */
[----:B------:R-:W-:-:S04]  /*7770*/  ISETP.GT.U32.AND P0, PT, R34, 0xfd, PT ;  /* 0x000000fd2200780c */ /* 0x000fc80003f04070 */
[----:B------:R-:W-:-:S13]  /*7780*/  ISETP.GT.U32.OR P0, PT, R30, 0xfd, P0 ;  /* 0x000000fd1e00780c */ /* 0x000fda0000704470 */
[----:B------:R-:W-:Y:S01]  /*7790*/  @!P0 IMAD.MOV.U32 R30, RZ, RZ, RZ ;  /* 0x000000ffff1e8224 */ /* 0x000fe200078e00ff */
[----:B------:R-:W-:Y:S06]  /*77a0*/  @!P0 BRA `(.L_x_487) ;  /* 0x0000000000608947 */ /* 0x000fec0003800000 */
[----:B------:R-:W-:Y:S02]  /*77b0*/  FSETP.GTU.FTZ.AND P0, PT, |R0|, +INF , PT ;  /* 0x7f8000000000780b */ /* 0x000fe40003f1c200 */
[----:B------:R-:W-:-:S04]  /*77c0*/  FSETP.GTU.FTZ.AND P1, PT, |R3|, +INF , PT ;  /* 0x7f8000000300780b */ /* 0x000fc80003f3c200 */
[----:B------:R-:W-:-:S13]  /*77d0*/  PLOP3.LUT P0, PT, P0, P1, PT, 0xf8, 0x8f ;  /* 0x00000000008f781c */ /* 0x000fda0000703f70 */
[----:B------:R-:W-:Y:S05]  /*77e0*/  @P0 BRA `(.L_x_488) ;  /* 0x0000000400500947 */ /* 0x000fea0003800000 */
[----:B------:R-:W-:-:S13]  /*77f0*/  LOP3.LUT P0, RZ, R39, 0x7fffffff, R0, 0xc8, !PT ;  /* 0x7fffffff27ff7812 */ /* 0x000fda000780c800 */
[----:B------:R-:W-:Y:S05]  /*7800*/  @!P0 BRA `(.L_x_489) ;  /* 0x0000000400408947 */ /* 0x000fea0003800000 */
[C---:B------:R-:W-:Y:S02]  /*7810*/  FSETP.NEU.FTZ.AND P1, PT, |R0|.reuse, +INF , PT ;  /* 0x7f8000000000780b */ /* 0x040fe40003f3d200 */
[----:B------:R-:W-:Y:S02]  /*7820*/  FSETP.NEU.FTZ.AND P2, PT, |R3|, +INF , PT ;  /* 0x7f8000000300780b */ /* 0x000fe40003f5d200 */
[----:B------:R-:W-:-:S11]  /*7830*/  FSETP.NEU.FTZ.AND P0, PT, |R0|, +INF , PT ;  /* 0x7f8000000000780b */ /* 0x000fd60003f1d200 */
[----:B------:R-:W-:Y:S05]  /*7840*/  @!P2 BRA !P1, `(.L_x_489) ;  /* 0x000000040030a947 */ /* 0x000fea0004800000 */
[----:B------:R-:W-:-:S04]  /*7850*/  LOP3.LUT P1, RZ, R0, 0x7fffffff, RZ, 0xc0, !PT ;  /* 0x7fffffff00ff7812 */ /* 0x000fc8000782c0ff */
[----:B------:R-:W-:-:S13]  /*7860*/  PLOP3.LUT P1, PT, P2, P1, PT, 0x2f, 0xf2 ;  /* 0x0000000000f2781c */ /* 0x000fda0001722577 */
[----:B------:R-:W-:Y:S05]  /*7870*/  @P1 BRA `(.L_x_490) ;  /* 0x00000004001c1947 */ /* 0x000fea0003800000 */
[----:B------:R-:W-:-:S04]  /*7880*/  LOP3.LUT P1, RZ, R39, 0x7fffffff, RZ, 0xc0, !PT ;  /* 0x7fffffff27ff7812 */ /* 0x000fc8000782c0ff */
[----:B------:R-:W-:-:S13]  /*7890*/  PLOP3.LUT P0, PT, P0, P1, PT, 0x2f, 0xf2 ;  /* 0x0000000000f2781c */ /* 0x000fda0000702577 */
[----:B------:R-:W-:Y:S05]  /*78a0*/  @P0 BRA `(.L_x_491) ;  /* 0x0000000400040947 */ /* 0x000fea0003800000 */
[----:B------:R-:W-:Y:S02]  /*78b0*/  IADD3 R30, PT, PT, R36, -0x1, RZ ;  /* 0xffffffff241e7810 */ /* 0x000fe40007ffe0ff */
[----:B------:R-:W-:Y:S02]  /*78c0*/  ISETP.GE.AND P1, PT, R34, RZ, PT ;  /* 0x000000ff2200720c */ /* 0x000fe40003f26270 */
[----:B------:R-:W-:-:S11]  /*78d0*/  ISETP.GE.AND P0, PT, R30, RZ, PT ;  /* 0x000000ff1e00720c */ /* 0x000fd60003f06270 */
[----:B------:R-:W-:Y:S02]  /*78e0*/  @!P1 FFMA R39, R3, 1.84467440737095516160e+19, RZ ;  /* 0x5f80000003279823 */ /* 0x000fe400000000ff */
[----:B------:R-:W-:Y:S01]  /*78f0*/  @P0 MOV R30, RZ ;  /* 0x000000ff001e0202 */ /* 0x000fe20000000f00 */
[----:B------:R-:W-:Y:S02]  /*7900*/  @!P0 IMAD.MOV.U32 R30, RZ, RZ, -0x40 ;  /* 0xffffffc0ff1e8424 */ /* 0x000fe400078e00ff */
[----:B------:R-:W-:-:S03]  /*7910*/  @!P0 FFMA R0, R0, 1.84467440737095516160e+19, RZ ;  /* 0x5f80000000008823 */ /* 0x000fc600000000ff */
[----:B------:R-:W-:-:S07]  /*7920*/  @!P1 IADD3 R30, PT, PT, R30, 0x40, RZ ;  /* 0x000000401e1e9810 */ /* 0x000fce0007ffe0ff */
.L_x_487:
[----:B------:R-:W-:Y:S01]  /*7930*/  LEA R34, R32, 0xc0800000, 0x17 ;  /* 0xc080000020227811 */ /* 0x000fe200078eb8ff */
[----:B------:R-:W-:Y:S01]  /*7940*/  VIADD R36, R36, 0xffffff81 ;  /* 0xffffff8124247836 */ /* 0x000fe20000000000 */
[----:B------:R-:W-:Y:S02]  /*7950*/  BSSY.RECONVERGENT B8, `(.L_x_492) ;  /* 0x0000035000087945 */ /* 0x000fe40003800200 */
[----:B------:R-:W-:Y:S01]  /*7960*/  IADD3 R40, PT, PT, -R34, R39, RZ ;  /* 0x0000002722287210 */ /* 0x000fe20007ffe1ff */
[C---:B------:R-:W-:Y:S01]  /*7970*/  IMAD R0, R36.reuse, -0x800000, R0 ;  /* 0xff80000024007824 */ /* 0x040fe200078e0200 */
[----:B------:R-:W-:Y:S02]  /*7980*/  IADD3 R32, PT, PT, R36, 0x7f, -R32 ;  /* 0x0000007f24207810 */ /* 0x000fe40007ffe820 */
[----:B------:R-:W0:Y:S01]  /*7990*/  MUFU.RCP R39, R40 ;  /* 0x0000002800277308 */ /* 0x000e220000001000 */
[----:B------:R-:W-:Y:S01]  /*79a0*/  FADD.FTZ R34, -R40, -RZ ;  /* 0x800000ff28227221 */ /* 0x000fe20000010100 */
[----:B------:R-:W-:-:S03]  /*79b0*/  IADD3 R32, PT, PT, R32, R30, RZ ;  /* 0x0000001e20207210 */ /* 0x000fc60007ffe0ff */
[----:B0-----:R-:W-:-:S04]  /*79c0*/  FFMA R42, R39, R34, 1 ;  /* 0x3f800000272a7423 */ /* 0x001fc80000000022 */
[----:B------:R-:W-:-:S04]  /*79d0*/  FFMA R39, R39, R42, R39 ;  /* 0x0000002a27277223 */ /* 0x000fc80000000027 */
[----:B------:R-:W-:-:S04]  /*79e0*/  FFMA R36, R0, R39, RZ ;  /* 0x0000002700247223 */ /* 0x000fc800000000ff */
[----:B------:R-:W-:-:S04]  /*79f0*/  FFMA R42, R34, R36, R0 ;  /* 0x00000024222a7223 */ /* 0x000fc80000000000 */
[----:B------:R-:W-:-:S04]  /*7a00*/  FFMA R36, R39, R42, R36 ;  /* 0x0000002a27247223 */ /* 0x000fc80000000024 */
[----:B------:R-:W-:-:S04]  /*7a10*/  FFMA R34, R34, R36, R0 ;  /* 0x0000002422227223 */ /* 0x000fc80000000000 */
[----:B------:R-:W-:-:S05]  /*7a20*/  FFMA R0, R39, R34, R36 ;  /* 0x0000002227007223 */ /* 0x000fca0000000024 */
[----:B------:R-:W-:-:S04]  /*7a30*/  SHF.R.U32.HI R30, RZ, 0x17, R0 ;  /* 0x00000017ff1e7819 */ /* 0x000fc80000011600 */
[----:B------:R-:W-:-:S04]  /*7a40*/  LOP3.LUT R30, R30, 0xff, RZ, 0xc0, !PT ;  /* 0x000000ff1e1e7812 */ /* 0x000fc800078ec0ff */
[----:B------:R-:W-:-:S05]  /*7a50*/  IADD3 R30, PT, PT, R30, R32, RZ ;  /* 0x000000201e1e7210 */ /* 0x000fca0007ffe0ff */
[----:B------:R-:W-:-:S05]  /*7a60*/  VIADD R40, R30, 0xffffffff ;  /* 0xffffffff1e287836 */ /* 0x000fca0000000000 */
[----:B------:R-:W-:-:S13]  /*7a70*/  ISETP.GE.U32.AND P0, PT, R40, 0xfe, PT ;  /* 0x000000fe2800780c */ /* 0x000fda0003f06070 */
[----:B------:R-:W-:Y:S05]  /*7a80*/  @!P0 BRA `(.L_x_493) ;  /* 0x0000000000808947 */ /* 0x000fea0003800000 */
[----:B------:R-:W-:-:S13]  /*7a90*/  ISETP.GT.AND P0, PT, R30, 0xfe, PT ;  /* 0x000000fe1e00780c */ /* 0x000fda0003f04270 */
[----:B------:R-:W-:Y:S05]  /*7aa0*/  @P0 BRA `(.L_x_494) ;  /* 0x00000000006c0947 */ /* 0x000fea0003800000 */
[----:B------:R-:W-:-:S13]  /*7ab0*/  ISETP.GE.AND P0, PT, R30, 0x1, PT ;  /* 0x000000011e00780c */ /* 0x000fda0003f06270 */
[----:B------:R-:W-:Y:S05]  /*7ac0*/  @P0 BRA `(.L_x_495) ;  /* 0x0000000000740947 */ /* 0x000fea0003800000 */
[----:B------:R-:W-:Y:S02]  /*7ad0*/  ISETP.GE.AND P0, PT, R30, -0x18, PT ;  /* 0xffffffe81e00780c */ /* 0x000fe40003f06270 */
[----:B------:R-:W-:-:S11]  /*7ae0*/  LOP3.LUT R0, R0, 0x80000000, RZ, 0xc0, !PT ;  /* 0x8000000000007812 */ /* 0x000fd600078ec0ff */
[----:B------:R-:W-:Y:S05]  /*7af0*/  @!P0 BRA `(.L_x_495) ;  /* 0x0000000000688947 */ /* 0x000fea0003800000 */
[CCC-:B------:R-:W-:Y:S01]  /*7b00*/  FFMA.RZ R40, R39.reuse, R34.reuse, R36.reuse ;  /* 0x0000002227287223 */ /* 0x1c0fe2000000c024 */
[CCC-:B------:R-:W-:Y:S01]  /*7b10*/  FFMA.RP R32, R39.reuse, R34.reuse, R36.reuse ;  /* 0x0000002227207223 */ /* 0x1c0fe20000008024 */
[----:B------:R-:W-:Y:S01]  /*7b20*/  FFMA.RM R39, R39, R34, R36 ;  /* 0x0000002227277223 */ /* 0x000fe20000004024 */
[----:B------:R-:W-:Y:S02]  /*7b30*/  ISETP.NE.AND P2, PT, R30, RZ, PT ;  /* 0x000000ff1e00720c */ /* 0x000fe40003f45270 */
[----:B------:R-:W-:Y:S02]  /*7b40*/  LOP3.LUT R40, R40, 0x7fffff, RZ, 0xc0, !PT ;  /* 0x007fffff28287812 */ /* 0x000fe400078ec0ff */
[----:B------:R-:W-:Y:S02]  /*7b50*/  FSETP.NEU.FTZ.AND P0, PT, R32, R39, PT ;  /* 0x000000272000720b */ /* 0x000fe40003f1d000 */
[----:B------:R-:W-:Y:S02]  /*7b60*/  IADD3 R39, PT, PT, R30, 0x20, RZ ;  /* 0x000000201e277810 */ /* 0x000fe40007ffe0ff */
[----:B------:R-:W-:-:S02]  /*7b70*/  LOP3.LUT R40, R40, 0x800000, RZ, 0xfc, !PT ;  /* 0x0080000028287812 */ /* 0x000fc400078efcff */
[C---:B------:R-:W-:Y:S02]  /*7b80*/  ISETP.NE.AND P1, PT, R30.reuse, RZ, PT ;  /* 0x000000ff1e00720c */ /* 0x040fe40003f25270 */
[----:B------:R-:W-:Y:S02]  /*7b90*/  IADD3 R30, PT, PT, -R30, RZ, RZ ;  /* 0x000000ff1e1e7210 */ /* 0x000fe40007ffe1ff */
[----:B------:R-:W-:Y:S02]  /*7ba0*/  SHF.L.U32 R39, R40, R39, RZ ;  /* 0x0000002728277219 */ /* 0x000fe400000006ff */
[----:B------:R-:W-:Y:S02]  /*7bb0*/  SEL R30, R30, RZ, P2 ;  /* 0x000000ff1e1e7207 */ /* 0x000fe40001000000 */
[----:B------:R-:W-:Y:S02]  /*7bc0*/  ISETP.NE.AND P1, PT, R39, RZ, P1 ;  /* 0x000000ff2700720c */ /* 0x000fe40000f25270 */
[----:B------:R-:W-:-:S02]  /*7bd0*/  SHF.R.U32.HI R30, RZ, R30, R40 ;  /* 0x0000001eff1e7219 */ /* 0x000fc40000011628 */
[----:B------:R-:W-:Y:S02]  /*7be0*/  PLOP3.LUT P0, PT, P0, P1, PT, 0xf8, 0x8f ;  /* 0x00000000008f781c */ /* 0x000fe40000703f70 */
[----:B------:R-:W-:Y:S02]  /*7bf0*/  SHF.R.U32.HI R39, RZ, 0x1, R30 ;  /* 0x00000001ff277819 */ /* 0x000fe4000001161e */
[----:B------:R-:W-:-:S04]  /*7c00*/  SEL R32, RZ, 0x1, !P0 ;  /* 0x00000001ff207807 */ /* 0x000fc80004000000 */
[----:B------:R-:W-:-:S04]  /*7c10*/  LOP3.LUT R32, R32, 0x1, R39, 0xf8, !PT ;  /* 0x0000000120207812 */ /* 0x000fc800078ef827 */
[----:B------:R-:W-:-:S05]  /*7c20*/  LOP3.LUT R32, R32, R30, RZ, 0xc0, !PT ;  /* 0x0000001e20207212 */ /* 0x000fca00078ec0ff */
[----:B------:R-:W-:-:S05]  /*7c30*/  IMAD.IADD R39, R39, 0x1, R32 ;  /* 0x0000000127277824 */ /* 0x000fca00078e0220 */
[----:B------:R-:W-:Y:S01]  /*7c40*/  LOP3.LUT R0, R39, R0, RZ, 0xfc, !PT ;  /* 0x0000000027007212 */ /* 0x000fe200078efcff */
[----:B------:R-:W-:Y:S06]  /*7c50*/  BRA `(.L_x_495) ;  /* 0x0000000000107947 */ /* 0x000fec0003800000 */
.L_x_494:
[----:B------:R-:W-:-:S04]  /*7c60*/  LOP3.LUT R0, R0, 0x80000000, RZ, 0xc0, !PT ;  /* 0x8000000000007812 */ /* 0x000fc800078ec0ff */
[----:B------:R-:W-:Y:S01]  /*7c70*/  LOP3.LUT R0, R0, 0x7f800000, RZ, 0xfc, !PT ;  /* 0x7f80000000007812 */ /* 0x000fe200078efcff */
[----:B------:R-:W-:Y:S06]  /*7c80*/  BRA `(.L_x_495) ;  /* 0x0000000000047947 */ /* 0x000fec0003800000 */
.L_x_493:
[----:B------:R-:W-:-:S07]  /*7c90*/  LEA R0, R32, R0, 0x17 ;  /* 0x0000000020007211 */ /* 0x000fce00078eb8ff */
.L_x_495:
[----:B------:R-:W-:Y:S05]  /*7ca0*/  BSYNC.RECONVERGENT B8 ;  /* 0x0000000000087941 */ /* 0x000fea0003800200 */
.L_x_492:
[----:B------:R-:W-:Y:S05]  /*7cb0*/  BRA `(.L_x_496) ;  /* 0x0000000000207947 */ /* 0x000fea0003800000 */
.L_x_491:
[----:B------:R-:W-:-:S04]  /*7cc0*/  LOP3.LUT R0, R39, 0x80000000, R0, 0x48, !PT ;  /* 0x8000000027007812 */ /* 0x000fc800078e4800 */
[----:B------:R-:W-:Y:S01]  /*7cd0*/  LOP3.LUT R0, R0, 0x7f800000, RZ, 0xfc, !PT ;  /* 0x7f80000000007812 */ /* 0x000fe200078efcff */
[----:B------:R-:W-:Y:S06]  /*7ce0*/  BRA `(.L_x_496) ;  /* 0x0000000000147947 */ /* 0x000fec0003800000 */
.L_x_490:
[----:B------:R-:W-:Y:S01]  /*7cf0*/  LOP3.LUT R0, R39, 0x80000000, R0, 0x48, !PT ;  /* 0x8000000027007812 */ /* 0x000fe200078e4800 */
[----:B------:R-:W-:Y:S06]  /*7d00*/  BRA `(.L_x_496) ;  /* 0x00000000000c7947 */ /* 0x000fec0003800000 */
.L_x_489:
[----:B------:R-:W0:Y:S01]  /*7d10*/  MUFU.RSQ R0, -QNAN ;  /* 0xffc0000000007908 */ /* 0x000e220000001400 */
[----:B------:R-:W-:Y:S05]  /*7d20*/  BRA `(.L_x_496) ;  /* 0x0000000000047947 */ /* 0x000fea0003800000 */
.L_x_488:
[----:B------:R-:W-:-:S07]  /*7d30*/  FADD.FTZ R0, R0, R3 ;  /* 0x0000000300007221 */ /* 0x000fce0000010000 */
.L_x_496:
[----:B------:R-:W-:Y:S05]  /*7d40*/  BSYNC.RECONVERGENT B7 ;  /* 0x0000000000077941 */ /* 0x000fea0003800200 */
.L_x_486:
[----:B------:R-:W-:-:S04]  /*7d50*/  HFMA2 R39, -RZ, RZ, 0, 0 ;  /* 0x00000000ff277431 */ /* 0x000fc800000001ff */
[----:B0-----:R-:W-:Y:S05]  /*7d60*/  RET.REL.NODEC R38 `(fused_nn_softmax_kernel0) ;  /* 0xffffff8026a47950 */ /* 0x001fea0003c3ffff */
.L_x_497:
        /* <DEDUP_REMOVED lines=9> */
.L_x_611:


//--------------------- .text.fused_nn_conv2d_2_kernel0 --------------------------
	.section	.text.fused_nn_conv2d_2_kernel0,"ax",@progbits
	.align	128
        .global         fused_nn_conv2d_2_kernel0
        .type           fused_nn_conv2d_2_kernel0,@function
        .size           fused_nn_conv2d_2_kernel0,(.L_x_617 - fused_nn_conv2d_2_kernel0)
        .other          fused_nn_conv2d_2_kernel0,@"STO_CUDA_ENTRY STV_DEFAULT"
fused_nn_conv2d_2_kernel0:
.text.fused_nn_conv2d_2_kernel0:
[----:B------:R-:W-:Y:S01]  /*0000*/  LDC R1, c[0x0][0x37c] ;  /* 0x0000df00ff017b82 */ /* 0x000fe20000000800 */
[----:B------:R-:W0:Y:S07]  /*0010*/  S2R R3, SR_TID.Z ;  /* 0x0000000000037919 */ /* 0x000e2e0000002300 */
[----:B------:R-:W1:Y:S01]  /*0020*/  LDC.64 R6, c[0x0][0x388] ;  /* 0x0000e200ff067b82 */ /* 0x000e620000000a00 */
[----:B------:R-:W-:Y:S01]  /*0030*/  UMOV UR4, 0x400 ;  /* 0x0000040000047882 */ /* 0x000fe20000000000 */
[----:B------:R-:W2:Y:S01]  /*0040*/  LDCU.64 UR8, c[0x0][0x358] ;  /* 0x00006b00ff0877ac */ /* 0x000ea20008000a00 */
[----:B------:R-:W0:Y:S01]  /*0050*/  S2R R22, SR_TID.X ;  /* 0x0000000000167919 */ /* 0x000e220000002100 */
[----:B------:R-:W-:Y:S01]  /*0060*/  UIADD3 UR5, UPT, UPT, UR4, 0x360, URZ ;  /* 0x0000036004057890 */ /* 0x000fe2000fffe0ff */
[----:B------:R-:W3:Y:S03]  /*0070*/  S2R R0, SR_CTAID.Z ;  /* 0x0000000000007919 */ /* 0x000ee60000002700 */
[----:B------:R-:W4:Y:S02]  /*0080*/  S2UR UR6, SR_CgaCtaId ;  /* 0x00000000000679c3 */ /* 0x000f240000008800 */
[----:B----4-:R-:W-:-:S02]  /*0090*/  ULEA UR5, UR6, UR5, 0x18 ;  /* 0x0000000506057291 */ /* 0x010fc4000f8ec0ff */
[----:B------:R-:W-:Y:S01]  /*00a0*/  ULEA UR4, UR6, UR4, 0x18 ;  /* 0x0000000406047291 */ /* 0x000fe2000f8ec0ff */
[C---:B0-----:R-:W-:Y:S01]  /*00b0*/  IMAD R26, R3.reuse, 0xe, R22 ;  /* 0x0000000e031a7824 */ /* 0x041fe200078e0216 */
[----:B------:R-:W-:Y:S02]  /*00c0*/  SHF.L.U32 R10, R22, 0x5, RZ ;  /* 0x00000005160a7819 */ /* 0x000fe400000006ff */
[C---:B------:R-:W-:Y:S01]  /*00d0*/  LEA R25, R3.reuse, UR5, 0x6 ;  /* 0x0000000503197c11 */ /* 0x040fe2000f8e30ff */
[----:B---3--:R-:W-:Y:S01]  /*00e0*/  IMAD R12, R0, 0x10, R3 ;  /* 0x00000010000c7824 */ /* 0x008fe200078e0203 */
[----:B------:R-:W-:Y:S02]  /*00f0*/  LOP3.LUT R2, R26, 0xff, RZ, 0xc0, !PT ;  /* 0x000000ff1a027812 */ /* 0x000fe400078ec0ff */
[----:B------:R-:W-:Y:S01]  /*0100*/  LOP3.LUT R11, R10, 0x80, RZ, 0xc0, !PT ;  /* 0x000000800a0b7812 */ /* 0x000fe200078ec0ff */
[----:B------:R-:W-:Y:S01]  /*0110*/  IMAD.SHL.U32 R10, R22, 0x2, RZ ;  /* 0x00000002160a7824 */ /* 0x000fe200078e00ff */
[----:B------:R-:W-:Y:S01]  /*0120*/  LEA R23, R26, UR4, 0x2 ;  /* 0x000000041a177c11 */ /* 0x000fe2000f8e10ff */
[----:B------:R-:W-:Y:S01]  /*0130*/  IMAD R4, R2, 0x13, RZ ;  /* 0x0000001302047824 */ /* 0x000fe200078e02ff */
[----:B------:R-:W-:Y:S01]  /*0140*/  LEA R13, R12, R11, 0x8 ;  /* 0x0000000b0c0d7211 */ /* 0x000fe200078e40ff */
[----:B------:R-:W0:Y:S01]  /*0150*/  S2R R2, SR_CTAID.Y ;  /* 0x0000000000027919 */ /* 0x000e220000002600 */
[----:B------:R-:W-:Y:S01]  /*0160*/  LOP3.LUT R12, R10, 0x6, RZ, 0xc0, !PT ;  /* 0x000000060a0c7812 */ /* 0x000fe200078ec0ff */
[----:B------:R-:W-:Y:S01]  /*0170*/  IMAD.SHL.U32 R11, R3, 0x2, RZ ;  /* 0x00000002030b7824 */ /* 0x000fe200078e00ff */
[----:B------:R-:W-:-:S02]  /*0180*/  SHF.R.U32.HI R9, RZ, 0x9, R4 ;  /* 0x00000009ff097819 */ /* 0x000fc40000011604 */
[----:B------:R-:W3:Y:S01]  /*0190*/  LDC.64 R4, c[0x0][0x380] ;  /* 0x0000e000ff047b82 */ /* 0x000ee20000000a00 */
[----:B------:R-:W-:Y:S01]  /*01a0*/  IMAD.IADD R13, R12, 0x1, R13 ;  /* 0x000000010c0d7824 */ /* 0x000fe200078e020d */
[----:B------:R-:W-:Y:S02]  /*01b0*/  PRMT R8, R9, 0x9910, RZ ;  /* 0x0000991009087816 */ /* 0x000fe400000000ff */
[----:B------:R-:W-:Y:S01]  /*01c0*/  LEA R24, R3, R10, 0x4 ;  /* 0x0000000a03187211 */ /* 0x000fe200078e20ff */
[----:B-1----:R-:W-:Y:S01]  /*01d0*/  IMAD.WIDE.U32 R6, R13, 0x4, R6 ;  /* 0x000000040d067825 */ /* 0x002fe200078e0006 */
[----:B------:R-:W-:-:S03]  /*01e0*/  LEA.HI R12, R22, R11, RZ, 0x1e ;  /* 0x0000000b160c7211 */ /* 0x000fc600078ff0ff */
[----:B------:R-:W-:Y:S01]  /*01f0*/  HFMA2 R13, -RZ, RZ, 0, 0 ;  /* 0x00000000ff0d7431 */ /* 0x000fe200000001ff */
[----:B------:R-:W-:Y:S01]  /*0200*/  ISETP.GT.U32.AND P0, PT, R24, 0xff, PT ;  /* 0x000000ff1800780c */ /* 0x000fe20003f04070 */
[----:B------:R-:W-:Y:S01]  /*0210*/  IMAD R8, R8, 0x1b, RZ ;  /* 0x0000001b08087824 */ /* 0x000fe200078e02ff */
[----:B------:R-:W-:Y:S01]  /*0220*/  LEA.HI R10, R10, R11, RZ, 0x1d ;  /* 0x0000000b0a0a7211 */ /* 0x000fe200078fe8ff */
[----:B------:R-:W-:Y:S01]  /*0230*/  IMAD.MOV.U32 R18, RZ, RZ, R6 ;  /* 0x000000ffff127224 */ /* 0x000fe200078e0006 */
[----:B------:R-:W-:Y:S02]  /*0240*/  ISETP.GT.U32.AND P1, PT, R24, 0xfe, PT ;  /* 0x000000fe1800780c */ /* 0x000fe40003f24070 */
[----:B------:R-:W-:Y:S02]  /*0250*/  IADD3 R8, PT, PT, RZ, -R8, RZ ;  /* 0x80000008ff087210 */ /* 0x000fe40007ffe0ff */
[----:B------:R-:W-:Y:S02]  /*0260*/  IADD3 R16, P2, PT, R6, 0x4, RZ ;  /* 0x0000000406107810 */ /* 0x000fe40007f5e0ff */
[----:B------:R-:W-:-:S02]  /*0270*/  PRMT R15, R8, 0x7710, RZ ;  /* 0x00007710080f7816 */ /* 0x000fc400000000ff */
[----:B------:R-:W-:Y:S01]  /*0280*/  ISETP.GT.U32.OR P0, PT, R12, 0x1f, P0 ;  /* 0x0000001f0c00780c */ /* 0x000fe20000704470 */
[----:B------:R-:W-:Y:S01]  /*0290*/  IMAD.X R17, RZ, RZ, R7, P2 ;  /* 0x000000ffff117224 */ /* 0x000fe200010e0607 */
[----:B------:R-:W-:Y:S02]  /*02a0*/  IADD3 R8, PT, PT, R26, R15, RZ ;  /* 0x0000000f1a087210 */ /* 0x000fe40007ffe0ff */
[----:B------:R-:W-:Y:S02]  /*02b0*/  ISETP.GT.U32.OR P1, PT, R10, 0x1f, P1 ;  /* 0x0000001f0a00780c */ /* 0x000fe40000f24470 */
[----:B------:R-:W-:Y:S01]  /*02c0*/  LOP3.LUT R8, R8, 0xff, RZ, 0xc0, !PT ;  /* 0x000000ff08087812 */ /* 0x000fe200078ec0ff */
[----:B0-----:R-:W-:Y:S01]  /*02d0*/  IMAD R21, R9, 0xe, R2 ;  /* 0x0000000e09157824 */ /* 0x001fe200078e0202 */
[----:B------:R-:W-:Y:S02]  /*02e0*/  MOV R19, R7 ;  /* 0x0000000700137202 */ /* 0x000fe40000000f00 */
[----:B------:R-:W-:Y:S01]  /*02f0*/  MOV R15, RZ ;  /* 0x000000ff000f7202 */ /* 0x000fe20000000f00 */
[----:B------:R-:W-:Y:S01]  /*0300*/  IMAD R21, R21, 0x38, R8 ;  /* 0x0000003815157824 */ /* 0x000fe200078e0208 */
[----:B------:R-:W-:-:S02]  /*0310*/  LEA R24, R24, UR5, 0x2 ;  /* 0x0000000518187c11 */ /* 0x000fc4000f8e10ff */
[C---:B------:R-:W-:Y:S01]  /*0320*/  ISETP.GT.U32.OR P0, PT, R22.reuse, 0x7, P0 ;  /* 0x000000071600780c */ /* 0x040fe20000704470 */
[----:B---3--:R-:W-:Y:S01]  /*0330*/  IMAD.WIDE.U32 R20, R21, 0x4, R4 ;  /* 0x0000000415147825 */ /* 0x008fe200078e0004 */
[C---:B------:R-:W-:Y:S02]  /*0340*/  ISETP.GT.U32.OR P1, PT, R22.reuse, 0x7, P1 ;  /* 0x000000071600780c */ /* 0x040fe40000f24470 */
[----:B------:R-:W-:Y:S01]  /*0350*/  LEA R22, R22, UR4, 0x3 ;  /* 0x0000000416167c11 */ /* 0x000fe2000f8e18ff */
[----:B--2---:R-:W-:-:S10]  /*0360*/  UMOV UR4, URZ ;  /* 0x000000ff00047c82 */ /* 0x004fd40008000000 */
.L_x_498:
[----:B------:R-:W-:Y:S01]  /*0370*/  BAR.SYNC.DEFER_BLOCKING 0x0 ;  /* 0x0000000000007b1d */ /* 0x000fe20000010000 */
[----:B------:R-:W-:-:S05]  /*0380*/  ISETP.GT.U32.AND P2, PT, R26, 0xd7, PT ;  /* 0x000000d71a00780c */ /* 0x000fca0003f44070 */
[----:B------:R0:W2:Y:S04]  /*0390*/  @!P0 LDG.E.CONSTANT R27, desc[UR8][R18.64] ;  /* 0x00000008121b8981 */ /* 0x0000a8000c1e9900 */
[----:B------:R-:W3:Y:S04]  /*03a0*/  @!P1 LDG.E.CONSTANT R29, desc[UR8][R16.64] ;  /* 0x00000008101d9981 */ /* 0x000ee8000c1e9900 */
[----:B------:R1:W4:Y:S01]  /*03b0*/  @!P2 LDG.E.CONSTANT R14, desc[UR8][R20.64] ;  /* 0x00000008140ea981 */ /* 0x000322000c1e9900 */
[----:B------:R-:W-:-:S04]  /*03c0*/  UIADD3 UR4, UPT, UPT, UR4, 0x1, URZ ;  /* 0x0000000104047890 */ /* 0x000fc8000fffe0ff */
[----:B------:R-:W-:Y:S01]  /*03d0*/  UISETP.NE.AND UP0, UPT, UR4, 0x10, UPT ;  /* 0x000000100400788c */ /* 0x000fe2000bf05270 */
[----:B0-----:R-:W-:Y:S02]  /*03e0*/  IADD3 R18, P3, PT, R18, 0x20, RZ ;  /* 0x0000002012127810 */ /* 0x001fe40007f7e0ff */
[----:B-1----:R-:W-:-:S03]  /*03f0*/  IADD3 R20, P4, PT, R20, 0x6200, RZ ;  /* 0x0000620014147810 */ /* 0x002fc60007f9e0ff */
[----:B------:R-:W-:Y:S01]  /*0400*/  IMAD.X R19, RZ, RZ, R19, P3 ;  /* 0x000000ffff137224 */ /* 0x000fe200018e0613 */
[----:B------:R-:W-:Y:S01]  /*0410*/  IADD3.X R21, PT, PT, RZ, R21, RZ, P4, !PT ;  /* 0x00000015ff157210 */ /* 0x000fe200027fe4ff */
[----:B----4-:R-:W-:Y:S04]  /*0420*/  @!P2 STS [R23], R14 ;  /* 0x0000000e1700a388 */ /* 0x010fe80000000800 */
[----:B--2---:R-:W-:Y:S04]  /*0430*/  @!P0 STS [R24], R27 ;  /* 0x0000001b18008388 */ /* 0x004fe80000000800 */
[----:B---3--:R-:W-:Y:S01]  /*0440*/  @!P1 STS [R24+0x4], R29 ;  /* 0x0000041d18009388 */ /* 0x008fe20000000800 */
[----:B------:R-:W-:Y:S06]  /*0450*/  BAR.SYNC.DEFER_BLOCKING 0x0 ;  /* 0x0000000000007b1d */ /* 0x000fec0000010000 */
[----:B------:R-:W-:Y:S04]  /*0460*/  LDS R28, [R22] ;  /* 0x00000000161c7984 */ /* 0x000fe80000000800 */
[----:B------:R-:W0:Y:S04]  /*0470*/  LDS.128 R4, [R25] ;  /* 0x0000000019047984 */ /* 0x000e280000000c00 */
[----:B------:R-:W1:Y:S04]  /*0480*/  LDS.128 R8, [R25+0x20] ;  /* 0x0000200019087984 */ /* 0x000e680000000c00 */
[----:B------:R-:W2:Y:S01]  /*0490*/  LDS R12, [R22+0x6c] ;  /* 0x00006c00160c7984 */ /* 0x000ea20000000800 */
[----:B0-----:R-:W-:-:S03]  /*04a0*/  FFMA R27, R28, R4, R15 ;  /* 0x000000041c1b7223 */ /* 0x001fc6000000000f */
[----:B------:R-:W0:Y:S04]  /*04b0*/  LDS R15, [R22+0xd8] ;  /* 0x0000d800160f7984 */ /* 0x000e280000000800 */
[----:B------:R-:W3:Y:S01]  /*04c0*/  LDS R4, [R22+0x144] ;  /* 0x0001440016047984 */ /* 0x000ee20000000800 */
[----:B-1----:R-:W-:Y:S01]  /*04d0*/  FFMA R8, R28, R8, R13 ;  /* 0x000000081c087223 */ /* 0x002fe2000000000d */
[----:B--2---:R-:W-:-:S03]  /*04e0*/  FFMA R14, R12, R5, R27 ;  /* 0x000000050c0e7223 */ /* 0x004fc6000000001b */
[----:B------:R-:W-:Y:S02]  /*04f0*/  FFMA R9, R12, R9, R8 ;  /* 0x000000090c097223 */ /* 0x000fe40000000008 */
[----:B------:R-:W-:Y:S01]  /*0500*/  LDS R8, [R22+0x21c] ;  /* 0x00021c0016087984 */ /* 0x000fe20000000800 */
[C---:B0-----:R-:W-:Y:S01]  /*0510*/  FFMA R5, R15.reuse, R6, R14 ;  /* 0x000000060f057223 */ /* 0x041fe2000000000e */
[----:B------:R-:W-:Y:S02]  /*0520*/  FFMA R10, R15, R10, R9 ;  /* 0x0000000a0f0a7223 */ /* 0x000fe40000000009 */
[----:B------:R-:W-:Y:S01]  /*0530*/  LDS R9, [R22+0x1b0] ;  /* 0x0001b00016097984 */ /* 0x000fe20000000800 */
[C---:B---3--:R-:W-:Y:S01]  /*0540*/  FFMA R28, R4.reuse, R7, R5 ;  /* 0x00000007041c7223 */ /* 0x048fe20000000005 */
[----:B------:R-:W-:Y:S02]  /*0550*/  FFMA R27, R4, R11, R10 ;  /* 0x0000000b041b7223 */ /* 0x000fe4000000000a */
[----:B------:R-:W0:Y:S04]  /*0560*/  LDS.128 R4, [R25+0x30] ;  /* 0x0000300019047984 */ /* 0x000e280000000c00 */
[----:B------:R-:W1:Y:S04]  /*0570*/  LDS.128 R12, [R25+0x10] ;  /* 0x00001000190c7984 */ /* 0x000e680000000c00 */
[----:B------:R-:W2:Y:S01]  /*0580*/  LDS R11, [R22+0x288] ;  /* 0x00028800160b7984 */ /* 0x000ea20000000800 */
[----:B0-----:R-:W-:-:S03]  /*0590*/  FFMA R10, R9, R4, R27 ;  /* 0x00000004090a7223 */ /* 0x001fc6000000001b */
[----:B------:R-:W0:Y:S01]  /*05a0*/  LDS R4, [R22+0x2f4] ;  /* 0x0002f40016047984 */ /* 0x000e220000000800 */
[----:B-1----:R-:W-:Y:S01]  /*05b0*/  FFMA R29, R9, R12, R28 ;  /* 0x0000000c091d7223 */ /* 0x002fe2000000001c */
[----:B------:R-:W-:-:S03]  /*05c0*/  FFMA R5, R8, R5, R10 ;  /* 0x0000000508057223 */ /* 0x000fc6000000000a */
[----:B------:R-:W-:Y:S01]  /*05d0*/  FFMA R12, R8, R13, R29 ;  /* 0x0000000d080c7223 */ /* 0x000fe2000000001d */
[C---:B--2---:R-:W-:Y:S01]  /*05e0*/  FFMA R6, R11.reuse, R6, R5 ;  /* 0x000000060b067223 */ /* 0x044fe20000000005 */
[----:B------:R-:W-:Y:S02]  /*05f0*/  IADD3 R16, P2, PT, R16, 0x20, RZ ;  /* 0x0000002010107810 */ /* 0x000fe40007f5e0ff */
[----:B------:R-:W-:Y:S02]  /*0600*/  FFMA R9, R11, R14, R12 ;  /* 0x0000000e0b097223 */ /* 0x000fe4000000000c */
[----:B------:R-:W-:Y:S02]  /*0610*/  IADD3.X R17, PT, PT, RZ, R17, RZ, P2, !PT ;  /* 0x00000011ff117210 */ /* 0x000fe400017fe4ff */
[C---:B0-----:R-:W-:Y:S01]  /*0620*/  FFMA R15, R4.reuse, R15, R9 ;  /* 0x0000000f040f7223 */ /* 0x041fe20000000009 */
[----:B------:R-:W-:Y:S01]  /*0630*/  FFMA R13, R4, R7, R6 ;  /* 0x00000007040d7223 */ /* 0x000fe20000000006 */
[----:B------:R-:W-:Y:S06]  /*0640*/  BRA.U UP0, `(.L_x_498) ;  /* 0xfffffffd00487547 */ /* 0x000fec000b83ffff */
[----:B------:R-:W0:Y:S01]  /*0650*/  LDC.64 R4, c[0x0][0x390] ;  /* 0x0000e400ff047b82 */ /* 0x000e220000000a00 */
[----:B------:R-:W-:-:S04]  /*0660*/  IMAD R3, R3, 0x17a, R26 ;  /* 0x0000017a03037824 */ /* 0x000fc800078e021a */
[----:B------:R-:W-:-:S04]  /*0670*/  IMAD R3, R0, 0x1880, R3 ;  /* 0x0000188000037824 */ /* 0x000fc800078e0203 */
[----:B------:R-:W-:-:S04]  /*0680*/  IMAD R3, R2, 0xe, R3 ;  /* 0x0000000e02037824 */ /* 0x000fc800078e0203 */
[----:B0-----:R-:W-:-:S05]  /*0690*/  IMAD.WIDE.U32 R2, R3, 0x4, R4 ;  /* 0x0000000403027825 */ /* 0x001fca00078e0004 */
[----:B------:R-:W-:Y:S04]  /*06a0*/  STG.E desc[UR8][R2.64], R15 ;  /* 0x0000000f02007986 */ /* 0x000fe8000c101908 */
[----:B------:R-:W-:Y:S01]  /*06b0*/  STG.E desc[UR8][R2.64+0x310], R13 ;  /* 0x0003100d02007986 */ /* 0x000fe2000c101908 */
[----:B------:R-:W-:Y:S05]  /*06c0*/  EXIT ;  /* 0x000000000000794d */ /* 0x000fea0003800000 */
.L_x_499:
        /* <DEDUP_REMOVED lines=11> */
.L_x_617:


//--------------------- .text.fused_nn_contrib_conv2d_winograd_without_weight_transform_add_1_kernel2 --------------------------
	.section	.text.fused_nn_contrib_conv2d_winograd_without_weight_transform_add_1_kernel2,"ax",@progbits
	.align	128
        .global         fused_nn_contrib_conv2d_winograd_without_weight_transform_add_1_kernel2
        .type           fused_nn_contrib_conv2d_winograd_without_weight_transform_add_1_kernel2,@function
        .size           fused_nn_contrib_conv2d_winograd_without_weight_transform_add_1_kernel2,(.L_x_618 - fused_nn_contrib_conv2d_winograd_without_weight_transform_add_1_kernel2)
        .other          fused_nn_contrib_conv2d_winograd_without_weight_transform_add_1_kernel2,@"STO_CUDA_ENTRY STV_DEFAULT"
fused_nn_contrib_conv2d_winograd_without_weight_transform_add_1_kernel2:
.text.fused_nn_contrib_conv2d_winograd_without_weight_transform_add_1_kernel2:
        /* <DEDUP_REMOVED lines=80> */
.L_x_500:
        /* <DEDUP_REMOVED lines=16> */
.L_x_618:


//--------------------- .text.fused_nn_conv2d_add_nn_relu_3_kernel0 --------------------------
	.section	.text.fused_nn_conv2d_add_nn_relu_3_kernel0,"ax",@progbits
	.align	128
        .global         fused_nn_conv2d_add_nn_relu_3_kernel0
        .type           fused_nn_conv2d_add_nn_relu_3_kernel0,@function
        .size           fused_nn_conv2d_add_nn_relu_3_kernel0,(.L_x_619 - fused_nn_conv2d_add_nn_relu_3_kernel0)
        .other          fused_nn_conv2d_add_nn_relu_3_kernel0,@"STO_CUDA_ENTRY STV_DEFAULT"
fused_nn_conv2d_add_nn_relu_3_kernel0:
.text.fused_nn_conv2d_add_nn_relu_3_kernel0:
[----:B------:R-:W-:Y:S01]  /*0000*/  LDC R1, c[0x0][0x37c] ;  /* 0x0000df00ff017b82 */ /* 0x000fe20000000800 */
[----:B------:R-:W0:Y:S01]  /*0010*/  S2R R14, SR_TID.X ;  /* 0x00000000000e7919 */ /* 0x000e220000002100 */
[----:B------:R-:W-:Y:S01]  /*0020*/  HFMA2 R69, -RZ, RZ, 0, 0 ;  /* 0x00000000ff457431 */ /* 0x000fe200000001ff */
[----:B------:R-:W-:Y:S02]  /*0030*/  CS2R R16, SRZ ;  /* 0x0000000000107805 */ /* 0x000fe4000001ff00 */
[----:B------:R-:W-:Y:S01]  /*0040*/  CS2R R18, SRZ ;  /* 0x0000000000127805 */ /* 0x000fe2000001ff00 */
[----:B------:R-:W1:Y:S01]  /*0050*/  S2R R70, SR_TID.Z ;  /* 0x0000000000467919 */ /* 0x000e620000002300 */
[----:B------:R-:W-:Y:S02]  /*0060*/  CS2R R20, SRZ ;  /* 0x0000000000147805 */ /* 0x000fe4000001ff00 */
[----:B------:R-:W-:Y:S02]  /*0070*/  CS2R R22, SRZ ;  /* 0x0000000000167805 */ /* 0x000fe4000001ff00 */
[----:B------:R-:W-:-:S02]  /*0080*/  CS2R R24, SRZ ;  /* 0x0000000000187805 */ /* 0x000fc4000001ff00 */
[----:B------:R-:W-:Y:S02]  /*0090*/  CS2R R26, SRZ ;  /* 0x00000000001a7805 */ /* 0x000fe4000001ff00 */
[----:B------:R-:W-:Y:S02]  /*00a0*/  CS2R R28, SRZ ;  /* 0x00000000001c7805 */ /* 0x000fe4000001ff00 */
[----:B------:R-:W-:Y:S02]  /*00b0*/  CS2R R30, SRZ ;  /* 0x00000000001e7805 */ /* 0x000fe4000001ff00 */
        /* <DEDUP_REMOVED lines=16> */
[----:B------:R-:W-:Y:S01]  /*01c0*/  MOV R64, RZ ;  /* 0x000000ff00407202 */ /* 0x000fe20000000f00 */
[----:B------:R-:W2:Y:S01]  /*01d0*/  LDCU.64 UR6, c[0x0][0x358] ;  /* 0x00006b00ff0677ac */ /* 0x000ea20008000a00 */
[C---:B0-----:R-:W-:Y:S01]  /*01e0*/  PRMT R2, R14.reuse, 0x9910, RZ ;  /* 0x000099100e027816 */ /* 0x041fe200000000ff */
[C---:B------:R-:W-:Y:S01]  /*01f0*/  IMAD.SHL.U32 R0, R14.reuse, 0x4, RZ ;  /* 0x000000040e007824 */ /* 0x040fe200078e00ff */
[C---:B------:R-:W-:Y:S02]  /*0200*/  ISETP.GE.U32.AND P1, PT, R14.reuse, 0xf, PT ;  /* 0x0000000f0e00780c */ /* 0x040fe40003f26070 */
[----:B------:R-:W-:Y:S01]  /*0210*/  ISETP.GE.U32.AND P0, PT, R14, 0xe, PT ;  /* 0x0000000e0e00780c */ /* 0x000fe20003f06070 */
[----:B------:R-:W-:Y:S01]  /*0220*/  IMAD R2, R2, 0x94, RZ ;  /* 0x0000009402027824 */ /* 0x000fe200078e02ff */
[C---:B------:R-:W-:Y:S01]  /*0230*/  IADD3 R4, PT, PT, R0.reuse, 0x1, RZ ;  /* 0x0000000100047810 */ /* 0x040fe20007ffe0ff */
[C---:B------:R-:W-:Y:S01]  /*0240*/  VIADD R7, R0.reuse, 0x2 ;  /* 0x0000000200077836 */ /* 0x040fe20000000000 */
[----:B------:R-:W-:-:S02]  /*0250*/  IADD3 R10, PT, PT, R0, 0x3, RZ ;  /* 0x00000003000a7810 */ /* 0x000fc40007ffe0ff */
[----:B------:R-:W-:Y:S02]  /*0260*/  LOP3.LUT R2, R2, 0xffff, RZ, 0xc0, !PT ;  /* 0x0000ffff02027812 */ /* 0x000fe400078ec0ff */
[----:B------:R-:W-:Y:S02]  /*0270*/  PRMT R5, R4, 0x9910, RZ ;  /* 0x0000991004057816 */ /* 0x000fe400000000ff */
[----:B------:R-:W-:Y:S02]  /*0280*/  SHF.R.U32.HI R2, RZ, 0x8, R2 ;  /* 0x00000008ff027819 */ /* 0x000fe40000011602 */
[----:B------:R-:W-:Y:S01]  /*0290*/  PRMT R6, R7, 0x9910, RZ ;  /* 0x0000991007067816 */ /* 0x000fe200000000ff */
[----:B------:R-:W-:Y:S01]  /*02a0*/  IMAD R5, R5, 0x25, RZ ;  /* 0x0000002505057824 */ /* 0x000fe200078e02ff */
[----:B------:R-:W-:Y:S01]  /*02b0*/  PRMT R8, R10, 0x9910, RZ ;  /* 0x000099100a087816 */ /* 0x000fe200000000ff */
[----:B------:R-:W-:Y:S02]  /*02c0*/  IMAD.MOV R3, RZ, RZ, -R2 ;  /* 0x000000ffff037224 */ /* 0x000fe400078e0a02 */
[----:B------:R-:W-:Y:S01]  /*02d0*/  IMAD R6, R6, 0x25, RZ ;  /* 0x0000002506067824 */ /* 0x000fe200078e02ff */
[----:B------:R-:W-:Y:S01]  /*02e0*/  LOP3.LUT R5, R5, 0xffff, RZ, 0xc0, !PT ;  /* 0x0000ffff05057812 */ /* 0x000fe200078ec0ff */
[----:B------:R-:W-:Y:S01]  /*02f0*/  IMAD R8, R8, 0x25, RZ ;  /* 0x0000002508087824 */ /* 0x000fe200078e02ff */
[----:B------:R-:W-:-:S02]  /*0300*/  PRMT R3, R3, 0x7710, RZ ;  /* 0x0000771003037816 */ /* 0x000fc400000000ff */
[----:B------:R-:W-:Y:S02]  /*0310*/  LOP3.LUT R6, R6, 0xffff, RZ, 0xc0, !PT ;  /* 0x0000ffff06067812 */ /* 0x000fe400078ec0ff */
[----:B------:R-:W-:Y:S02]  /*0320*/  IADD3 R3, PT, PT, R0, R3, RZ ;  /* 0x0000000300037210 */ /* 0x000fe40007ffe0ff */
[----:B------:R-:W-:Y:S02]  /*0330*/  LOP3.LUT R11, R8, 0xffff, RZ, 0xc0, !PT ;  /* 0x0000ffff080b7812 */ /* 0x000fe400078ec0ff */
[----:B------:R-:W-:Y:S02]  /*0340*/  LOP3.LUT R3, R3, 0xfe, RZ, 0xc0, !PT ;  /* 0x000000fe03037812 */ /* 0x000fe400078ec0ff */
[----:B------:R-:W-:Y:S02]  /*0350*/  SHF.R.U32.HI R5, RZ, 0x8, R5 ;  /* 0x00000008ff057819 */ /* 0x000fe40000011605 */
[----:B------:R-:W-:-:S02]  /*0360*/  SHF.R.U32.HI R8, RZ, 0x8, R6 ;  /* 0x00000008ff087819 */ /* 0x000fc40000011606 */
[----:B------:R-:W-:Y:S01]  /*0370*/  LEA.HI R2, R3, R2, RZ, 0x1f ;  /* 0x0000000203027211 */ /* 0x000fe200078ff8ff */
[----:B------:R-:W-:Y:S01]  /*0380*/  IMAD.MOV R3, RZ, RZ, -R5 ;  /* 0x000000ffff037224 */ /* 0x000fe200078e0a05 */
[----:B------:R-:W-:Y:S02]  /*0390*/  SHF.R.U32.HI R11, RZ, 0x8, R11 ;  /* 0x00000008ff0b7819 */ /* 0x000fe4000001160b */
[----:B------:R-:W-:Y:S02]  /*03a0*/  IADD3 R12, PT, PT, RZ, -R8, RZ ;  /* 0x80000008ff0c7210 */ /* 0x000fe40007ffe0ff */
[----:B------:R-:W-:Y:S01]  /*03b0*/  PRMT R3, R3, 0x7710, RZ ;  /* 0x0000771003037816 */ /* 0x000fe200000000ff */
[----:B------:R-:W-:Y:S01]  /*03c0*/  IMAD.MOV R13, RZ, RZ, -R11 ;  /* 0x000000ffff0d7224 */ /* 0x000fe200078e0a0b */
[----:B------:R-:W-:Y:S02]  /*03d0*/  PRMT R12, R12, 0x7710, RZ ;  /* 0x000077100c0c7816 */ /* 0x000fe400000000ff */
[----:B------:R-:W-:-:S02]  /*03e0*/  IADD3 R6, PT, PT, R4, R3, RZ ;  /* 0x0000000304067210 */ /* 0x000fc40007ffe0ff */
[----:B------:R-:W-:Y:S01]  /*03f0*/  PRMT R13, R13, 0x7710, RZ ;  /* 0x000077100d0d7816 */ /* 0x000fe200000000ff */
[----:B------:R-:W-:Y:S01]  /*0400*/  IMAD.IADD R9, R7, 0x1, R12 ;  /* 0x0000000107097824 */ /* 0x000fe200078e020c */
[----:B------:R-:W-:Y:S02]  /*0410*/  LOP3.LUT R6, R6, 0xfe, RZ, 0xc0, !PT ;  /* 0x000000fe06067812 */ /* 0x000fe400078ec0ff */
[----:B------:R-:W-:Y:S01]  /*0420*/  LOP3.LUT R2, R2, 0xfc, RZ, 0xc0, !PT ;  /* 0x000000fc02027812 */ /* 0x000fe200078ec0ff */
[----:B------:R-:W-:Y:S01]  /*0430*/  IMAD.IADD R12, R10, 0x1, R13 ;  /* 0x000000010a0c7824 */ /* 0x000fe200078e020d */
[----:B------:R-:W-:Y:S02]  /*0440*/  LOP3.LUT R9, R9, 0xfe, RZ, 0xc0, !PT ;  /* 0x000000fe09097812 */ /* 0x000fe400078ec0ff */
[----:B------:R-:W-:Y:S02]  /*0450*/  LEA.HI R6, R6, R5, RZ, 0x1f ;  /* 0x0000000506067211 */ /* 0x000fe400078ff8ff */
[----:B------:R-:W-:-:S02]  /*0460*/  LOP3.LUT R12, R12, 0xfe, RZ, 0xc0, !PT ;  /* 0x000000fe0c0c7812 */ /* 0x000fc400078ec0ff */
[----:B------:R-:W-:Y:S02]  /*0470*/  LEA.HI R9, R9, R8, RZ, 0x1f ;  /* 0x0000000809097211 */ /* 0x000fe400078ff8ff */
[----:B------:R-:W-:Y:S02]  /*0480*/  SHF.R.U32.HI R2, RZ, 0x2, R2 ;  /* 0x00000002ff027819 */ /* 0x000fe40000011602 */
[----:B------:R-:W-:Y:S02]  /*0490*/  LOP3.LUT R6, R6, 0xfc, RZ, 0xc0, !PT ;  /* 0x000000fc06067812 */ /* 0x000fe400078ec0ff */
[----:B------:R-:W-:Y:S02]  /*04a0*/  LEA.HI R12, R12, R11, RZ, 0x1f ;  /* 0x0000000b0c0c7211 */ /* 0x000fe400078ff8ff */
[----:B------:R-:W-:Y:S02]  /*04b0*/  PRMT R2, R2, 0x9910, RZ ;  /* 0x0000991002027816 */ /* 0x000fe400000000ff */
[----:B------:R-:W-:-:S02]  /*04c0*/  LOP3.LUT R9, R9, 0xfc, RZ, 0xc0, !PT ;  /* 0x000000fc09097812 */ /* 0x000fc400078ec0ff */
[----:B------:R-:W-:Y:S01]  /*04d0*/  SHF.L.U32 R3, R14, 0x1, RZ ;  /* 0x000000010e037819 */ /* 0x000fe200000006ff */
[----:B------:R-:W-:Y:S01]  /*04e0*/  IMAD R2, R2, 0x7, RZ ;  /* 0x0000000702027824 */ /* 0x000fe200078e02ff */
[----:B------:R-:W-:Y:S02]  /*04f0*/  SHF.R.U32.HI R6, RZ, 0x2, R6 ;  /* 0x00000002ff067819 */ /* 0x000fe40000011606 */
[----:B------:R-:W-:Y:S02]  /*0500*/  CS2R R14, SRZ ;  /* 0x00000000000e7805 */ /* 0x000fe4000001ff00 */
[----:B------:R-:W-:Y:S01]  /*0510*/  LOP3.LUT R12, R12, 0xfc, RZ, 0xc0, !PT ;  /* 0x000000fc0c0c7812 */ /* 0x000fe200078ec0ff */
[----:B-1----:R-:W-:Y:S01]  /*0520*/  IMAD R3, R70, 0x1d, R3 ;  /* 0x0000001d46037824 */ /* 0x002fe200078e0203 */
[----:B------:R-:W-:Y:S02]  /*0530*/  SHF.R.U32.HI R9, RZ, 0x2, R9 ;  /* 0x00000002ff097819 */ /* 0x000fe40000011609 */
[----:B------:R-:W-:-:S02]  /*0540*/  PRMT R5, R6, 0x9910, RZ ;  /* 0x0000991006057816 */ /* 0x000fc400000000ff */
[----:B------:R-:W-:Y:S02]  /*0550*/  SHF.R.U32.HI R12, RZ, 0x2, R12 ;  /* 0x00000002ff0c7819 */ /* 0x000fe4000001160c */
[----:B------:R-:W-:Y:S02]  /*0560*/  PRMT R6, R9, 0x9910, RZ ;  /* 0x0000991009067816 */ /* 0x000fe400000000ff */
[----:B------:R-:W-:Y:S01]  /*0570*/  IADD3 R9, PT, PT, RZ, -R2, RZ ;  /* 0x80000002ff097210 */ /* 0x000fe20007ffe0ff */
[----:B------:R-:W-:Y:S01]  /*0580*/  IMAD R2, R5, 0x7, RZ ;  /* 0x0000000705027824 */ /* 0x000fe200078e02ff */
[----:B------:R-:W-:Y:S02]  /*0590*/  ISETP.LT.U32.AND P1, PT, R3, 0xe5, !P1 ;  /* 0x000000e50300780c */ /* 0x000fe40004f21070 */
[----:B------:R-:W-:Y:S02]  /*05a0*/  PRMT R8, R12, 0x9910, RZ ;  /* 0x000099100c087816 */ /* 0x000fe400000000ff */
[----:B------:R-:W-:-:S02]  /*05b0*/  CS2R R12, SRZ ;  /* 0x00000000000c7805 */ /* 0x000fc4000001ff00 */
[----:B------:R-:W-:Y:S01]  /*05c0*/  ISETP.LT.U32.AND P0, PT, R3, 0xe4, !P0 ;  /* 0x000000e40300780c */ /* 0x000fe20004701070 */
[----:B------:R-:W-:Y:S01]  /*05d0*/  IMAD R3, R6, 0x7, RZ ;  /* 0x0000000706037824 */ /* 0x000fe200078e02ff */
[----:B------:R-:W-:Y:S01]  /*05e0*/  PRMT R9, R9, 0x7710, RZ ;  /* 0x0000771009097816 */ /* 0x000fe200000000ff */
[----:B------:R-:W-:Y:S01]  /*05f0*/  IMAD.MOV R6, RZ, RZ, -R2 ;  /* 0x000000ffff067224 */ /* 0x000fe200078e0a02 */
[----:B------:R-:W-:Y:S01]  /*0600*/  LOP3.LUT R5, R0, 0xffff, RZ, 0xc0, !PT ;  /* 0x0000ffff00057812 */ /* 0x000fe200078ec0ff */
[----:B------:R-:W-:Y:S01]  /*0610*/  IMAD R2, R8, 0x7, RZ ;  /* 0x0000000708027824 */ /* 0x000fe200078e02ff */
[----:B------:R-:W-:Y:S01]  /*0620*/  IADD3 R8, PT, PT, RZ, -R3, RZ ;  /* 0x80000003ff087210 */ /* 0x000fe20007ffe0ff */
[----:B------:R-:W-:Y:S01]  /*0630*/  IMAD.IADD R0, R0, 0x1, R9 ;  /* 0x0000000100007824 */ /* 0x000fe200078e0209 */
[----:B------:R-:W-:Y:S01]  /*0640*/  PRMT R3, R6, 0x7710, RZ ;  /* 0x0000771006037816 */ /* 0x000fe200000000ff */
[----:B------:R-:W-:Y:S01]  /*0650*/  IMAD R5, R5, 0x2493, RZ ;  /* 0x0000249305057824 */ /* 0x000fe200078e02ff */
[----:B------:R-:W-:-:S02]  /*0660*/  PRMT R6, R8, 0x7710, RZ ;  /* 0x0000771008067816 */ /* 0x000fc400000000ff */
[----:B------:R-:W-:Y:S01]  /*0670*/  IADD3 R9, PT, PT, RZ, -R2, RZ ;  /* 0x80000002ff097210 */ /* 0x000fe20007ffe0ff */
[C---:B------:R-:W-:Y:S01]  /*0680*/  IMAD.IADD R2, R4.reuse, 0x1, R3 ;  /* 0x0000000104027824 */ /* 0x040fe200078e0203 */
[C---:B------:R-:W-:Y:S02]  /*0690*/  IADD3 R3, PT, PT, R7.reuse, R6, RZ ;  /* 0x0000000607037210 */ /* 0x040fe40007ffe0ff */
[----:B------:R-:W-:Y:S02]  /*06a0*/  LOP3.LUT R4, R4, 0xffff, RZ, 0xc0, !PT ;  /* 0x0000ffff04047812 */ /* 0x000fe400078ec0ff */
[----:B------:R-:W-:Y:S02]  /*06b0*/  LOP3.LUT R7, R7, 0xffff, RZ, 0xc0, !PT ;  /* 0x0000ffff07077812 */ /* 0x000fe400078ec0ff */
[----:B------:R-:W-:Y:S01]  /*06c0*/  PRMT R9, R9, 0x7710, RZ ;  /* 0x0000771009097816 */ /* 0x000fe200000000ff */
[----:B------:R-:W-:Y:S01]  /*06d0*/  IMAD R4, R4, 0x2493, RZ ;  /* 0x0000249304047824 */ /* 0x000fe200078e02ff */
[C---:B------:R-:W-:Y:S01]  /*06e0*/  LOP3.LUT R6, R10.reuse, 0xffff, RZ, 0xc0, !PT ;  /* 0x0000ffff0a067812 */ /* 0x040fe200078ec0ff */
[----:B------:R-:W-:Y:S01]  /*06f0*/  IMAD R7, R7, 0x2493, RZ ;  /* 0x0000249307077824 */ /* 0x000fe200078e02ff */
[----:B------:R-:W-:Y:S01]  /*0700*/  SHF.R.U32.HI R75, RZ, 0x10, R5 ;  /* 0x00000010ff4b7819 */ /* 0x000fe20000011605 */
[----:B------:R-:W-:Y:S01]  /*0710*/  IMAD.IADD R10, R10, 0x1, R9 ;  /* 0x000000010a0a7824 */ /* 0x000fe200078e0209 */
[----:B------:R-:W-:Y:S01]  /*0720*/  LOP3.LUT R0, R0, 0xff, RZ, 0xc0, !PT ;  /* 0x000000ff00007812 */ /* 0x000fe200078ec0ff */
[----:B------:R-:W-:Y:S01]  /*0730*/  IMAD R6, R6, 0x2493, RZ ;  /* 0x0000249306067824 */ /* 0x000fe200078e02ff */
[----:B------:R-:W-:-:S02]  /*0740*/  SHF.R.U32.HI R73, RZ, 0x10, R4 ;  /* 0x00000010ff497819 */ /* 0x000fc40000011604 */
[----:B------:R-:W-:Y:S01]  /*0750*/  LOP3.LUT R2, R2, 0xff, RZ, 0xc0, !PT ;  /* 0x000000ff02027812 */ /* 0x000fe200078ec0ff */
[----:B------:R-:W-:Y:S01]  /*0760*/  IMAD R76, R75, 0x93, R0 ;  /* 0x000000934b4c7824 */ /* 0x000fe200078e0200 */
[----:B------:R-:W-:Y:S01]  /*0770*/  SHF.R.U32.HI R71, RZ, 0x10, R7 ;  /* 0x00000010ff477819 */ /* 0x000fe20000011607 */
[----:B------:R-:W-:Y:S01]  /*0780*/  IMAD.MOV.U32 R0, RZ, RZ, RZ ;  /* 0x000000ffff007224 */ /* 0x000fe200078e00ff */
[----:B------:R-:W-:Y:S01]  /*0790*/  LOP3.LUT R72, R3, 0xff, RZ, 0xc0, !PT ;  /* 0x000000ff03487812 */ /* 0x000fe200078ec0ff */
[----:B------:R-:W-:Y:S01]  /*07a0*/  IMAD R74, R73, 0x93, R2 ;  /* 0x00000093494a7824 */ /* 0x000fe200078e0202 */
[----:B------:R-:W-:Y:S01]  /*07b0*/  SHF.R.U32.HI R3, RZ, 0x10, R6 ;  /* 0x00000010ff037819 */ /* 0x000fe20000011606 */
[----:B------:R-:W-:Y:S01]  /*07c0*/  IMAD R73, R70, 0x8, R73 ;  /* 0x0000000846497824 */ /* 0x000fe200078e0249 */
[----:B------:R-:W-:Y:S01]  /*07d0*/  LOP3.LUT R10, R10, 0xff, RZ, 0xc0, !PT ;  /* 0x000000ff0a0a7812 */ /* 0x000fe200078ec0ff */
[----:B------:R-:W-:Y:S01]  /*07e0*/  IMAD R72, R71, 0x93, R72 ;  /* 0x0000009347487824 */ /* 0x000fe200078e0248 */
[----:B------:R-:W-:-:S02]  /*07f0*/  LEA R75, R70, R75, 0x3 ;  /* 0x0000004b464b7211 */ /* 0x000fc400078e18ff */
[C---:B------:R-:W-:Y:S01]  /*0800*/  LEA R71, R70.reuse, R71, 0x3 ;  /* 0x0000004746477211 */ /* 0x040fe200078e18ff */
[----:B------:R-:W-:Y:S01]  /*0810*/  IMAD R68, R3, 0x93, R10 ;  /* 0x0000009303447824 */ /* 0x000fe200078e020a */
[----:B------:R-:W-:Y:S01]  /*0820*/  CS2R R10, SRZ ;  /* 0x00000000000a7805 */ /* 0x000fe2000001ff00 */
[----:B--2---:R-:W-:-:S07]  /*0830*/  IMAD R70, R70, 0x8, R3 ;  /* 0x0000000846467824 */ /* 0x004fce00078e0203 */
.L_x_507:
[----:B------:R-:W-:-:S07]  /*0840*/  IMAD.MOV.U32 R67, RZ, RZ, RZ ;  /* 0x000000ffff437224 */ /* 0x000fce00078e00ff */
.L_x_506:
[----:B------:R-:W0:Y:S01]  /*0850*/  S2R R65, SR_TID.X ;  /* 0x0000000000417919 */ /* 0x000e220000002100 */
[----:B------:R-:W0:Y:S01]  /*0860*/  S2R R66, SR_TID.Z ;  /* 0x0000000000427919 */ /* 0x000e220000002300 */
[----:B------:R-:W-:Y:S01]  /*0870*/  BAR.SYNC.DEFER_BLOCKING 0x0 ;  /* 0x0000000000007b1d */ /* 0x000fe20000010000 */
[----:B0-----:R-:W-:-:S05]  /*0880*/  IMAD R77, R66, 0xe, R65 ;  /* 0x0000000e424d7824 */ /* 0x001fca00078e0241 */
[----:B------:R-:W-:-:S04]  /*0890*/  SHF.L.U32 R77, R77, 0x2, RZ ;  /* 0x000000024d4d7819 */ /* 0x000fc800000006ff */
[C---:B------:R-:W-:Y:S02]  /*08a0*/  ISETP.GT.U32.AND P5, PT, R77.reuse, 0x1bf, PT ;  /* 0x000001bf4d00780c */ /* 0x040fe40003fa4070 */
[C---:B------:R-:W-:Y:S02]  /*08b0*/  ISETP.GT.U32.AND P4, PT, R77.reuse, 0x1be, PT ;  /* 0x000001be4d00780c */ /* 0x040fe40003f84070 */
[C---:B------:R-:W-:Y:S02]  /*08c0*/  ISETP.GT.U32.AND P2, PT, R77.reuse, 0x1bd, PT ;  /* 0x000001bd4d00780c */ /* 0x040fe40003f44070 */
[----:B------:R-:W-:Y:S02]  /*08d0*/  ISETP.GT.U32.AND P3, PT, R77, 0x1bc, PT ;  /* 0x000001bc4d00780c */ /* 0x000fe40003f64070 */
[----:B------:R-:W-:Y:S02]  /*08e0*/  ISETP.GT.U32.OR P5, PT, R75, 0x3f, P5 ;  /* 0x0000003f4b00780c */ /* 0x000fe40002fa4470 */
[----:B------:R-:W-:-:S02]  /*08f0*/  ISETP.GT.U32.OR P4, PT, R73, 0x3f, P4 ;  /* 0x0000003f4900780c */ /* 0x000fc40002784470 */
[----:B------:R-:W-:Y:S02]  /*0900*/  ISETP.GT.U32.OR P2, PT, R71, 0x3f, P2 ;  /* 0x0000003f4700780c */ /* 0x000fe40001744470 */
[----:B------:R-:W-:Y:S02]  /*0910*/  ISETP.GT.U32.OR P3, PT, R70, 0x3f, P3 ;  /* 0x0000003f4600780c */ /* 0x000fe40001f64470 */
[C---:B------:R-:W-:Y:S02]  /*0920*/  ISETP.GT.U32.OR P5, PT, R65.reuse, 0xd, P5 ;  /* 0x0000000d4100780c */ /* 0x040fe40002fa4470 */
[C---:B------:R-:W-:Y:S02]  /*0930*/  ISETP.GT.U32.OR P4, PT, R65.reuse, 0xd, P4 ;  /* 0x0000000d4100780c */ /* 0x040fe40002784470 */
[C---:B------:R-:W-:Y:S02]  /*0940*/  ISETP.GT.U32.OR P2, PT, R65.reuse, 0xd, P2 ;  /* 0x0000000d4100780c */ /* 0x040fe40001744470 */
[----:B------:R-:W-:-:S07]  /*0950*/  ISETP.GT.U32.OR P3, PT, R65, 0xd, P3 ;  /* 0x0000000d4100780c */ /* 0x000fce0001f64470 */
[----:B------:R-:W0:Y:S01]  /*0960*/  @!P5 LDC.64 R4, c[0x0][0x388] ;  /* 0x0000e200ff04db82 */ /* 0x000e220000000a00 */
[C-C-:B------:R-:W-:Y:S02]  /*0970*/  @!P5 IMAD R78, R66.reuse, 0x18, R69.reuse ;  /* 0x00000018424ed824 */ /* 0x140fe400078e0245 */
[C-C-:B------:R-:W-:Y:S02]  /*0980*/  @!P4 IMAD R80, R66.reuse, 0x18, R69.reuse ;  /* 0x000000184250c824 */ /* 0x140fe400078e0245 */
[C-C-:B------:R-:W-:Y:S02]  /*0990*/  @!P2 IMAD R82, R66.reuse, 0x18, R69.reuse ;  /* 0x000000184252a824 */ /* 0x140fe400078e0245 */
[----:B------:R-:W-:Y:S01]  /*09a0*/  @!P3 IMAD R84, R66, 0x18, R69 ;  /* 0x000000184254b824 */ /* 0x000fe200078e0245 */
[----:B------:R-:W1:Y:S01]  /*09b0*/  @!P4 LDC.64 R8, c[0x0][0x388] ;  /* 0x0000e200ff08cb82 */ /* 0x000e620000000a00 */
[--C-:B------:R-:W-:Y:S02]  /*09c0*/  @!P5 IMAD R79, R78, 0x7, R67.reuse ;  /* 0x000000074e4fd824 */ /* 0x100fe400078e0243 */
[----:B------:R-:W-:-:S02]  /*09d0*/  @!P4 IMAD R81, R80, 0x7, R67 ;  /* 0x000000075051c824 */ /* 0x000fc400078e0243 */
[--C-:B------:R-:W-:Y:S02]  /*09e0*/  @!P2 IMAD R83, R82, 0x7, R67.reuse ;  /* 0x000000075253a824 */ /* 0x100fe400078e0243 */
[----:B------:R-:W-:Y:S01]  /*09f0*/  @!P3 IMAD R85, R84, 0x7, R67 ;  /* 0x000000075455b824 */ /* 0x000fe200078e0243 */
[----:B------:R-:W2:Y:S01]  /*0a00*/  @!P2 LDC.64 R6, c[0x0][0x388] ;  /* 0x0000e200ff06ab82 */ /* 0x000ea20000000a00 */
[----:B------:R-:W-:Y:S02]  /*0a10*/  @!P5 IMAD R79, R79, 0x7, R76 ;  /* 0x000000074f4fd824 */ /* 0x000fe400078e024c */
[----:B------:R-:W-:Y:S02]  /*0a20*/  @!P4 IMAD R81, R81, 0x7, R74 ;  /* 0x000000075151c824 */ /* 0x000fe400078e024a */
[----:B------:R-:W-:Y:S02]  /*0a30*/  @!P2 IMAD R83, R83, 0x7, R72 ;  /* 0x000000075353a824 */ /* 0x000fe400078e0248 */
[----:B------:R-:W-:Y:S01]  /*0a40*/  @!P3 IMAD R85, R85, 0x7, R68 ;  /* 0x000000075555b824 */ /* 0x000fe200078e0244 */
[----:B------:R-:W3:Y:S01]  /*0a50*/  @!P3 LDC.64 R2, c[0x0][0x388] ;  /* 0x0000e200ff02bb82 */ /* 0x000ee20000000a00 */
[----:B0-----:R-:W-:-:S06]  /*0a60*/  @!P5 IMAD.WIDE.U32 R4, R79, 0x4, R4 ;  /* 0x000000044f04d825 */ /* 0x001fcc00078e0004 */
[----:B------:R0:W5:Y:S01]  /*0a70*/  @!P5 LDG.E.CONSTANT R4, desc[UR6][R4.64] ;  /* 0x000000060404d981 */ /* 0x000162000c1e9900 */
[----:B-1----:R-:W-:-:S06]  /*0a80*/  @!P4 IMAD.WIDE.U32 R8, R81, 0x4, R8 ;  /* 0x000000045108c825 */ /* 0x002fcc00078e0008 */
[----:B------:R0:W5:Y:S01]  /*0a90*/  @!P4 LDG.E.CONSTANT R8, desc[UR6][R8.64] ;  /* 0x000000060808c981 */ /* 0x000162000c1e9900 */
[----:B--2---:R-:W-:-:S06]  /*0aa0*/  @!P2 IMAD.WIDE.U32 R6, R83, 0x4, R6 ;  /* 0x000000045306a825 */ /* 0x004fcc00078e0006 */
[----:B------:R0:W5:Y:S01]  /*0ab0*/  @!P2 LDG.E.CONSTANT R6, desc[UR6][R6.64] ;  /* 0x000000060606a981 */ /* 0x000162000c1e9900 */
[----:B---3--:R-:W-:-:S05]  /*0ac0*/  @!P3 IMAD.WIDE.U32 R2, R85, 0x4, R2 ;  /* 0x000000045502b825 */ /* 0x008fca00078e0002 */
[----:B------:R0:W5:Y:S01]  /*0ad0*/  @!P3 LDG.E.CONSTANT R78, desc[UR6][R2.64] ;  /* 0x00000006024eb981 */ /* 0x000162000c1e9900 */
[----:B------:R-:W1:Y:S01]  /*0ae0*/  S2R R79, SR_CgaCtaId ;  /* 0x00000000004f7919 */ /* 0x000e620000008800 */
[----:B------:R-:W-:-:S05]  /*0af0*/  MOV R80, 0x400 ;  /* 0x0000040000507802 */ /* 0x000fca0000000f00 */
[----:B------:R-:W-:Y:S01]  /*0b00*/  VIADD R82, R80, 0x394 ;  /* 0x0000039450527836 */ /* 0x000fe20000000000 */
[----:B------:R-:W-:Y:S04]  /*0b10*/  BSSY.RECONVERGENT B0, `(.L_x_501) ;  /* 0x000001c000007945 */ /* 0x000fe80003800200 */
[----:B-1----:R-:W-:-:S04]  /*0b20*/  LEA R82, R79, R82, 0x18 ;  /* 0x000000524f527211 */ /* 0x002fc800078ec0ff */
[CC--:B------:R-:W-:Y:S01]  /*0b30*/  @!P5 LEA R81, R77.reuse, R82.reuse, 0x2 ;  /* 0x000000524d51d211 */ /* 0x0c0fe200078e10ff */
[C-C-:B------:R-:W-:Y:S01]  /*0b40*/  @!P4 IMAD R83, R77.reuse, 0x4, R82.reuse ;  /* 0x000000044d53c824 */ /* 0x140fe200078e0252 */
[C---:B------:R-:W-:Y:S01]  /*0b50*/  @!P2 LEA R85, R77.reuse, R82, 0x2 ;  /* 0x000000524d55a211 */ /* 0x040fe200078e10ff */
[----:B------:R-:W-:Y:S01]  /*0b60*/  @!P3 IMAD R77, R77, 0x4, R82 ;  /* 0x000000044d4db824 */ /* 0x000fe200078e0252 */
[----:B0-----:R-:W-:Y:S06]  /*0b70*/  @!P1 BRA `(.L_x_502) ;  /* 0x0000000000549947 */ /* 0x001fec0003800000 */
[----:B------:R-:W0:Y:S01]  /*0b80*/  S2R R2, SR_TID.Z ;  /* 0x0000000000027919 */ /* 0x000e220000002300 */
[----:B------:R-:W-:Y:S01]  /*0b90*/  SHF.L.U32 R3, R65, 0x1, RZ ;  /* 0x0000000141037819 */ /* 0x000fe200000006ff */
[----:B------:R-:W1:Y:S04]  /*0ba0*/  S2R R84, SR_CTAID.Y ;  /* 0x0000000000547919 */ /* 0x000e680000002600 */
[----:B0-----:R-:W-:Y:S02]  /*0bb0*/  IMAD R7, R2, 0x1d, R3 ;  /* 0x0000001d02077824 */ /* 0x001fe400078e0203 */
[----:B-1----:R-:W-:-:S03]  /*0bc0*/  IMAD R2, R84, 0x2, R67 ;  /* 0x0000000254027824 */ /* 0x002fc600078e0243 */
[----:B------:R-:W-:-:S04]  /*0bd0*/  IADD3 R3, PT, PT, R7, -0x3, RZ ;  /* 0xfffffffd07037810 */ /* 0x000fc80007ffe0ff */
[----:B------:R-:W-:-:S04]  /*0be0*/  VIADDMNMX.U32 R2, R2, 0xfffffffd, R3, !PT ;  /* 0xfffffffd02027846 */ /* 0x000fc80007800003 */
[----:B------:R-:W-:-:S13]  /*0bf0*/  ISETP.GT.U32.AND P6, PT, R2, 0xdf, PT ;  /* 0x000000df0200780c */ /* 0x000fda0003fc4070 */
[----:B------:R-:W0:Y:S01]  /*0c00*/  @!P6 LDC.64 R2, c[0x0][0x380] ;  /* 0x0000e000ff02eb82 */ /* 0x000e220000000a00 */
[----:B------:R-:W-:-:S04]  /*0c10*/  @!P6 IMAD R84, R84, 0x1c0, R7 ;  /* 0x000001c05454e824 */ /* 0x000fc800078e0207 */
[----:B------:R-:W-:-:S04]  /*0c20*/  @!P6 IMAD R84, R69, 0xc400, R84 ;  /* 0x0000c4004554e824 */ /* 0x000fc800078e0254 */
[----:B------:R-:W-:-:S04]  /*0c30*/  @!P6 IMAD R84, R67, 0xe0, R84 ;  /* 0x000000e04354e824 */ /* 0x000fc800078e0254 */
[----:B------:R-:W-:-:S04]  /*0c40*/  @!P6 VIADD R5, R84, 0xfffffd5d ;  /* 0xfffffd5d5405e836 */ /* 0x000fc80000000000 */
[----:B0-----:R-:W-:-:S04]  /*0c50*/  @!P6 IMAD.WIDE R2, R5, 0x4, R2 ;  /* 0x000000040502e825 */ /* 0x001fc800078e0202 */
[----:B------:R-:W-:-:S06]  /*0c60*/  HFMA2 R5, -RZ, RZ, 0, 0 ;  /* 0x00000000ff057431 */ /* 0x000fcc00000001ff */
[----:B------:R-:W2:Y:S01]  /*0c70*/  @!P6 LDG.E.CONSTANT R5, desc[UR6][R2.64] ;  /* 0x000000060205e981 */ /* 0x000ea2000c1e9900 */
[----:B------:R-:W0:Y:S01]  /*0c80*/  S2UR UR5, SR_CgaCtaId ;  /* 0x00000000000579c3 */ /* 0x000e220000008800 */
[----:B------:R-:W-:Y:S02]  /*0c90*/  UMOV UR4, 0x400 ;  /* 0x0000040000047882 */ /* 0x000fe40000000000 */
[----:B0-----:R-:W-:-:S06]  /*0ca0*/  ULEA UR4, UR5, UR4, 0x18 ;  /* 0x0000000405047291 */ /* 0x001fcc000f8ec0ff */
[----:B------:R-:W-:-:S05]  /*0cb0*/  LEA R84, R7, UR4, 0x2 ;  /* 0x0000000407547c11 */ /* 0x000fca000f8e10ff */
[----:B--2---:R0:W-:Y:S02]  /*0cc0*/  STS [R84], R5 ;  /* 0x0000000554007388 */ /* 0x0041e40000000800 */
.L_x_502:
[----:B------:R-:W-:Y:S05]  /*0cd0*/  BSYNC.RECONVERGENT B0 ;  /* 0x0000000000007941 */ /* 0x000fea0003800200 */
.L_x_501:
[----:B------:R-:W-:Y:S04]  /*0ce0*/  BSSY.RECONVERGENT B0, `(.L_x_503) ;  /* 0x0000017000007945 */ /* 0x000fe80003800200 */
[----:B------:R-:W-:Y:S05]  /*0cf0*/  @!P0 BRA `(.L_x_504) ;  /* 0x0000000000548947 */ /* 0x000fea0003800000 */
[----:B------:R-:W1:Y:S01]  /*0d00*/  S2R R2, SR_TID.Z ;  /* 0x0000000000027919 */ /* 0x000e620000002300 */
[----:B------:R-:W-:Y:S01]  /*0d10*/  IMAD.SHL.U32 R3, R65, 0x2, RZ ;  /* 0x0000000241037824 */ /* 0x000fe200078e00ff */
[----:B0-----:R-:W0:Y:S03]  /*0d20*/  S2R R84, SR_CTAID.Y ;  /* 0x0000000000547919 */ /* 0x001e260000002600 */
[----:B-1----:R-:W-:-:S04]  /*0d30*/  IMAD R7, R2, 0x1d, R3 ;  /* 0x0000001d02077824 */ /* 0x002fc800078e0203 */
[----:B------:R-:W-:Y:S01]  /*0d40*/  VIADD R2, R7, 0xfffffffe ;  /* 0xfffffffe07027836 */ /* 0x000fe20000000000 */
[----:B0-----:R-:W-:-:S04]  /*0d50*/  LEA R3, R84, R67, 0x1 ;  /* 0x0000004354037211 */ /* 0x001fc800078e08ff */
[----:B------:R-:W-:-:S04]  /*0d60*/  VIADDMNMX.U32 R2, R3, 0xfffffffd, R2, !PT ;  /* 0xfffffffd03027846 */ /* 0x000fc80007800002 */
[----:B------:R-:W-:-:S13]  /*0d70*/  ISETP.GT.U32.AND P6, PT, R2, 0xdf, PT ;  /* 0x000000df0200780c */ /* 0x000fda0003fc4070 */
[----:B------:R-:W0:Y:S01]  /*0d80*/  @!P6 LDC.64 R2, c[0x0][0x380] ;  /* 0x0000e000ff02eb82 */ /* 0x000e220000000a00 */
[----:B------:R-:W-:-:S04]  /*0d90*/  @!P6 IMAD R84, R84, 0x1c0, R7 ;  /* 0x000001c05454e824 */ /* 0x000fc800078e0207 */
[----:B------:R-:W-:-:S04]  /*0da0*/  @!P6 IMAD R84, R69, 0xc400, R84 ;  /* 0x0000c4004554e824 */ /* 0x000fc800078e0254 */
[----:B------:R-:W-:-:S05]  /*0db0*/  @!P6 IMAD R84, R67, 0xe0, R84 ;  /* 0x000000e04354e824 */ /* 0x000fca00078e0254 */
[----:B------:R-:W-:-:S05]  /*0dc0*/  @!P6 IADD3 R5, PT, PT, R84, -0x2a3, RZ ;  /* 0xfffffd5d5405e810 */ /* 0x000fca0007ffe0ff */
[----:B0-----:R-:W-:-:S04]  /*0dd0*/  @!P6 IMAD.WIDE R2, R5, 0x4, R2 ;  /* 0x000000040502e825 */ /* 0x001fc800078e0202 */
[----:B------:R-:W-:-:S06]  /*0de0*/  IMAD.MOV.U32 R5, RZ, RZ, RZ ;  /* 0x000000ffff057224 */ /* 0x000fcc00078e00ff */
[----:B------:R-:W2:Y:S01]  /*0df0*/  @!P6 LDG.E.CONSTANT R5, desc[UR6][R2.64+0x4] ;  /* 0x000004060205e981 */ /* 0x000ea2000c1e9900 */
[----:B------:R-:W0:Y:S01]  /*0e00*/  S2UR UR5, SR_CgaCtaId ;  /* 0x00000000000579c3 */ /* 0x000e220000008800 */
[----:B------:R-:W-:Y:S02]  /*0e10*/  UMOV UR4, 0x400 ;  /* 0x0000040000047882 */ /* 0x000fe40000000000 */
[----:B0-----:R-:W-:-:S06]  /*0e20*/  ULEA UR4, UR5, UR4, 0x18 ;  /* 0x0000000405047291 */ /* 0x001fcc000f8ec0ff */
[----:B------:R-:W-:-:S05]  /*0e30*/  LEA R84, R7, UR4, 0x2 ;  /* 0x0000000407547c11 */ /* 0x000fca000f8e10ff */
[----:B--2---:R1:W-:Y:S02]  /*0e40*/  STS [R84+0x4], R5 ;  /* 0x0000040554007388 */ /* 0x0043e40000000800 */
.L_x_504:
[----:B------:R-:W-:Y:S05]  /*0e50*/  BSYNC.RECONVERGENT B0 ;  /* 0x0000000000007941 */ /* 0x000fea0003800200 */
.L_x_503:
[----:B-----5:R2:W-:Y:S01]  /*0e60*/  @!P5 STS [R81], R4 ;  /* 0x000000045100d388 */ /* 0x0205e20000000800 */
[----:B------:R-:W-:Y:S01]  /*0e70*/  LEA R2, R79, R80, 0x18 ;  /* 0x000000504f027211 */ /* 0x000fe200078ec0ff */
[----:B------:R-:W-:Y:S01]  /*0e80*/  IMAD R82, R66, 0x38, R82 ;  /* 0x0000003842527824 */ /* 0x000fe200078e0252 */
[----:B------:R-:W-:Y:S01]  /*0e90*/  UMOV UR4, 0x300 ;  /* 0x0000030000047882 */ /* 0x000fe20000000000 */
[----:B------:R2:W-:Y:S01]  /*0ea0*/  @!P4 STS [R83+0x4], R8 ;  /* 0x000004085300c388 */ /* 0x0005e20000000800 */
[----:B------:R-:W-:-:S03]  /*0eb0*/  LEA R2, R65, R2, 0x3 ;  /* 0x0000000241027211 */ /* 0x000fc600078e18ff */
[----:B------:R2:W-:Y:S02]  /*0ec0*/  @!P2 STS [R85+0x8], R6 ;  /* 0x000008065500a388 */ /* 0x0005e40000000800 */
[----:B------:R-:W-:Y:S02]  /*0ed0*/  VIADD R2, R2, 0x180 ;  /* 0x0000018002027836 */ /* 0x000fe40000000000 */
[----:B------:R2:W-:Y:S01]  /*0ee0*/  @!P3 STS [R77+0xc], R78 ;  /* 0x00000c4e4d00b388 */ /* 0x0005e20000000800 */
[----:B------:R-:W-:Y:S06]  /*0ef0*/  BAR.SYNC.DEFER_BLOCKING 0x0 ;  /* 0x0000000000007b1d */ /* 0x000fec0000010000 */
.L_x_505:
[----:B------:R-:W-:Y:S04]  /*0f00*/  LDS R9, [R2+-0x180] ;  /* 0xfffe800002097984 */ /* 0x000fe80000000800 */
[----:B--2---:R-:W2:Y:S04]  /*0f10*/  LDS R77, [R82+UR4+-0x300] ;  /* 0xfffd0004524d7984 */ /* 0x004ea80008000800 */
[----:B------:R-:W3:Y:S04]  /*0f20*/  LDS R8, [R2+-0x100] ;  /* 0xffff000002087984 */ /* 0x000ee80000000800 */
[----:B------:R-:W4:Y:S04]  /*0f30*/  LDS R7, [R2+-0x80] ;  /* 0xffff800002077984 */ /* 0x000f280000000800 */
[----:B------:R-:W5:Y:S04]  /*0f40*/  LDS R6, [R2] ;  /* 0x0000000002067984 */ /* 0x000f680000000800 */
[----:B01----:R-:W0:Y:S04]  /*0f50*/  LDS R5, [R2+0x80] ;  /* 0x0000800002057984 */ /* 0x003e280000000800 */
[----:B------:R-:W1:Y:S04]  /*0f60*/  LDS R4, [R2+0x100] ;  /* 0x0001000002047984 */ /* 0x000e680000000800 */
[----:B------:R2:W1:Y:S04]  /*0f70*/  LDS R3, [R2+0x180] ;  /* 0x0001800002037984 */ /* 0x0004680000000800 */
[----:B------:R-:W1:Y:S04]  /*0f80*/  LDS R79, [R82+UR4+-0x140] ;  /* 0xfffec004524f7984 */ /* 0x000e680008000800 */
[----:B------:R-:W1:Y:S01]  /*0f90*/  LDS R81, [R82+UR4+0x80] ;  /* 0x0000800452517984 */ /* 0x000e620008000800 */
[----:B--2---:R-:W-:-:S03]  /*0fa0*/  IADD3 R2, PT, PT, R2, 0x4, RZ ;  /* 0x0000000402027810 */ /* 0x004fc60007ffe0ff */
[----:B------:R-:W2:Y:S04]  /*0fb0*/  LDS R83, [R82+UR4+0x240] ;  /* 0x0002400452537984 */ /* 0x000ea80008000800 */
[----:B------:R-:W2:Y:S01]  /*0fc0*/  LDS R78, [R82+UR4+-0x2e4] ;  /* 0xfffd1c04524e7984 */ /* 0x000ea20008000800 */
[----:B------:R-:W-:-:S03]  /*0fd0*/  FFMA R64, R9, R77, R64 ;  /* 0x0000004d09407223 */ /* 0x000fc60000000040 */
[----:B------:R-:W2:Y:S01]  /*0fe0*/  LDS R80, [R82+UR4+-0x124] ;  /* 0xfffedc0452507984 */ /* 0x000ea20008000800 */
[----:B---3--:R-:W-:-:S03]  /*0ff0*/  FFMA R62, R8, R77, R62 ;  /* 0x0000004d083e7223 */ /* 0x008fc6000000003e */
[----:B------:R-:W3:Y:S01]  /*1000*/  LDS R84, [R82+UR4+0x9c] ;  /* 0x00009c0452547984 */ /* 0x000ee20008000800 */
[----:B----4-:R-:W-:-:S03]  /*1010*/  FFMA R60, R7, R77, R60 ;  /* 0x0000004d073c7223 */ /* 0x010fc6000000003c */
[----:B------:R-:W4:Y:S01]  /*1020*/  LDS R86, [R82+UR4+0x25c] ;  /* 0x00025c0452567984 */ /* 0x000f220008000800 */
[----:B------:R-:W-:Y:S01]  /*1030*/  UIADD3 UR4, UPT, UPT, UR4, 0x4, URZ ;  /* 0x0000000404047890 */ /* 0x000fe2000fffe0ff */
[-C--:B-----5:R-:W-:Y:S01]  /*1040*/  FFMA R58, R6, R77.reuse, R58 ;  /* 0x0000004d063a7223 */ /* 0x0a0fe2000000003a */
[-C--:B0-----:R-:W-:Y:S02]  /*1050*/  FFMA R56, R5, R77.reuse, R56 ;  /* 0x0000004d05387223 */ /* 0x081fe40000000038 */
[----:B------:R-:W-:Y:S01]  /*1060*/  UISETP.NE.AND UP0, UPT, UR4, 0x31c, UPT ;  /* 0x0000031c0400788c */ /* 0x000fe2000bf05270 */
[-C--:B-1----:R-:W-:Y:S01]  /*1070*/  FFMA R54, R4, R77.reuse, R54 ;  /* 0x0000004d04367223 */ /* 0x082fe20000000036 */
[----:B------:R-:W-:Y:S01]  /*1080*/  FFMA R52, R3, R77, R52 ;  /* 0x0000004d03347223 */ /* 0x000fe20000000034 */
[-C--:B------:R-:W-:Y:S01]  /*1090*/  FFMA R50, R9, R79.reuse, R50 ;  /* 0x0000004f09327223 */ /* 0x080fe20000000032 */
[-C--:B------:R-:W-:Y:S01]  /*10a0*/  FFMA R48, R8, R79.reuse, R48 ;  /* 0x0000004f08307223 */ /* 0x080fe20000000030 */
[-C--:B------:R-:W-:Y:S01]  /*10b0*/  FFMA R46, R7, R79.reuse, R46 ;  /* 0x0000004f072e7223 */ /* 0x080fe2000000002e */
[-C--:B------:R-:W-:Y:S01]  /*10c0*/  FFMA R44, R6, R79.reuse, R44 ;  /* 0x0000004f062c7223 */ /* 0x080fe2000000002c */
[-C--:B------:R-:W-:Y:S01]  /*10d0*/  FFMA R42, R5, R79.reuse, R42 ;  /* 0x0000004f052a7223 */ /* 0x080fe2000000002a */
[-C--:B------:R-:W-:Y:S01]  /*10e0*/  FFMA R40, R4, R79.reuse, R40 ;  /* 0x0000004f04287223 */ /* 0x080fe20000000028 */
        /* <DEDUP_REMOVED lines=8> */
[-C--:B--2---:R-:W-:Y:S01]  /*1170*/  FFMA R22, R9, R83.reuse, R22 ;  /* 0x0000005309167223 */ /* 0x084fe20000000016 */
        /* <DEDUP_REMOVED lines=20> */
[-C--:B---3--:R-:W-:Y:S01]  /*12c0*/  FFMA R35, R9, R84.reuse, R35 ;  /* 0x0000005409237223 */ /* 0x088fe20000000023 */
[-C--:B------:R-:W-:Y:S01]  /*12d0*/  FFMA R33, R8, R84.reuse, R33 ;  /* 0x0000005408217223 */ /* 0x080fe20000000021 */
[-C--:B------:R-:W-:Y:S01]  /*12e0*/  FFMA R31, R7, R84.reuse, R31 ;  /* 0x00000054071f7223 */ /* 0x080fe2000000001f */
[-C--:B------:R-:W-:Y:S01]  /*12f0*/  FFMA R29, R6, R84.reuse, R29 ;  /* 0x00000054061d7223 */ /* 0x080fe2000000001d */
[-C--:B------:R-:W-:Y:S01]  /*1300*/  FFMA R27, R5, R84.reuse, R27 ;  /* 0x00000054051b7223 */ /* 0x080fe2000000001b */
[-C--:B------:R-:W-:Y:S01]  /*1310*/  FFMA R25, R4, R84.reuse, R25 ;  /* 0x0000005404197223 */ /* 0x080fe20000000019 */
[----:B------:R-:W-:Y:S01]  /*1320*/  FFMA R23, R3, R84, R23 ;  /* 0x0000005403177223 */ /* 0x000fe20000000017 */
[-C--:B----4-:R-:W-:Y:S01]  /*1330*/  FFMA R21, R9, R86.reuse, R21 ;  /* 0x0000005609157223 */ /* 0x090fe20000000015 */
[-C--:B------:R-:W-:Y:S01]  /*1340*/  FFMA R19, R8, R86.reuse, R19 ;  /* 0x0000005608137223 */ /* 0x080fe20000000013 */
[-C--:B------:R-:W-:Y:S01]  /*1350*/  FFMA R17, R7, R86.reuse, R17 ;  /* 0x0000005607117223 */ /* 0x080fe20000000011 */
[-C--:B------:R-:W-:Y:S01]  /*1360*/  FFMA R15, R6, R86.reuse, R15 ;  /* 0x00000056060f7223 */ /* 0x080fe2000000000f */
[-C--:B------:R-:W-:Y:S01]  /*1370*/  FFMA R13, R5, R86.reuse, R13 ;  /* 0x00000056050d7223 */ /* 0x080fe2000000000d */
[-C--:B------:R-:W-:Y:S01]  /*1380*/  FFMA R11, R4, R86.reuse, R11 ;  /* 0x00000056040b7223 */ /* 0x080fe2000000000b */
[----:B------:R-:W-:Y:S01]  /*1390*/  FFMA R0, R3, R86, R0 ;  /* 0x0000005603007223 */ /* 0x000fe20000000000 */
[----:B------:R-:W-:Y:S06]  /*13a0*/  BRA.U UP0, `(.L_x_505) ;  /* 0xfffffff900d47547 */ /* 0x000fec000b83ffff */
[----:B------:R-:W-:-:S05]  /*13b0*/  VIADD R67, R67, 0x1 ;  /* 0x0000000143437836 */ /* 0x000fca0000000000 */
[----:B------:R-:W-:-:S13]  /*13c0*/  ISETP.NE.AND P2, PT, R67, 0x7, PT ;  /* 0x000000074300780c */ /* 0x000fda0003f45270 */
[----:B------:R-:W-:Y:S05]  /*13d0*/  @P2 BRA `(.L_x_506) ;  /* 0xfffffff4001c2947 */ /* 0x000fea000383ffff */
[----:B------:R-:W-:-:S04]  /*13e0*/  IADD3 R69, PT, PT, R69, 0x1, RZ ;  /* 0x0000000145457810 */ /* 0x000fc80007ffe0ff */
[----:B------:R-:W-:-:S13]  /*13f0*/  ISETP.NE.AND P2, PT, R69, 0x3, PT ;  /* 0x000000034500780c */ /* 0x000fda0003f45270 */
[----:B------:R-:W-:Y:S05]  /*1400*/  @P2 BRA `(.L_x_507) ;  /* 0xfffffff4000c2947 */ /* 0x000fea000383ffff */
[----:B------:R-:W0:Y:S01]  /*1410*/  LDC.64 R2, c[0x0][0x398] ;  /* 0x0000e600ff027b82 */ /* 0x000e220000000a00 */
[----:B------:R-:W-:-:S04]  /*1420*/  IMAD.SHL.U32 R5, R66, 0x2, RZ ;  /* 0x0000000242057824 */ /* 0x000fc800078e00ff */
[----:B0-----:R-:W-:Y:S01]  /*1430*/  IMAD.WIDE.U32 R2, R5, 0x4, R2 ;  /* 0x0000000405027825 */ /* 0x001fe200078e0002 */
[----:B------:R-:W0:Y:S02]  /*1440*/  S2R R72, SR_CTAID.Y ;  /* 0x0000000000487919 */ /* 0x000e240000002600 */
[----:B------:R-:W1:Y:S02]  /*1450*/  LDC.64 R4, c[0x0][0x390] ;  /* 0x0000e400ff047b82 */ /* 0x000e640000000a00 */
[----:B------:R-:W2:Y:S04]  /*1460*/  LDG.E.CONSTANT R69, desc[UR6][R2.64] ;  /* 0x0000000602457981 */ /* 0x000ea8000c1e9900 */
[----:B------:R-:W3:Y:S04]  /*1470*/  LDG.E.CONSTANT R67, desc[UR6][R2.64+0x40] ;  /* 0x0000400602437981 */ /* 0x000ee8000c1e9900 */
[----:B------:R-:W4:Y:S04]  /*1480*/  LDG.E.CONSTANT R9, desc[UR6][R2.64+0x80] ;  /* 0x0000800602097981 */ /* 0x000f28000c1e9900 */
[----:B------:R-:W5:Y:S04]  /*1490*/  LDG.E.CONSTANT R7, desc[UR6][R2.64+0xc0] ;  /* 0x0000c00602077981 */ /* 0x000f68000c1e9900 */
[----:B------:R-:W5:Y:S04]  /*14a0*/  LDG.E.CONSTANT R8, desc[UR6][R2.64+0x44] ;  /* 0x0000440602087981 */ /* 0x000f68000c1e9900 */
[----:B------:R-:W5:Y:S04]  /*14b0*/  LDG.E.CONSTANT R6, desc[UR6][R2.64+0x84] ;  /* 0x0000840602067981 */ /* 0x000f68000c1e9900 */
[----:B------:R-:W5:Y:S04]  /*14c0*/  LDG.E.CONSTANT R68, desc[UR6][R2.64+0x4] ;  /* 0x0000040602447981 */ /* 0x000f68000c1e9900 */
[----:B------:R3:W5:Y:S01]  /*14d0*/  LDG.E.CONSTANT R70, desc[UR6][R2.64+0xc4] ;  /* 0x0000c40602467981 */ /* 0x000762000c1e9900 */
[----:B------:R-:W-:-:S04]  /*14e0*/  IMAD R65, R66, 0x6200, R65 ;  /* 0x0000620042417824 */ /* 0x000fc800078e0241 */
[----:B0-----:R-:W-:-:S04]  /*14f0*/  IMAD R65, R72, 0x70, R65 ;  /* 0x0000007048417824 */ /* 0x001fc800078e0241 */
[----:B-1----:R-:W-:-:S04]  /*1500*/  IMAD.WIDE.U32 R4, R65, 0x4, R4 ;  /* 0x0000000441047825 */ /* 0x002fc800078e0004 */
[----:B--2---:R-:W-:Y:S01]  /*1510*/  FADD R62, R62, R69 ;  /* 0x000000453e3e7221 */ /* 0x004fe20000000000 */
[----:B---3--:R-:W-:-:S04]  /*1520*/  FADD R50, R50, R67 ;  /* 0x0000004332327221 */ /* 0x008fc80000000000 */
[----:B------:R-:W-:Y:S01]  /*1530*/  FMNMX R3, RZ, R62, !PT ;  /* 0x0000003eff037209 */ /* 0x000fe20007800000 */
[----:B----4-:R-:W-:-:S04]  /*1540*/  FADD R36, R36, R9 ;  /* 0x0000000924247221 */ /* 0x010fc80000000000 */
[----:B------:R0:W-:Y:S01]  /*1550*/  STG.E desc[UR6][R4.64+0x40], R3 ;  /* 0x0000400304007986 */ /* 0x0001e2000c101906 */
[--C-:B------:R-:W-:Y:S01]  /*1560*/  FADD R64, R64, R69.reuse ;  /* 0x0000004540407221 */ /* 0x100fe20000000000 */
[--C-:B------:R-:W-:Y:S01]  /*1570*/  FADD R60, R60, R69.reuse ;  /* 0x000000453c3c7221 */ /* 0x100fe20000000000 */
[----:B------:R-:W-:Y:S01]  /*1580*/  FADD R58, R58, R69 ;  /* 0x000000453a3a7221 */ /* 0x000fe20000000000 */
[----:B-----5:R-:W-:Y:S01]  /*1590*/  FADD R22, R22, R7 ;  /* 0x0000000716167221 */ /* 0x020fe20000000000 */
[----:B0-----:R-:W-:-:S05]  /*15a0*/  FMNMX R3, RZ, R50, !PT ;  /* 0x00000032ff037209 */ /* 0x001fca0007800000 */
[----:B------:R0:W-:Y:S01]  /*15b0*/  STG.E desc[UR6][R4.64+0xc4000], R3 ;  /* 0x0c40000304007986 */ /* 0x0001e2000c101906 */
[--C-:B------:R-:W-:Y:S01]  /*15c0*/  FADD R56, R56, R69.reuse ;  /* 0x0000004538387221 */ /* 0x100fe20000000000 */
[--C-:B------:R-:W-:Y:S01]  /*15d0*/  FADD R54, R54, R69.reuse ;  /* 0x0000004536367221 */ /* 0x100fe20000000000 */
[----:B------:R-:W-:Y:S01]  /*15e0*/  FADD R52, R52, R69 ;  /* 0x0000004534347221 */ /* 0x000fe20000000000 */
[----:B------:R-:W-:Y:S01]  /*15f0*/  FMNMX R65, RZ, R64, !PT ;  /* 0x00000040ff417209 */ /* 0x000fe20007800000 */
[--C-:B------:R-:W-:Y:S01]  /*1600*/  FADD R49, R49, R8.reuse ;  /* 0x0000000831317221 */ /* 0x100fe20000000000 */
[----:B------:R-:W-:Y:S02]  /*1610*/  FMNMX R69, RZ, R60, !PT ;  /* 0x0000003cff457209 */ /* 0x000fe40007800000 */
[----:B0-----:R-:W-:Y:S01]  /*1620*/  FMNMX R3, RZ, R36, !PT ;  /* 0x00000024ff037209 */ /* 0x001fe20007800000 */
[--C-:B------:R-:W-:Y:S01]  /*1630*/  FADD R47, R47, R8.reuse ;  /* 0x000000082f2f7221 */ /* 0x100fe20000000000 */
[----:B------:R-:W-:Y:S01]  /*1640*/  FMNMX R71, RZ, R58, !PT ;  /* 0x0000003aff477209 */ /* 0x000fe20007800000 */
[--C-:B------:R-:W-:Y:S01]  /*1650*/  FADD R45, R45, R8.reuse ;  /* 0x000000082d2d7221 */ /* 0x100fe20000000000 */
[--C-:B------:R-:W-:Y:S01]  /*1660*/  FADD R43, R43, R8.reuse ;  /* 0x000000082b2b7221 */ /* 0x100fe20000000000 */
[----:B------:R0:W-:Y:S01]  /*1670*/  STG.E desc[UR6][R4.64+0x188000], R3 ;  /* 0x1880000304007986 */ /* 0x0001e2000c101906 */
[--C-:B------:R-:W-:Y:S01]  /*1680*/  FADD R41, R41, R8.reuse ;  /* 0x0000000829297221 */ /* 0x100fe20000000000 */
[--C-:B------:R-:W-:Y:S01]  /*1690*/  FADD R39, R39, R8.reuse ;  /* 0x0000000827277221 */ /* 0x100fe20000000000 */
[--C-:B------:R-:W-:Y:S01]  /*16a0*/  FADD R48, R48, R67.reuse ;  /* 0x0000004330307221 */ /* 0x100fe20000000000 */
[--C-:B------:R-:W-:Y:S01]  /*16b0*/  FADD R46, R46, R67.reuse ;  /* 0x000000432e2e7221 */ /* 0x100fe20000000000 */
[--C-:B------:R-:W-:Y:S01]  /*16c0*/  FADD R44, R44, R67.reuse ;  /* 0x000000432c2c7221 */ /* 0x100fe20000000000 */
[--C-:B------:R-:W-:Y:S01]  /*16d0*/  FADD R42, R42, R67.reuse ;  /* 0x000000432a2a7221 */ /* 0x100fe20000000000 */
[----:B------:R-:W-:Y:S01]  /*16e0*/  FADD R8, R37, R8 ;  /* 0x0000000825087221 */ /* 0x000fe20000000000 */
[----:B0-----:R-:W-:Y:S01]  /*16f0*/  FMNMX R3, RZ, R22, !PT ;  /* 0x00000016ff037209 */ /* 0x001fe20007800000 */
[----:B------:R0:W-:Y:S01]  /*1700*/  STG.E desc[UR6][R4.64], R65 ;  /* 0x0000004104007986 */ /* 0x0001e2000c101906 */
[--C-:B------:R-:W-:Y:S01]  /*1710*/  FADD R40, R40, R67.reuse ;  /* 0x0000004328287221 */ /* 0x100fe20000000000 */
[----:B------:R-:W-:Y:S01]  /*1720*/  FADD R38, R38, R67 ;  /* 0x0000004326267221 */ /* 0x000fe20000000000 */
[----:B------:R-:W-:Y:S01]  /*1730*/  FMNMX R73, RZ, R56, !PT ;  /* 0x00000038ff497209 */ /* 0x000fe20007800000 */
[----:B------:R1:W-:Y:S01]  /*1740*/  STG.E desc[UR6][R4.64+0x80], R69 ;  /* 0x0000804504007986 */ /* 0x0003e2000c101906 */
[----:B------:R-:W-:Y:S01]  /*1750*/  FMNMX R67, RZ, R46, !PT ;  /* 0x0000002eff437209 */ /* 0x000fe20007800000 */
[--C-:B------:R-:W-:Y:S01]  /*1760*/  FADD R35, R35, R6.reuse ;  /* 0x0000000623237221 */ /* 0x100fe20000000000 */
[--C-:B------:R-:W-:Y:S01]  /*1770*/  FADD R33, R33, R6.reuse ;  /* 0x0000000621217221 */ /* 0x100fe20000000000 */
[----:B------:R2:W-:Y:S01]  /*1780*/  STG.E desc[UR6][R4.64+0xc0], R71 ;  /* 0x0000c04704007986 */ /* 0x0005e2000c101906 */
[--C-:B------:R-:W-:Y:S01]  /*1790*/  FADD R31, R31, R6.reuse ;  /* 0x000000061f1f7221 */ /* 0x100fe20000000000 */
[--C-:B------:R-:W-:Y:S01]  /*17a0*/  FADD R29, R29, R6.reuse ;  /* 0x000000061d1d7221 */ /* 0x100fe20000000000 */
[--C-:B------:R-:W-:Y:S01]  /*17b0*/  FADD R27, R27, R6.reuse ;  /* 0x000000061b1b7221 */ /* 0x100fe20000000000 */
[----:B------:R3:W-:Y:S01]  /*17c0*/  STG.E desc[UR6][R4.64+0x24c000], R3 ;  /* 0x24c0000304007986 */ /* 0x0007e2000c101906 */
[----:B0-----:R-:W-:Y:S01]  /*17d0*/  FMNMX R65, RZ, R48, !PT ;  /* 0x00000030ff417209 */ /* 0x001fe20007800000 */
[--C-:B------:R-:W-:Y:S01]  /*17e0*/  FADD R25, R25, R6.reuse ;  /* 0x0000000619197221 */ /* 0x100fe20000000000 */
[--C-:B------:R-:W-:Y:S01]  /*17f0*/  FADD R34, R34, R9.reuse ;  /* 0x0000000922227221 */ /* 0x100fe20000000000 */
[----:B-1----:R-:W-:Y:S01]  /*1800*/  FMNMX R69, RZ, R44, !PT ;  /* 0x0000002cff457209 */ /* 0x002fe20007800000 */
[--C-:B------:R-:W-:Y:S01]  /*1810*/  FADD R32, R32, R9.reuse ;  /* 0x0000000920207221 */ /* 0x100fe20000000000 */
[--C-:B------:R-:W-:Y:S01]  /*1820*/  FADD R30, R30, R9.reuse ;  /* 0x000000091e1e7221 */ /* 0x100fe20000000000 */
[--C-:B------:R-:W-:Y:S01]  /*1830*/  FADD R28, R28, R9.reuse ;  /* 0x000000091c1c7221 */ /* 0x100fe20000000000 */
[----:B--2---:R-:W-:Y:S01]  /*1840*/  FMNMX R71, RZ, R42, !PT ;  /* 0x0000002aff477209 */ /* 0x004fe20007800000 */
[--C-:B------:R-:W-:Y:S01]  /*1850*/  FADD R26, R26, R9.reuse ;  /* 0x000000091a1a7221 */ /* 0x100fe20000000000 */
[----:B------:R-:W-:Y:S01]  /*1860*/  FADD R6, R23, R6 ;  /* 0x0000000617067221 */ /* 0x000fe20000000000 */
[----:B---3--:R-:W-:Y:S01]  /*1870*/  FMNMX R3, RZ, R8, !PT ;  /* 0x00000008ff037209 */ /* 0x008fe20007800000 */
[----:B------:R0:W-:Y:S01]  /*1880*/  STG.E desc[UR6][R4.64+0x100], R73 ;  /* 0x0001004904007986 */ /* 0x0001e2000c101906 */
[----:B------:R-:W-:Y:S01]  /*1890*/  FADD R24, R24, R9 ;  /* 0x0000000918187221 */ /* 0x000fe20000000000 */
[----:B------:R-:W-:-:S02]  /*18a0*/  FMNMX R75, RZ, R54, !PT ;  /* 0x00000036ff4b7209 */ /* 0x000fc40007800000 */
[----:B------:R1:W-:Y:S01]  /*18b0*/  STG.E desc[UR6][R4.64+0xc4040], R65 ;  /* 0x0c40404104007986 */ /* 0x0003e2000c101906 */
[----:B------:R-:W-:Y:S01]  /*18c0*/  FMNMX R9, RZ, R32, !PT ;  /* 0x00000020ff097209 */ /* 0x000fe20007800000 */
[--C-:B------:R-:W-:Y:S02]  /*18d0*/  FADD R20, R20, R7.reuse ;  /* 0x0000000714147221 */ /* 0x100fe40000000000 */
[----:B------:R2:W-:Y:S01]  /*18e0*/  STG.E desc[UR6][R4.64+0xc4080], R67 ;  /* 0x0c40804304007986 */ /* 0x0005e2000c101906 */
[--C-:B------:R-:W-:Y:S01]  /*18f0*/  FADD R18, R18, R7.reuse ;  /* 0x0000000712127221 */ /* 0x100fe20000000000 */
[--C-:B------:R-:W-:Y:S02]  /*1900*/  FADD R16, R16, R7.reuse ;  /* 0x0000000710107221 */ /* 0x100fe40000000000 */
[----:B------:R3:W-:Y:S01]  /*1910*/  STG.E desc[UR6][R4.64+0xc40c0], R69 ;  /* 0x0c40c04504007986 */ /* 0x0007e2000c101906 */
[----:B0-----:R-:W-:Y:S01]  /*1920*/  FMNMX R73, RZ, R40, !PT ;  /* 0x00000028ff497209 */ /* 0x001fe20007800000 */
[----:B------:R-:W-:-:S02]  /*1930*/  FADD R14, R14, R7 ;  /* 0x000000070e0e7221 */ /* 0x000fc40000000000 */
[----:B------:R0:W-:Y:S01]  /*1940*/  STG.E desc[UR6][R4.64+0xc4100], R71 ;  /* 0x0c41004704007986 */ /* 0x0001e2000c101906 */
[----:B-1----:R-:W-:Y:S01]  /*1950*/  FMNMX R65, RZ, R34, !PT ;  /* 0x00000022ff417209 */ /* 0x002fe20007800000 */
[--C-:B------:R-:W-:Y:S02]  /*1960*/  FADD R12, R12, R7.reuse ;  /* 0x000000070c0c7221 */ /* 0x100fe40000000000 */
[----:B------:R1:W-:Y:S01]  /*1970*/  STG.E desc[UR6][R4.64+0xd0580], R3 ;  /* 0x0d05800304007986 */ /* 0x0003e2000c101906 */
[----:B--2---:R-:W-:Y:S01]  /*1980*/  FMNMX R67, RZ, R30, !PT ;  /* 0x0000001eff437209 */ /* 0x004fe20007800000 */
[----:B------:R-:W-:Y:S01]  /*1990*/  FADD R10, R10, R7 ;  /* 0x000000070a0a7221 */ /* 0x000fe20000000000 */
[--C-:B------:R-:W-:Y:S01]  /*19a0*/  FADD R63, R63, R68.reuse ;  /* 0x000000443f3f7221 */ /* 0x100fe20000000000 */
[----:B---3--:R-:W-:Y:S01]  /*19b0*/  FMNMX R69, RZ, R28, !PT ;  /* 0x0000001cff457209 */ /* 0x008fe20007800000 */
[--C-:B------:R-:W-:Y:S01]  /*19c0*/  FADD R61, R61, R68.reuse ;  /* 0x000000443d3d7221 */ /* 0x100fe20000000000 */
[--C-:B------:R-:W-:Y:S01]  /*19d0*/  FADD R59, R59, R68.reuse ;  /* 0x000000443b3b7221 */ /* 0x100fe20000000000 */
[--C-:B------:R-:W-:Y:S01]  /*19e0*/  FADD R57, R57, R68.reuse ;  /* 0x0000004439397221 */ /* 0x100fe20000000000 */
[----:B0-----:R-:W-:Y:S01]  /*19f0*/  FMNMX R71, RZ, R26, !PT ;  /* 0x0000001aff477209 */ /* 0x001fe20007800000 */
[--C-:B------:R-:W-:Y:S01]  /*1a00*/  FADD R55, R55, R68.reuse ;  /* 0x0000004437377221 */ /* 0x100fe20000000000 */
[--C-:B------:R-:W-:Y:S01]  /*1a10*/  FADD R53, R53, R68.reuse ;  /* 0x0000004435357221 */ /* 0x100fe20000000000 */
[----:B------:R-:W-:Y:S01]  /*1a20*/  FADD R51, R51, R68 ;  /* 0x0000004433337221 */ /* 0x000fe20000000000 */
[----:B-1----:R-:W-:Y:S01]  /*1a30*/  FMNMX R3, RZ, R6, !PT ;  /* 0x00000006ff037209 */ /* 0x002fe20007800000 */
[--C-:B------:R-:W-:Y:S01]  /*1a40*/  FADD R21, R21, R70.reuse ;  /* 0x0000004615157221 */ /* 0x100fe20000000000 */
[--C-:B------:R-:W-:Y:S01]  /*1a50*/  FADD R19, R19, R70.reuse ;  /* 0x0000004613137221 */ /* 0x100fe20000000000 */
[--C-:B------:R-:W-:Y:S01]  /*1a60*/  FADD R17, R17, R70.reuse ;  /* 0x0000004611117221 */ /* 0x100fe20000000000 */
[--C-:B------:R-:W-:Y:S01]  /*1a70*/  FADD R15, R15, R70.reuse ;  /* 0x000000460f0f7221 */ /* 0x100fe20000000000 */
[--C-:B------:R-:W-:Y:S01]  /*1a80*/  FADD R13, R13, R70.reuse ;  /* 0x000000460d0d7221 */ /* 0x100fe20000000000 */
[--C-:B------:R-:W-:Y:S01]  /*1a90*/  FADD R11, R11, R70.reuse ;  /* 0x000000460b0b7221 */ /* 0x100fe20000000000 */
[----:B------:R-:W-:Y:S01]  /*1aa0*/  FADD R0, R0, R70 ;  /* 0x0000004600007221 */ /* 0x000fe20000000000 */
[----:B------:R0:W-:Y:S01]  /*1ab0*/  STG.E desc[UR6][R4.64+0x140], R75 ;  /* 0x0001404b04007986 */ /* 0x0001e2000c101906 */
[----:B------:R-:W-:-:S02]  /*1ac0*/  FMNMX R77, RZ, R52, !PT ;  /* 0x00000034ff4d7209 */ /* 0x000fc40007800000 */
[----:B------:R-:W-:Y:S01]  /*1ad0*/  FMNMX R7, RZ, R18, !PT ;  /* 0x00000012ff077209 */ /* 0x000fe20007800000 */
[----:B------:R1:W-:Y:S01]  /*1ae0*/  STG.E desc[UR6][R4.64+0xc4140], R73 ;  /* 0x0c41404904007986 */ /* 0x0003e2000c101906 */
[----:B------:R-:W-:Y:S02]  /*1af0*/  FMNMX R63, RZ, R63, !PT ;  /* 0x0000003fff3f7209 */ /* 0x000fe40007800000 */
[----:B------:R-:W-:Y:S01]  /*1b00*/  FMNMX R61, RZ, R61, !PT ;  /* 0x0000003dff3d7209 */ /* 0x000fe20007800000 */
[----:B------:R2:W-:Y:S01]  /*1b10*/  STG.E desc[UR6][R4.64+0x188040], R65 ;  /* 0x1880404104007986 */ /* 0x0005e2000c101906 */
[----:B------:R-:W-:Y:S02]  /*1b20*/  FMNMX R59, RZ, R59, !PT ;  /* 0x0000003bff3b7209 */ /* 0x000fe40007800000 */
[----:B------:R-:W-:Y:S01]  /*1b30*/  FMNMX R57, RZ, R57, !PT ;  /* 0x00000039ff397209 */ /* 0x000fe20007800000 */
[----:B------:R3:W-:Y:S01]  /*1b40*/  STG.E desc[UR6][R4.64+0x188080], R9 ;  /* 0x1880800904007986 */ /* 0x0007e2000c101906 */
[----:B0-----:R-:W-:-:S02]  /*1b50*/  FMNMX R75, RZ, R38, !PT ;  /* 0x00000026ff4b7209 */ /* 0x001fc40007800000 */
[----:B------:R-:W-:Y:S01]  /*1b60*/  FMNMX R55, RZ, R55, !PT ;  /* 0x00000037ff377209 */ /* 0x000fe20007800000 */
[----:B------:R0:W-:Y:S01]  /*1b70*/  STG.E desc[UR6][R4.64+0x1880c0], R67 ;  /* 0x1880c04304007986 */ /* 0x0001e2000c101906 */
[----:B-1----:R-:W-:Y:S02]  /*1b80*/  FMNMX R73, RZ, R24, !PT ;  /* 0x00000018ff497209 */ /* 0x002fe40007800000 */
[----:B------:R-:W-:Y:S01]  /*1b90*/  FMNMX R53, RZ, R53, !PT ;  /* 0x00000035ff357209 */ /* 0x000fe20007800000 */
[----:B------:R1:W-:Y:S01]  /*1ba0*/  STG.E desc[UR6][R4.64+0x188100], R69 ;  /* 0x1881004504007986 */ /* 0x0003e2000c101906 */
[----:B--2---:R-:W-:Y:S02]  /*1bb0*/  FMNMX R65, RZ, R16, !PT ;  /* 0x00000010ff417209 */ /* 0x004fe40007800000 */
[----:B------:R-:W-:Y:S01]  /*1bc0*/  FMNMX R51, RZ, R51, !PT ;  /* 0x00000033ff337209 */ /* 0x000fe20007800000 */
[----:B------:R2:W-:Y:S01]  /*1bd0*/  STG.E desc[UR6][R4.64+0x188140], R71 ;  /* 0x1881404704007986 */ /* 0x0005e2000c101906 */
[----:B---3--:R-:W-:-:S02]  /*1be0*/  FMNMX R9, RZ, R20, !PT ;  /* 0x00000014ff097209 */ /* 0x008fc40007800000 */
[----:B------:R-:W-:Y:S01]  /*1bf0*/  FMNMX R49, RZ, R49, !PT ;  /* 0x00000031ff317209 */ /* 0x000fe20007800000 */
[----:B------:R3:W-:Y:S01]  /*1c00*/  STG.E desc[UR6][R4.64+0x194580], R3 ;  /* 0x1945800304007986 */ /* 0x0007e2000c101906 */
[----:B0-----:R-:W-:Y:S02]  /*1c10*/  FMNMX R67, RZ, R14, !PT ;  /* 0x0000000eff437209 */ /* 0x001fe40007800000 */
[----:B------:R-:W-:Y:S02]  /*1c20*/  FMNMX R47, RZ, R47, !PT ;  /* 0x0000002fff2f7209 */ /* 0x000fe40007800000 */
[----:B-1----:R-:W-:Y:S02]  /*1c30*/  FMNMX R69, RZ, R12, !PT ;  /* 0x0000000cff457209 */ /* 0x002fe40007800000 */
[----:B------:R-:W-:Y:S02]  /*1c40*/  FMNMX R45, RZ, R45, !PT ;  /* 0x0000002dff2d7209 */ /* 0x000fe40007800000 */
[----:B--2---:R-:W-:-:S02]  /*1c50*/  FMNMX R71, RZ, R10, !PT ;  /* 0x0000000aff477209 */ /* 0x004fc40007800000 */
[----:B------:R-:W-:Y:S02]  /*1c60*/  FMNMX R43, RZ, R43, !PT ;  /* 0x0000002bff2b7209 */ /* 0x000fe40007800000 */
[----:B------:R-:W-:Y:S02]  /*1c70*/  FMNMX R41, RZ, R41, !PT ;  /* 0x00000029ff297209 */ /* 0x000fe40007800000 */
[----:B------:R-:W-:Y:S02]  /*1c80*/  FMNMX R39, RZ, R39, !PT ;  /* 0x00000027ff277209 */ /* 0x000fe40007800000 */
[----:B------:R-:W-:Y:S02]  /*1c90*/  FMNMX R35, RZ, R35, !PT ;  /* 0x00000023ff237209 */ /* 0x000fe40007800000 */
[----:B------:R-:W-:Y:S02]  /*1ca0*/  FMNMX R33, RZ, R33, !PT ;  /* 0x00000021ff217209 */ /* 0x000fe40007800000 */
[----:B------:R-:W-:-:S02]  /*1cb0*/  FMNMX R31, RZ, R31, !PT ;  /* 0x0000001fff1f7209 */ /* 0x000fc40007800000 */
        /* <DEDUP_REMOVED lines=9> */
[----:B---3--:R-:W-:Y:S01]  /*1d50*/  FMNMX R3, RZ, R0, !PT ;  /* 0x00000000ff037209 */ /* 0x008fe20007800000 */
        /* <DEDUP_REMOVED lines=36> */
.L_x_508:
        /* <DEDUP_REMOVED lines=14> */
.L_x_619:


//--------------------- .text.fused_nn_contrib_conv2d_winograd_without_weight_transform_add_nn_relu_kernel0 --------------------------
	.section	.text.fused_nn_contrib_conv2d_winograd_without_weight_transform_add_nn_relu_kernel0,"ax",@progbits
	.align	128
        .global         fused_nn_contrib_conv2d_winograd_without_weight_transform_add_nn_relu_kernel0
        .type           fused_nn_contrib_conv2d_winograd_without_weight_transform_add_nn_relu_kernel0,@function
        .size           fused_nn_contrib_conv2d_winograd_without_weight_transform_add_nn_relu_kernel0,(.L_x_620 - fused_nn_contrib_conv2d_winograd_without_weight_transform_add_nn_relu_kernel0)
        .other          fused_nn_contrib_conv2d_winograd_without_weight_transform_add_nn_relu_kernel0,@"STO_CUDA_ENTRY STV_DEFAULT"
fused_nn_contrib_conv2d_winograd_without_weight_transform_add_nn_relu_kernel0:
.text.fused_nn_contrib_conv2d_winograd_without_weight_transform_add_nn_relu_kernel0:
[----:B------:R-:W-:Y:S01]  /*0000*/  LDC R1, c[0x0][0x37c] ;  /* 0x0000df00ff017b82 */ /* 0x000fe20000000800 */
[----:B------:R-:W0:Y:S07]  /*0010*/  S2R R13, SR_TID.X ;  /* 0x00000000000d7919 */ /* 0x000e2e0000002100 */
[----:B------:R-:W1:Y:S01]  /*0020*/  LDC.64 R2, c[0x0][0x380] ;  /* 0x0000e000ff027b82 */ /* 0x000e620000000a00 */
[----:B------:R-:W2:Y:S01]  /*0030*/  LDCU.64 UR4, c[0x0][0x358] ;  /* 0x00006b00ff0477ac */ /* 0x000ea20008000a00 */
[----:B------:R-:W-:Y:S01]  /*0040*/  CS2R R16, SRZ ;  /* 0x0000000000107805 */ /* 0x000fe2000001ff00 */
[----:B------:R-:W3:Y:S01]  /*0050*/  S2R R14, SR_CTAID.X ;  /* 0x00000000000e7919 */ /* 0x000ee20000002500 */
[----:B------:R-:W-:-:S02]  /*0060*/  CS2R R20, SRZ ;  /* 0x0000000000147805 */ /* 0x000fc4000001ff00 */
[--C-:B0-----:R-:W-:Y:S02]  /*0070*/  SHF.R.U32.HI R5, RZ, 0x4, R13.reuse ;  /* 0x00000004ff057819 */ /* 0x101fe4000001160d */
[----:B------:R-:W-:Y:S02]  /*0080*/  SHF.L.U32 R6, R13, 0x1, RZ ;  /* 0x000000010d067819 */ /* 0x000fe400000006ff */
[----:B------:R-:W-:Y:S02]  /*0090*/  SHF.R.U32.HI R0, RZ, 0x2, R13 ;  /* 0x00000002ff007819 */ /* 0x000fe4000001160d */
[----:B---3--:R-:W-:Y:S02]  /*00a0*/  LEA R5, R14, R5, 0x3 ;  /* 0x000000050e057211 */ /* 0x008fe400078e18ff */
[----:B------:R-:W-:Y:S02]  /*00b0*/  LOP3.LUT R4, R6, 0x6, RZ, 0xc0, !PT ;  /* 0x0000000606047812 */ /* 0x000fe400078ec0ff */
[----:B------:R-:W-:-:S02]  /*00c0*/  LOP3.LUT R0, R0, 0x3, RZ, 0xc0, !PT ;  /* 0x0000000300007812 */ /* 0x000fc400078ec0ff */
[----:B------:R-:W-:Y:S01]  /*00d0*/  LOP3.LUT P1, R7, R13, 0xc, RZ, 0xc0, !PT ;  /* 0x0000000c0d077812 */ /* 0x000fe2000782c0ff */
[----:B------:R-:W-:Y:S01]  /*00e0*/  IMAD R5, R5, 0x31, R4 ;  /* 0x0000003105057824 */ /* 0x000fe200078e0204 */
[----:B------:R-:W-:Y:S02]  /*00f0*/  LOP3.LUT P0, RZ, R6, 0x6, RZ, 0xc0, !PT ;  /* 0x0000000606ff7812 */ /* 0x000fe4000780c0ff */
[----:B------:R-:W-:Y:S01]  /*0100*/  ISETP.NE.AND P3, PT, R7, RZ, PT ;  /* 0x000000ff0700720c */ /* 0x000fe20003f65270 */
[----:B------:R-:W-:Y:S01]  /*0110*/  IMAD R5, R0, 0xe, R5 ;  /* 0x0000000e00057824 */ /* 0x000fe200078e0205 */
[----:B------:R-:W-:Y:S02]  /*0120*/  PLOP3.LUT P1, PT, P1, P0, PT, 0x2f, 0xf2 ;  /* 0x0000000000f2781c */ /* 0x000fe40000f20577 */
[----:B------:R-:W-:Y:S02]  /*0130*/  ISETP.NE.AND P4, PT, R4, 0x6, PT ;  /* 0x000000060400780c */ /* 0x000fe40003f85270 */
[----:B------:R-:W-:-:S02]  /*0140*/  IADD3 R5, PT, PT, R5, -0x8, RZ ;  /* 0xfffffff805057810 */ /* 0x000fc40007ffe0ff */
[C---:B------:R-:W-:Y:S02]  /*0150*/  ISETP.NE.AND P6, PT, R4.reuse, RZ, PT ;  /* 0x000000ff0400720c */ /* 0x040fe40003fc5270 */
[----:B------:R-:W-:Y:S01]  /*0160*/  ISETP.EQ.OR P5, PT, R7, RZ, !P4 ;  /* 0x000000ff0700720c */ /* 0x000fe200067a2670 */
[----:B-1----:R-:W-:Y:S01]  /*0170*/  IMAD.WIDE R2, R5, 0x4, R2 ;  /* 0x0000000405027825 */ /* 0x002fe200078e0202 */
[----:B------:R-:W-:-:S04]  /*0180*/  ISETP.GT.U32.AND P2, PT, R4, 0x4, PT ;  /* 0x000000040400780c */ /* 0x000fc80003f44070 */
[----:B--2---:R-:W2:Y:S01]  /*0190*/  @P3 LDG.E.CONSTANT R17, desc[UR4][R2.64+0x4] ;  /* 0x0000040402113981 */ /* 0x004ea2000c1e9900 */
[C---:B------:R-:W-:Y:S02]  /*01a0*/  ISETP.EQ.OR P3, PT, R0.reuse, 0x3, !P6 ;  /* 0x000000030000780c */ /* 0x040fe40007762670 */
[----:B------:R-:W-:Y:S02]  /*01b0*/  CS2R R18, SRZ ;  /* 0x0000000000127805 */ /* 0x000fe4000001ff00 */
[----:B------:R-:W-:Y:S01]  /*01c0*/  CS2R R8, SRZ ;  /* 0x0000000000087805 */ /* 0x000fe2000001ff00 */
[----:B------:R-:W3:Y:S01]  /*01d0*/  @!P1 LDG.E.CONSTANT R15, desc[UR4][R2.64] ;  /* 0x00000004020f9981 */ /* 0x000ee2000c1e9900 */
[----:B------:R-:W-:Y:S02]  /*01e0*/  CS2R R10, SRZ ;  /* 0x00000000000a7805 */ /* 0x000fe4000001ff00 */
[----:B------:R-:W-:Y:S01]  /*01f0*/  ISETP.EQ.OR P0, PT, R7, RZ, P2 ;  /* 0x000000ff0700720c */ /* 0x000fe20001702670 */
[----:B------:R-:W4:Y:S04]  /*0200*/  @P6 LDG.E.CONSTANT R21, desc[UR4][R2.64+0x1c] ;  /* 0x00001c0402156981 */ /* 0x000f28000c1e9900 */
[----:B------:R-:W5:Y:S04]  /*0210*/  @!P5 LDG.E.CONSTANT R20, desc[UR4][R2.64+0x8] ;  /* 0x000008040214d981 */ /* 0x000f68000c1e9900 */
[----:B------:R-:W5:Y:S04]  /*0220*/  LDG.E.CONSTANT R5, desc[UR4][R2.64+0x20] ;  /* 0x0000200402057981 */ /* 0x000f68000c1e9900 */
[----:B------:R-:W5:Y:S04]  /*0230*/  @P4 LDG.E.CONSTANT R18, desc[UR4][R2.64+0x24] ;  /* 0x0000240402124981 */ /* 0x000f68000c1e9900 */
[----:B------:R-:W5:Y:S01]  /*0240*/  @!P3 LDG.E.CONSTANT R9, desc[UR4][R2.64+0x38] ;  /* 0x000038040209b981 */ /* 0x000f62000c1e9900 */
[----:B------:R-:W-:-:S03]  /*0250*/  ISETP.NE.AND P5, PT, R0, 0x3, PT ;  /* 0x000000030000780c */ /* 0x000fc60003fa5270 */
[----:B------:R-:W5:Y:S04]  /*0260*/  @!P2 LDG.E.CONSTANT R16, desc[UR4][R2.64+0x28] ;  /* 0x000028040210a981 */ /* 0x000f68000c1e9900 */
[----:B------:R-:W5:Y:S01]  /*0270*/  @!P3 LDG.E.CONSTANT R11, desc[UR4][R2.64+0x54] ;  /* 0x00005404020bb981 */ /* 0x000f62000c1e9900 */
[----:B------:R-:W-:Y:S01]  /*0280*/  HFMA2 R12, -RZ, RZ, 0, 0 ;  /* 0x00000000ff0c7431 */ /* 0x000fe200000001ff */
[----:B------:R-:W-:Y:S02]  /*0290*/  ISETP.EQ.OR P2, PT, R0, 0x3, P2 ;  /* 0x000000030000780c */ /* 0x000fe40001742670 */
[----:B------:R-:W5:Y:S01]  /*02a0*/  @!P0 LDG.E.CONSTANT R19, desc[UR4][R2.64+0xc] ;  /* 0x00000c0402138981 */ /* 0x000f62000c1e9900 */
[----:B------:R-:W-:Y:S02]  /*02b0*/  PLOP3.LUT P0, PT, PT, PT, PT, 0x80, 0x8 ;  /* 0x000000000008781c */ /* 0x000fe40003f0f070 */
[----:B------:R-:W-:Y:S01]  /*02c0*/  @P5 PLOP3.LUT P0, PT, P4, PT, PT, 0x8, 0x80 ;  /* 0x000000000080581c */ /* 0x000fe2000270e170 */
[----:B------:R-:W-:Y:S01]  /*02d0*/  HFMA2 R4, -RZ, RZ, 0, 0 ;  /* 0x00000000ff047431 */ /* 0x000fe200000001ff */
[----:B------:R-:W5:Y:S01]  /*02e0*/  @P5 LDG.E.CONSTANT R10, desc[UR4][R2.64+0x3c] ;  /* 0x00003c04020a5981 */ /* 0x000f62000c1e9900 */
[----:B------:R-:W-:-:S02]  /*02f0*/  CS2R R6, SRZ ;  /* 0x0000000000067805 */ /* 0x000fc4000001ff00 */
[----:B------:R-:W-:Y:S01]  /*0300*/  MOV R0, RZ ;  /* 0x000000ff00007202 */ /* 0x000fe20000000f00 */
[----:B------:R-:W5:Y:S05]  /*0310*/  @P5 LDG.E.CONSTANT R12, desc[UR4][R2.64+0x58] ;  /* 0x00005804020c5981 */ /* 0x000f6a000c1e9900 */
[----:B------:R-:W5:Y:S04]  /*0320*/  @!P2 LDG.E.CONSTANT R0, desc[UR4][R2.64+0x60] ;  /* 0x000060040200a981 */ /* 0x000f68000c1e9900 */
[----:B------:R-:W5:Y:S04]  /*0330*/  @!P0 LDG.E.CONSTANT R6, desc[UR4][R2.64+0x5c] ;  /* 0x00005c0402068981 */ /* 0x000f68000c1e9900 */
[----:B------:R-:W5:Y:S04]  /*0340*/  @!P0 LDG.E.CONSTANT R8, desc[UR4][R2.64+0x40] ;  /* 0x0000400402088981 */ /* 0x000f68000c1e9900 */
[----:B------:R0:W5:Y:S01]  /*0350*/  @!P2 LDG.E.CONSTANT R4, desc[UR4][R2.64+0x44] ;  /* 0x000044040204a981 */ /* 0x000162000c1e9900 */
[----:B------:R-:W-:Y:S01]  /*0360*/  LEA R13, R14, R13, 0x7 ;  /* 0x0000000d0e0d7211 */ /* 0x000fe200078e38ff */
[--C-:B--2---:R-:W-:Y:S01]  /*0370*/  FADD R22, RZ, -R17.reuse ;  /* 0x80000011ff167221 */ /* 0x104fe20000000000 */
[----:B------:R-:W-:Y:S01]  /*0380*/  FADD R17, RZ, R17 ;  /* 0x00000011ff117221 */ /* 0x000fe20000000000 */
[----:B---3--:R-:W-:Y:S01]  /*0390*/  @!P1 FADD R7, RZ, R15 ;  /* 0x0000000fff079221 */ /* 0x008fe20000000000 */
[--C-:B----4-:R-:W-:Y:S01]  /*03a0*/  FADD R23, RZ, -R21.reuse ;  /* 0x80000015ff177221 */ /* 0x110fe20000000000 */
[----:B------:R-:W-:-:S02]  /*03b0*/  FADD R21, RZ, R21 ;  /* 0x00000015ff157221 */ /* 0x000fc40000000000 */
[----:B-----5:R-:W-:Y:S01]  /*03c0*/  FADD R14, -R20, R7 ;  /* 0x00000007140e7221 */ /* 0x020fe20000000100 */
[--C-:B------:R-:W-:Y:S01]  /*03d0*/  FADD R17, R17, R20.reuse ;  /* 0x0000001411117221 */ /* 0x100fe20000000000 */
[----:B------:R-:W-:Y:S01]  /*03e0*/  FADD R15, R22, R20 ;  /* 0x00000014160f7221 */ /* 0x000fe20000000000 */
[--C-:B------:R-:W-:Y:S01]  /*03f0*/  FADD R29, RZ, R5.reuse ;  /* 0x00000005ff1d7221 */ /* 0x100fe20000000000 */
[----:B0-----:R-:W-:Y:S01]  /*0400*/  FADD R3, RZ, -R5 ;  /* 0x80000005ff037221 */ /* 0x001fe20000000000 */
[--C-:B------:R-:W-:Y:S01]  /*0410*/  FADD R20, R21, -R18.reuse ;  /* 0x8000001215147221 */ /* 0x100fe20000000000 */
[--C-:B------:R-:W-:Y:S01]  /*0420*/  FADD R2, R23, R18.reuse ;  /* 0x0000001217027221 */ /* 0x100fe20000000000 */
[--C-:B------:R-:W-:Y:S01]  /*0430*/  FADD R23, R29, -R18.reuse ;  /* 0x800000121d177221 */ /* 0x100fe20000000000 */
[C-C-:B------:R-:W-:Y:S01]  /*0440*/  FADD R27, R3.reuse, -R18.reuse ;  /* 0x80000012031b7221 */ /* 0x140fe20000000000 */
[--C-:B------:R-:W-:Y:S01]  /*0450*/  FADD R5, R14, -R9.reuse ;  /* 0x800000090e057221 */ /* 0x100fe20000000000 */
[--C-:B------:R-:W-:Y:S01]  /*0460*/  FADD R14, R3, R18.reuse ;  /* 0x00000012030e7221 */ /* 0x100fe20000000000 */
[C---:B------:R-:W-:Y:S01]  /*0470*/  FADD R18, R29.reuse, R18 ;  /* 0x000000121d127221 */ /* 0x040fe20000000000 */
[--C-:B------:R-:W-:Y:S01]  /*0480*/  FADD R7, R20, R9.reuse ;  /* 0x0000000914077221 */ /* 0x100fe20000000000 */
[--C-:B------:R-:W-:Y:S01]  /*0490*/  FADD R29, R29, -R16.reuse ;  /* 0x800000101d1d7221 */ /* 0x100fe20000000000 */
[C---:B------:R-:W-:Y:S01]  /*04a0*/  FADD R9, R2.reuse, R9 ;  /* 0x0000000902097221 */ /* 0x040fe20000000000 */
[----:B------:R-:W-:Y:S01]  /*04b0*/  FADD R16, R3, R16 ;  /* 0x0000001003107221 */ /* 0x000fe20000000000 */
[----:B------:R-:W-:-:S02]  /*04c0*/  FADD R11, R2, R11 ;  /* 0x0000000b020b7221 */ /* 0x000fc40000000000 */
[----:B------:R-:W0:Y:S01]  /*04d0*/  LDC.64 R2, c[0x0][0x388] ;  /* 0x0000e200ff027b82 */ /* 0x000e220000000a00 */
[----:B------:R-:W-:Y:S01]  /*04e0*/  FADD R19, R22, R19 ;  /* 0x0000001316137221 */ /* 0x000fe20000000000 */
[--C-:B------:R-:W-:Y:S01]  /*04f0*/  FADD R15, R15, R10.reuse ;  /* 0x0000000a0f0f7221 */ /* 0x100fe20000000000 */
[--C-:B------:R-:W-:Y:S02]  /*0500*/  FADD R17, R17, -R10.reuse ;  /* 0x8000000a11117221 */ /* 0x100fe40000000000 */
[--C-:B------:R-:W-:Y:S01]  /*0510*/  FADD R19, R19, R10.reuse ;  /* 0x0000000a13137221 */ /* 0x100fe20000000000 */
[--C-:B------:R-:W-:Y:S01]  /*0520*/  FADD R21, R23, -R10.reuse ;  /* 0x8000000a17157221 */ /* 0x100fe20000000000 */
[--C-:B------:R-:W-:Y:S01]  /*0530*/  FADD R25, R27, R10.reuse ;  /* 0x0000000a1b197221 */ /* 0x100fe20000000000 */
[--C-:B------:R-:W-:Y:S01]  /*0540*/  FADD R14, R14, -R10.reuse ;  /* 0x8000000a0e0e7221 */ /* 0x100fe20000000000 */
[--C-:B------:R-:W-:Y:S01]  /*0550*/  FADD R18, R18, R10.reuse ;  /* 0x0000000a12127221 */ /* 0x100fe20000000000 */
[--C-:B------:R-:W-:Y:S01]  /*0560*/  FADD R16, R16, -R10.reuse ;  /* 0x8000000a10107221 */ /* 0x100fe20000000000 */
[----:B------:R-:W-:Y:S01]  /*0570*/  FADD R10, R29, -R10 ;  /* 0x8000000a1d0a7221 */ /* 0x000fe20000000000 */
[--C-:B------:R-:W-:Y:S01]  /*0580*/  FADD R23, R23, -R12.reuse ;  /* 0x8000000c17177221 */ /* 0x100fe20000000000 */
[--C-:B------:R-:W-:Y:S01]  /*0590*/  FADD R27, R27, R12.reuse ;  /* 0x0000000c1b1b7221 */ /* 0x100fe20000000000 */
[----:B------:R-:W-:Y:S01]  /*05a0*/  FADD R29, R29, -R12 ;  /* 0x8000000c1d1d7221 */ /* 0x000fe20000000000 */
[--C-:B------:R-:W-:Y:S01]  /*05b0*/  FADD R11, R11, -R6.reuse ;  /* 0x800000060b0b7221 */ /* 0x100fe20000000000 */
[--C-:B------:R-:W-:Y:S01]  /*05c0*/  FADD R23, R23, R6.reuse ;  /* 0x0000000617177221 */ /* 0x100fe20000000000 */
[----:B------:R-:W-:Y:S01]  /*05d0*/  FADD R27, R27, R6 ;  /* 0x000000061b1b7221 */ /* 0x000fe20000000000 */
[----:B------:R-:W-:Y:S01]  /*05e0*/  FADD R29, R29, R0 ;  /* 0x000000001d1d7221 */ /* 0x000fe20000000000 */
[----:B------:R-:W-:Y:S01]  /*05f0*/  FADD R5, R5, R8 ;  /* 0x0000000805057221 */ /* 0x000fe20000000000 */
[----:B0-----:R-:W-:-:S04]  /*0600*/  IMAD.WIDE.U32 R2, R13, 0x4, R2 ;  /* 0x000000040d027825 */ /* 0x001fc800078e0002 */
[--C-:B------:R-:W-:Y:S01]  /*0610*/  FADD R15, R15, -R8.reuse ;  /* 0x800000080f0f7221 */ /* 0x100fe20000000000 */
[--C-:B------:R-:W-:Y:S01]  /*0620*/  FADD R17, R17, -R8.reuse ;  /* 0x8000000811117221 */ /* 0x100fe20000000000 */
[--C-:B------:R-:W-:Y:S01]  /*0630*/  FADD R9, R9, -R8.reuse ;  /* 0x8000000809097221 */ /* 0x100fe20000000000 */
[--C-:B------:R-:W-:Y:S01]  /*0640*/  FADD R7, R7, -R8.reuse ;  /* 0x8000000807077221 */ /* 0x100fe20000000000 */
[--C-:B------:R-:W-:Y:S01]  /*0650*/  FADD R21, R21, R8.reuse ;  /* 0x0000000815157221 */ /* 0x100fe20000000000 */
[--C-:B------:R-:W-:Y:S01]  /*0660*/  FADD R25, R25, R8.reuse ;  /* 0x0000000819197221 */ /* 0x100fe20000000000 */
[--C-:B------:R-:W-:Y:S01]  /*0670*/  FADD R14, R14, R8.reuse ;  /* 0x000000080e0e7221 */ /* 0x100fe20000000000 */
[----:B------:R-:W-:Y:S01]  /*0680*/  FADD R18, R18, R8 ;  /* 0x0000000812127221 */ /* 0x000fe20000000000 */
[--C-:B------:R-:W-:Y:S01]  /*0690*/  FADD R19, R19, -R4.reuse ;  /* 0x8000000413137221 */ /* 0x100fe20000000000 */
[--C-:B------:R-:W-:Y:S01]  /*06a0*/  FADD R13, R10, R4.reuse ;  /* 0x000000040a0d7221 */ /* 0x100fe20000000000 */
        /* <DEDUP_REMOVED lines=18> */
.L_x_509:
        /* <DEDUP_REMOVED lines=11> */
.L_x_620:


//--------------------- .text.fused_nn_conv2d_add_nn_relu_2_kernel0 --------------------------
	.section	.text.fused_nn_conv2d_add_nn_relu_2_kernel0,"ax",@progbits
	.align	128
        .global         fused_nn_conv2d_add_nn_relu_2_kernel0
        .type           fused_nn_conv2d_add_nn_relu_2_kernel0,@function
        .size           fused_nn_conv2d_add_nn_relu_2_kernel0,(.L_x_621 - fused_nn_conv2d_add_nn_relu_2_kernel0)
        .other          fused_nn_conv2d_add_nn_relu_2_kernel0,@"STO_CUDA_ENTRY STV_DEFAULT"
fused_nn_conv2d_add_nn_relu_2_kernel0:
.text.fused_nn_conv2d_add_nn_relu_2_kernel0:
[----:B------:R-:W-:Y:S01]  /*0000*/  LDC R1, c[0x0][0x37c] ;  /* 0x0000df00ff017b82 */ /* 0x000fe20000000800 */
[----:B------:R-:W0:Y:S01]  /*0010*/  S2R R19, SR_TID.X ;  /* 0x0000000000137919 */ /* 0x000e220000002100 */
[----:B------:R-:W-:Y:S01]  /*0020*/  MOV R22, 0x400 ;  /* 0x0000040000167802 */ /* 0x000fe20000000f00 */
[----:B------:R-:W-:Y:S01]  /*0030*/  HFMA2 R11, -RZ, RZ, 0, 0 ;  /* 0x00000000ff0b7431 */ /* 0x000fe200000001ff */
[----:B------:R-:W1:Y:S01]  /*0040*/  LDCU.128 UR4, c[0x0][0x380] ;  /* 0x00007000ff0477ac */ /* 0x000e620008000c00 */
[----:B------:R-:W2:Y:S01]  /*0050*/  S2R R0, SR_TID.Z ;  /* 0x0000000000007919 */ /* 0x000ea20000002300 */
[----:B------:R-:W-:Y:S02]  /*0060*/  IADD3 R13, PT, PT, R22, 0x558, RZ ;  /* 0x00000558160d7810 */ /* 0x000fe40007ffe0ff */
[----:B------:R-:W-:Y:S01]  /*0070*/  CS2R R26, SRZ ;  /* 0x00000000001a7805 */ /* 0x000fe2000001ff00 */
[----:B------:R-:W-:Y:S01]  /*0080*/  IMAD.MOV.U32 R29, RZ, RZ, RZ ;  /* 0x000000ffff1d7224 */ /* 0x000fe200078e00ff */
[----:B------:R-:W3:Y:S01]  /*0090*/  S2R R2, SR_CgaCtaId ;  /* 0x0000000000027919 */ /* 0x000ee20000008800 */
[----:B------:R-:W4:Y:S01]  /*00a0*/  S2R R3, SR_CTAID.Z ;  /* 0x0000000000037919 */ /* 0x000f220000002700 */
[C---:B0-----:R-:W-:Y:S01]  /*00b0*/  LOP3.LUT R14, R19.reuse, 0xffff, RZ, 0xc0, !PT ;  /* 0x0000ffff130e7812 */ /* 0x041fe200078ec0ff */
[C---:B------:R-:W-:Y:S01]  /*00c0*/  IMAD.HI.U32 R5, R19.reuse, 0x2aaaaaab, RZ ;  /* 0x2aaaaaab13057827 */ /* 0x040fe200078e00ff */
[----:B------:R-:W-:-:S02]  /*00d0*/  ISETP.GE.U32.AND P0, PT, R19, 0x6, PT ;  /* 0x000000061300780c */ /* 0x000fc40003f06070 */
[C---:B------:R-:W-:Y:S01]  /*00e0*/  IADD3 R4, PT, PT, R19.reuse, -0x6, RZ ;  /* 0xfffffffa13047810 */ /* 0x040fe20007ffe0ff */
[--C-:B--2---:R-:W-:Y:S01]  /*00f0*/  IMAD R17, R0, 0xb, R19.reuse ;  /* 0x0000000b00117824 */ /* 0x104fe200078e0213 */
[C---:B------:R-:W-:Y:S01]  /*0100*/  ISETP.GT.U32.AND P5, PT, R19.reuse, 0xb, PT ;  /* 0x0000000b1300780c */ /* 0x040fe20003fa4070 */
[----:B------:R-:W-:Y:S01]  /*0110*/  IMAD R9, R14, 0x5556, RZ ;  /* 0x000055560e097824 */ /* 0x000fe200078e02ff */
[----:B------:R-:W-:Y:S01]  /*0120*/  SEL R4, R19, R4, !P0 ;  /* 0x0000000413047207 */ /* 0x000fe20004000000 */
[----:B------:R-:W-:Y:S01]  /*0130*/  IMAD R23, R0, 0xc, R19 ;  /* 0x0000000c00177824 */ /* 0x000fe200078e0213 */
[----:B------:R-:W-:Y:S01]  /*0140*/  SHF.L.U32 R17, R17, 0x1, RZ ;  /* 0x0000000111117819 */ /* 0x000fe200000006ff */
[----:B------:R-:W-:Y:S01]  /*0150*/  IMAD R14, R14, 0x2aab, RZ ;  /* 0x00002aab0e0e7824 */ /* 0x000fe200078e02ff */
[----:B---3--:R-:W-:Y:S01]  /*0160*/  LEA R22, R2, R22, 0x18 ;  /* 0x0000001602167211 */ /* 0x008fe200078ec0ff */
[----:B------:R-:W-:Y:S01]  /*0170*/  IMAD R10, R4, 0x3, RZ ;  /* 0x00000003040a7824 */ /* 0x000fe200078e02ff */
[----:B------:R-:W-:-:S02]  /*0180*/  LEA R13, R2, R13, 0x18 ;  /* 0x0000000d020d7211 */ /* 0x000fc400078ec0ff */
[----:B------:R-:W-:Y:S01]  /*0190*/  SHF.R.U32.HI R9, RZ, 0x10, R9 ;  /* 0x00000010ff097819 */ /* 0x000fe20000011609 */
[----:B------:R-:W0:Y:S01]  /*01a0*/  S2R R2, SR_CTAID.Y ;  /* 0x0000000000027919 */ /* 0x000e220000002600 */
[C---:B------:R-:W-:Y:S02]  /*01b0*/  ISETP.GE.U32.AND P2, PT, R17.reuse, 0xab, PT ;  /* 0x000000ab1100780c */ /* 0x040fe40003f46070 */
[C---:B------:R-:W-:Y:S02]  /*01c0*/  IADD3 R4, PT, PT, R17.reuse, 0x55, RZ ;  /* 0x0000005511047810 */ /* 0x040fe40007ffe0ff */
[C---:B------:R-:W-:Y:S02]  /*01d0*/  IADD3 R16, PT, PT, R17.reuse, 0x1, RZ ;  /* 0x0000000111107810 */ /* 0x040fe40007ffe0ff */
[----:B------:R-:W-:Y:S02]  /*01e0*/  LEA R18, R0, R9, 0x2 ;  /* 0x0000000900127211 */ /* 0x000fe400078e10ff */
[----:B------:R-:W-:-:S02]  /*01f0*/  SEL R4, R17, R4, !P2 ;  /* 0x0000000411047207 */ /* 0x000fc40005000000 */
[----:B------:R-:W-:Y:S02]  /*0200*/  LOP3.LUT R9, R16, 0xffff, RZ, 0xc0, !PT ;  /* 0x0000ffff10097812 */ /* 0x000fe400078ec0ff */
[----:B------:R-:W-:Y:S02]  /*0210*/  LOP3.LUT R15, R4, 0xff, RZ, 0xc0, !PT ;  /* 0x000000ff040f7812 */ /* 0x000fe400078ec0ff */
[----:B------:R-:W-:Y:S01]  /*0220*/  LOP3.LUT R6, R17, 0xffff, RZ, 0xc0, !PT ;  /* 0x0000ffff11067812 */ /* 0x000fe200078ec0ff */
[----:B------:R-:W-:Y:S01]  /*0230*/  IMAD R4, R9, 0x47e, RZ ;  /* 0x0000047e09047824 */ /* 0x000fe200078e02ff */
[C---:B------:R-:W-:Y:S01]  /*0240*/  ISETP.GE.U32.AND P3, PT, R17.reuse, 0xaa, PT ;  /* 0x000000aa1100780c */ /* 0x040fe20003f66070 */
[----:B------:R-:W-:Y:S01]  /*0250*/  HFMA2 R9, -RZ, RZ, 0, 0 ;  /* 0x00000000ff097431 */ /* 0x000fe200000001ff */
[----:B------:R-:W-:Y:S01]  /*0260*/  IADD3 R7, PT, PT, R17, 0x56, RZ ;  /* 0x0000005611077810 */ /* 0x000fe20007ffe0ff */
[----:B------:R-:W-:Y:S01]  /*0270*/  IMAD R20, R6, 0x47e, RZ ;  /* 0x0000047e06147824 */ /* 0x000fe200078e02ff */
[----:B------:R-:W-:Y:S01]  /*0280*/  SHF.R.U32.HI R4, RZ, 0x10, R4 ;  /* 0x00000010ff047819 */ /* 0x000fe20000011604 */
[----:B------:R-:W-:Y:S01]  /*0290*/  IMAD.HI.U32 R25, R15, 0x47dc120, RZ ;  /* 0x047dc1200f197827 */ /* 0x000fe200078e00ff */
[----:B------:R-:W-:-:S02]  /*02a0*/  ISETP.GT.U32.AND P1, PT, R17, 0xa9, PT ;  /* 0x000000a91100780c */ /* 0x000fc40003f24070 */
[----:B------:R-:W-:Y:S01]  /*02b0*/  PRMT R24, R4, 0x9910, RZ ;  /* 0x0000991004187816 */ /* 0x000fe200000000ff */
[----:B------:R-:W-:Y:S01]  /*02c0*/  IMAD.WIDE.U32 R4, R5, 0x240, R10 ;  /* 0x0000024005047825 */ /* 0x000fe200078e000a */
[----:B------:R-:W-:Y:S02]  /*02d0*/  SHF.R.U32.HI R20, RZ, 0x10, R20 ;  /* 0x00000010ff147819 */ /* 0x000fe40000011614 */
[----:B------:R-:W-:Y:S02]  /*02e0*/  MOV R11, R24 ;  /* 0x00000018000b7202 */ /* 0x000fe40000000f00 */
[----:B------:R-:W-:Y:S02]  /*02f0*/  SEL R7, R16, R7, !P3 ;  /* 0x0000000710077207 */ /* 0x000fe40005800000 */
[----:B------:R-:W-:Y:S01]  /*0300*/  PRMT R20, R20, 0x9910, RZ ;  /* 0x0000991014147816 */ /* 0x000fe200000000ff */
[----:B------:R-:W-:Y:S01]  /*0310*/  IMAD R11, R11, 0x39, RZ ;  /* 0x000000390b0b7824 */ /* 0x000fe200078e02ff */
[----:B------:R-:W-:-:S02]  /*0320*/  SEL R8, RZ, 0xc40, !P1 ;  /* 0x00000c40ff087807 */ /* 0x000fc40004800000 */
[----:B------:R-:W-:Y:S01]  /*0330*/  LOP3.LUT R12, R7, 0xff, RZ, 0xc0, !PT ;  /* 0x000000ff070c7812 */ /* 0x000fe200078ec0ff */
[----:B------:R-:W-:Y:S01]  /*0340*/  IMAD R20, R20, 0x39, RZ ;  /* 0x0000003914147824 */ /* 0x000fe200078e02ff */
[----:B------:R-:W-:Y:S01]  /*0350*/  ISETP.GT.U32.AND P4, PT, R23, 0xbf, PT ;  /* 0x000000bf1700780c */ /* 0x000fe20003f84070 */
[----:B0-----:R-:W-:Y:S01]  /*0360*/  IMAD.WIDE.U32 R8, R2, 0x70, R8 ;  /* 0x0000007002087825 */ /* 0x001fe200078e0008 */
[----:B------:R-:W-:Y:S02]  /*0370*/  ISETP.GT.U32.AND P0, PT, R17, 0xaa, PT ;  /* 0x000000aa1100780c */ /* 0x000fe40003f04070 */
[----:B------:R-:W-:Y:S01]  /*0380*/  IADD3 R11, PT, PT, RZ, -R11, RZ ;  /* 0x8000000bff0b7210 */ /* 0x000fe20007ffe0ff */
[C---:B------:R-:W-:Y:S01]  /*0390*/  IMAD.HI.U32 R21, R12.reuse, 0x47dc120, RZ ;  /* 0x047dc1200c157827 */ /* 0x040fe200078e00ff */
[----:B------:R-:W-:Y:S02]  /*03a0*/  SEL R6, RZ, 0xc40, !P0 ;  /* 0x00000c40ff067807 */ /* 0x000fe40004000000 */
[----:B------:R-:W-:Y:S01]  /*03b0*/  MOV R7, RZ ;  /* 0x000000ff00077202 */ /* 0x000fe20000000f00 */
[----:B------:R-:W-:Y:S01]  /*03c0*/  IMAD R12, R12, 0x9, RZ ;  /* 0x000000090c0c7824 */ /* 0x000fe200078e02ff */
[----:B------:R-:W-:Y:S01]  /*03d0*/  ISETP.GT.U32.OR P4, PT, R18, 0x3f, P4 ;  /* 0x0000003f1200780c */ /* 0x000fe20002784470 */
[----:B------:R-:W-:Y:S01]  /*03e0*/  IMAD.WIDE.U32 R8, R21, 0x38, R8 ;  /* 0x0000003815087825 */ /* 0x000fe200078e0008 */
[----:B------:R-:W-:-:S02]  /*03f0*/  IADD3 R18, PT, PT, RZ, -R20, RZ ;  /* 0x80000014ff127210 */ /* 0x000fc40007ffe0ff */
[----:B------:R-:W-:Y:S01]  /*0400*/  PRMT R11, R11, 0x7710, RZ ;  /* 0x000077100b0b7816 */ /* 0x000fe200000000ff */
[----:B------:R-:W-:Y:S01]  /*0410*/  IMAD.WIDE.U32 R6, R2, 0x70, R6 ;  /* 0x0000007002067825 */ /* 0x000fe200078e0006 */
[----:B------:R-:W-:Y:S02]  /*0420*/  ISETP.GT.U32.AND P1, PT, R17, 0x155, PT ;  /* 0x000001551100780c */ /* 0x000fe40003f24070 */
[----:B----4-:R-:W-:Y:S01]  /*0430*/  LEA R21, R3, R0, 0x4 ;  /* 0x0000000003157211 */ /* 0x010fe200078e20ff */
[----:B------:R-:W-:Y:S01]  /*0440*/  IMAD.IADD R11, R16, 0x1, R11 ;  /* 0x00000001100b7824 */ /* 0x000fe200078e020b */
[----:B------:R-:W-:Y:S01]  /*0450*/  PRMT R18, R18, 0x7710, RZ ;  /* 0x0000771012127816 */ /* 0x000fe200000000ff */
[----:B------:R-:W-:Y:S01]  /*0460*/  IMAD.WIDE.U32 R6, R25, 0x38, R6 ;  /* 0x0000003819067825 */ /* 0x000fe200078e0006 */
[-C--:B------:R-:W-:Y:S02]  /*0470*/  LEA R20, R19, R22.reuse, 0x3 ;  /* 0x0000001613147211 */ /* 0x080fe400078e18ff */
[----:B------:R-:W-:Y:S01]  /*0480*/  LEA R22, R17, R22, 0x2 ;  /* 0x0000001611167211 */ /* 0x000fe200078e10ff */
[----:B------:R-:W-:Y:S01]  /*0490*/  IMAD R16, R15, 0x9, RZ ;  /* 0x000000090f107824 */ /* 0x000fe200078e02ff */
[----:B------:R-:W-:Y:S01]  /*04a0*/  ISETP.GT.U32.OR P1, PT, R19, 0xa, P1 ;  /* 0x0000000a1300780c */ /* 0x000fe20000f24470 */
[----:B------:R-:W-:Y:S01]  /*04b0*/  IMAD R19, R21, 0x480, RZ ;  /* 0x0000048015137824 */ /* 0x000fe200078e02ff */
[----:B------:R-:W-:-:S02]  /*04c0*/  IADD3 R17, PT, PT, R17, R18, RZ ;  /* 0x0000001211117210 */ /* 0x000fc40007ffe0ff */
[----:B------:R-:W-:Y:S02]  /*04d0*/  LOP3.LUT R25, R11, 0xffff, RZ, 0xc0, !PT ;  /* 0x0000ffff0b197812 */ /* 0x000fe400078ec0ff */
[----:B------:R-:W-:Y:S02]  /*04e0*/  LOP3.LUT R21, R17, 0xffff, RZ, 0xc0, !PT ;  /* 0x0000ffff11157812 */ /* 0x000fe400078ec0ff */
[----:B------:R-:W-:Y:S02]  /*04f0*/  IADD3 R18, P0, PT, R19, R4, RZ ;  /* 0x0000000413127210 */ /* 0x000fe40007f1e0ff */
[----:B------:R-:W-:Y:S02]  /*0500*/  IADD3 R4, P3, PT, R8, R25, RZ ;  /* 0x0000001908047210 */ /* 0x000fe40007f7e0ff */
[----:B------:R-:W-:Y:S02]  /*0510*/  SHF.L.U32 R15, R2, 0x1, RZ ;  /* 0x00000001020f7819 */ /* 0x000fe400000006ff */
[----:B------:R-:W-:-:S02]  /*0520*/  SHF.R.U32.HI R16, RZ, 0x9, R16 ;  /* 0x00000009ff107819 */ /* 0x000fc40000011610 */
[----:B------:R-:W-:Y:S02]  /*0530*/  IADD3 R6, P2, PT, R6, R21, RZ ;  /* 0x0000001506067210 */ /* 0x000fe40007f5e0ff */
[----:B------:R-:W-:Y:S02]  /*0540*/  IADD3.X R21, PT, PT, RZ, R5, RZ, P0, !PT ;  /* 0x00000005ff157210 */ /* 0x000fe400007fe4ff */
[----:B------:R-:W-:Y:S02]  /*0550*/  IADD3.X R9, PT, PT, RZ, R9, RZ, P3, !PT ;  /* 0x00000009ff097210 */ /* 0x000fe40001ffe4ff */
[----:B------:R-:W-:Y:S01]  /*0560*/  LOP3.LUT P0, RZ, R15, R16, RZ, 0xfc, !PT ;  /* 0x000000100fff7212 */ /* 0x000fe2000780fcff */
[----:B------:R-:W-:Y:S01]  /*0570*/  IMAD R16, R23, 0x3, RZ ;  /* 0x0000000317107824 */ /* 0x000fe200078e02ff */
[----:B------:R-:W-:Y:S02]  /*0580*/  IADD3.X R25, PT, PT, RZ, R7, RZ, P2, !PT ;  /* 0x00000007ff197210 */ /* 0x000fe400017fe4ff */
[----:B-1----:R-:W-:-:S02]  /*0590*/  LEA R5, P3, R18, UR6, 0x2 ;  /* 0x0000000612057c11 */ /* 0x002fc4000f8610ff */
[----:B------:R-:W-:Y:S02]  /*05a0*/  LEA R24, P2, R6, UR4, 0x2 ;  /* 0x0000000406187c11 */ /* 0x000fe4000f8410ff */
[----:B------:R-:W-:Y:S01]  /*05b0*/  LEA R8, P6, R4, UR4, 0x2 ;  /* 0x0000000404087c11 */ /* 0x000fe2000f8c10ff */
[----:B------:R-:W-:Y:S01]  /*05c0*/  UMOV UR4, URZ ;  /* 0x000000ff00047c82 */ /* 0x000fe20008000000 */
[----:B------:R-:W-:Y:S01]  /*05d0*/  LEA.HI.X R7, R18, UR7, R21, 0x2, P3 ;  /* 0x0000000712077c11 */ /* 0x000fe200098f1415 */
[----:B------:R-:W0:Y:S01]  /*05e0*/  LDCU.64 UR6, c[0x0][0x358] ;  /* 0x00006b00ff0677ac */ /* 0x000e220008000a00 */
[----:B------:R-:W-:Y:S01]  /*05f0*/  LEA.HI.X R18, R6, UR5, R25, 0x2, P2 ;  /* 0x0000000506127c11 */ /* 0x000fe200090f1419 */
[----:B------:R-:W-:Y:S01]  /*0600*/  HFMA2 R25, -RZ, RZ, 0, 0 ;  /* 0x00000000ff197431 */ /* 0x000fe200000001ff */
[C---:B------:R-:W-:Y:S02]  /*0610*/  ISETP.GT.U32.OR P2, PT, R16.reuse, 0x23f, P5 ;  /* 0x0000023f1000780c */ /* 0x040fe40002f44470 */
[----:B------:R-:W-:-:S02]  /*0620*/  ISETP.GT.U32.OR P3, PT, R16, 0x23e, P5 ;  /* 0x0000023e1000780c */ /* 0x000fc40002f64470 */
[----:B------:R-:W-:Y:S02]  /*0630*/  ISETP.GT.U32.OR P5, PT, R16, 0x23d, P5 ;  /* 0x0000023d1000780c */ /* 0x000fe40002fa4470 */
[----:B------:R-:W-:Y:S02]  /*0640*/  LEA.HI.X R9, R4, UR5, R9, 0x2, P6 ;  /* 0x0000000504097c11 */ /* 0x000fe4000b0f1409 */
[----:B------:R-:W-:Y:S02]  /*0650*/  IADD3 R4, P6, PT, R24, -0xe4, RZ ;  /* 0xffffff1c18047810 */ /* 0x000fe40007fde0ff */
[----:B------:R-:W-:Y:S02]  /*0660*/  PLOP3.LUT P2, PT, P4, P2, PT, 0xf8, 0x8f ;  /* 0x00000000008f781c */ /* 0x000fe40002745f70 */
[----:B------:R-:W-:Y:S02]  /*0670*/  PLOP3.LUT P3, PT, P4, P3, PT, 0xf8, 0x8f ;  /* 0x00000000008f781c */ /* 0x000fe40002767f70 */
[----:B------:R-:W-:-:S02]  /*0680*/  SHF.R.U32.HI R12, RZ, 0x9, R12 ;  /* 0x00000009ff0c7819 */ /* 0x000fc4000001160c */
[----:B------:R-:W-:Y:S02]  /*0690*/  PLOP3.LUT P4, PT, P4, P5, PT, 0xf8, 0x8f ;  /* 0x00000000008f781c */ /* 0x000fe4000278bf70 */
[----:B------:R-:W-:Y:S02]  /*06a0*/  IADD3 R6, P5, PT, R5, 0x8, RZ ;  /* 0x0000000805067810 */ /* 0x000fe40007fbe0ff */
[----:B------:R-:W-:Y:S02]  /*06b0*/  PRMT R17, R17, 0x9910, RZ ;  /* 0x0000991011117816 */ /* 0x000fe400000000ff */
[----:B------:R-:W-:Y:S02]  /*06c0*/  IADD3.X R5, PT, PT, R18, -0x1, RZ, P6, !PT ;  /* 0xffffffff12057810 */ /* 0x000fe400037fe4ff */
[----:B------:R-:W-:Y:S02]  /*06d0*/  SHF.R.U32.HI R14, RZ, 0x10, R14 ;  /* 0x00000010ff0e7819 */ /* 0x000fe4000001160e */
[----:B------:R-:W-:-:S02]  /*06e0*/  LOP3.LUT P6, RZ, R15, R12, RZ, 0xfc, !PT ;  /* 0x0000000c0fff7212 */ /* 0x000fc400078cfcff */
[----:B------:R-:W-:Y:S01]  /*06f0*/  PRMT R12, R11, 0x9910, RZ ;  /* 0x000099100b0c7816 */ /* 0x000fe200000000ff */
[----:B------:R-:W-:Y:S01]  /*0700*/  IMAD R19, R14, 0x240, R19 ;  /* 0x000002400e137824 */ /* 0x000fe200078e0213 */
[----:B------:R-:W-:Y:S02]  /*0710*/  MOV R11, R17 ;  /* 0x00000011000b7202 */ /* 0x000fe40000000f00 */
[----:B------:R-:W-:Y:S02]  /*0720*/  IADD3.X R7, PT, PT, RZ, R7, RZ, P5, !PT ;  /* 0x00000007ff077210 */ /* 0x000fe40002ffe4ff */
[----:B------:R-:W-:Y:S02]  /*0730*/  IADD3 R8, P5, PT, R8, -0xe4, RZ ;  /* 0xffffff1c08087810 */ /* 0x000fe40007fbe0ff */
[C---:B------:R-:W-:Y:S02]  /*0740*/  LEA R14, R0.reuse, R14, 0x1 ;  /* 0x0000000e000e7211 */ /* 0x040fe400078e08ff */
[----:B------:R-:W-:Y:S01]  /*0750*/  ISETP.EQ.OR P0, PT, R11, RZ, !P0 ;  /* 0x000000ff0b00720c */ /* 0x000fe20004702670 */
[----:B------:R-:W-:Y:S01]  /*0760*/  IMAD R11, R0, 0x48, R13 ;  /* 0x00000048000b7824 */ /* 0x000fe200078e020d */
[----:B------:R-:W-:-:S02]  /*0770*/  IADD3.X R9, PT, PT, R9, -0x1, RZ, P5, !PT ;  /* 0xffffffff09097810 */ /* 0x000fc40002ffe4ff */
[----:B------:R-:W-:Y:S02]  /*0780*/  ISETP.GT.U32.AND P5, PT, R14, 0x1f, PT ;  /* 0x0000001f0e00780c */ /* 0x000fe40003fa4070 */
[----:B------:R-:W-:Y:S02]  /*0790*/  IADD3 R10, PT, PT, R10, R19, RZ ;  /* 0x000000130a0a7210 */ /* 0x000fe40007ffe0ff */
[----:B------:R-:W-:Y:S02]  /*07a0*/  ISETP.EQ.OR P6, PT, R12, RZ, !P6 ;  /* 0x000000ff0c00720c */ /* 0x000fe400077c2670 */
[----:B------:R-:W-:Y:S02]  /*07b0*/  P2R R24, PR, RZ, 0x1 ;  /* 0x00000001ff187803 */ /* 0x000fe40000000000 */
[----:B0-----:R-:W-:-:S09]  /*07c0*/  LEA R21, R16, R13, 0x2 ;  /* 0x0000000d10157211 */ /* 0x001fd200078e10ff */
.L_x_520:
[----:B------:R-:W-:Y:S06]  /*07d0*/  BAR.SYNC.DEFER_BLOCKING 0x0 ;  /* 0x0000000000007b1d */ /* 0x000fec0000010000 */
[----:B------:R-:W-:Y:S04]  /*07e0*/  BSSY.RECONVERGENT B0, `(.L_x_510) ;  /* 0x0000009000007945 */ /* 0x000fe80003800200 */
[----:B------:R-:W-:Y:S05]  /*07f0*/  @P1 BRA `(.L_x_511) ;  /* 0x00000000001c1947 */ /* 0x000fea0003800000 */
[----:B------:R-:W-:Y:S01]  /*0800*/  ISETP.NE.AND P0, PT, R24, RZ, PT ;  /* 0x000000ff1800720c */ /* 0x000fe20003f05270 */
[----:B------:R-:W-:Y:S01]  /*0810*/  BSSY.RECONVERGENT B1, `(.L_x_512) ;  /* 0x0000004000017945 */ /* 0x000fe20003800200 */
[----:B------:R-:W-:-:S11]  /*0820*/  HFMA2 R13, -RZ, RZ, 0, 0 ;  /* 0x00000000ff0d7431 */ /* 0x000fd600000001ff */
[----:B------:R-:W-:Y:S05]  /*0830*/  @P0 BRA `(.L_x_513) ;  /* 0x0000000000040947 */ /* 0x000fea0003800000 */
[----:B------:R0:W5:Y:S02]  /*0840*/  LDG.E.CONSTANT R13, desc[UR6][R4.64] ;  /* 0x00000006040d7981 */ /* 0x000164000c1e9900 */
.L_x_513:
[----:B------:R-:W-:Y:S05]  /*0850*/  BSYNC.RECONVERGENT B1 ;  /* 0x0000000000017941 */ /* 0x000fea0003800200 */
.L_x_512:
[----:B-----5:R1:W-:Y:S02]  /*0860*/  STS [R22], R13 ;  /* 0x0000000d16007388 */ /* 0x0203e40000000800 */
.L_x_511:
[----:B------:R-:W-:Y:S05]  /*0870*/  BSYNC.RECONVERGENT B0 ;  /* 0x0000000000007941 */ /* 0x000fea0003800200 */
.L_x_510:
[----:B-1----:R-:W1:Y:S01]  /*0880*/  S2R R13, SR_TID.X ;  /* 0x00000000000d7919 */ /* 0x002e620000002100 */
[----:B------:R-:W-:Y:S01]  /*0890*/  BSSY.RECONVERGENT B0, `(.L_x_514) ;  /* 0x000000c000007945 */ /* 0x000fe20003800200 */
[----:B-1----:R-:W-:-:S05]  /*08a0*/  IMAD R12, R0, 0xb, R13 ;  /* 0x0000000b000c7824 */ /* 0x002fca00078e020d */
[----:B------:R-:W-:-:S04]  /*08b0*/  SHF.L.U32 R12, R12, 0x1, RZ ;  /* 0x000000010c0c7819 */ /* 0x000fc800000006ff */
[----:B------:R-:W-:-:S04]  /*08c0*/  ISETP.GT.U32.AND P0, PT, R12, 0x154, PT ;  /* 0x000001540c00780c */ /* 0x000fc80003f04070 */
[----:B------:R-:W-:-:S13]  /*08d0*/  ISETP.GT.U32.OR P0, PT, R13, 0xa, P0 ;  /* 0x0000000a0d00780c */ /* 0x000fda0000704470 */
[----:B------:R-:W-:Y:S05]  /*08e0*/  @P0 BRA `(.L_x_515) ;  /* 0x0000000000180947 */ /* 0x000fea0003800000 */
[----:B------:R-:W-:Y:S01]  /*08f0*/  BSSY.RECONVERGENT B1, `(.L_x_516) ;  /* 0x0000004000017945 */ /* 0x000fe20003800200 */
[----:B------:R-:W-:-:S03]  /*0900*/  MOV R13, RZ ;  /* 0x000000ff000d7202 */ /* 0x000fc60000000f00 */
[----:B------:R-:W-:Y:S05]  /*0910*/  @P6 BRA `(.L_x_517) ;  /* 0x0000000000046947 */ /* 0x000fea0003800000 */
[----:B------:R1:W5:Y:S02]  /*0920*/  LDG.E.CONSTANT R13, desc[UR6][R8.64] ;  /* 0x00000006080d7981 */ /* 0x000364000c1e9900 */
.L_x_517:
[----:B------:R-:W-:Y:S05]  /*0930*/  BSYNC.RECONVERGENT B1 ;  /* 0x0000000000017941 */ /* 0x000fea0003800200 */
.L_x_516:
[----:B-----5:R2:W-:Y:S02]  /*0940*/  STS [R22+0x4], R13 ;  /* 0x0000040d16007388 */ /* 0x0205e40000000800 */
.L_x_515:
[----:B------:R-:W-:Y:S05]  /*0950*/  BSYNC.RECONVERGENT B0 ;  /* 0x0000000000007941 */ /* 0x000fea0003800200 */
.L_x_514:
[----:B------:R-:W-:Y:S04]  /*0960*/  BSSY.RECONVERGENT B0, `(.L_x_518) ;  /* 0x000000a000007945 */ /* 0x000fe80003800200 */
[----:B------:R-:W-:Y:S05]  /*0970*/  @P5 BRA `(.L_x_519) ;  /* 0x0000000000205947 */ /* 0x000fea0003800000 */
[----:B--2---:R-:W2:Y:S01]  /*0980*/  @!P2 LDC.64 R12, c[0x0][0x388] ;  /* 0x0000e200ff0cab82 */ /* 0x004ea20000000a00 */
[----:B------:R-:W3:Y:S04]  /*0990*/  @!P3 LDG.E.CONSTANT R14, desc[UR6][R6.64+-0x4] ;  /* 0xfffffc06060eb981 */ /* 0x000ee8000c1e9900 */
[----:B------:R-:W4:Y:S01]  /*09a0*/  @!P4 LDG.E.CONSTANT R16, desc[UR6][R6.64] ;  /* 0x000000060610c981 */ /* 0x000f22000c1e9900 */
[----:B--2---:R-:W-:-:S06]  /*09b0*/  @!P2 IMAD.WIDE.U32 R12, R10, 0x4, R12 ;  /* 0x000000040a0ca825 */ /* 0x004fcc00078e000c */
[----:B------:R-:W2:Y:S04]  /*09c0*/  @!P2 LDG.E.CONSTANT R12, desc[UR6][R12.64] ;  /* 0x000000060c0ca981 */ /* 0x000ea8000c1e9900 */
[----:B---3--:R3:W-:Y:S04]  /*09d0*/  @!P3 STS [R21+0x4], R14 ;  /* 0x0000040e1500b388 */ /* 0x0087e80000000800 */
[----:B----4-:R3:W-:Y:S04]  /*09e0*/  @!P4 STS [R21+0x8], R16 ;  /* 0x000008101500c388 */ /* 0x0107e80000000800 */
[----:B--2---:R3:W-:Y:S02]  /*09f0*/  @!P2 STS [R21], R12 ;  /* 0x0000000c1500a388 */ /* 0x0047e40000000800 */
.L_x_519:
[----:B------:R-:W-:Y:S05]  /*0a00*/  BSYNC.RECONVERGENT B0 ;  /* 0x0000000000007941 */ /* 0x000fea0003800200 */
.L_x_518:
[----:B------:R-:W-:Y:S01]  /*0a10*/  BAR.SYNC.DEFER_BLOCKING 0x0 ;  /* 0x0000000000007b1d */ /* 0x000fe20000010000 */
[----:B------:R-:W-:Y:S01]  /*0a20*/  UIADD3 UR4, UPT, UPT, UR4, 0x1, URZ ;  /* 0x0000000104047890 */ /* 0x000fe2000fffe0ff */
[----:B------:R-:W-:Y:S02]  /*0a30*/  IADD3 R6, P0, PT, R6, 0x48, RZ ;  /* 0x0000004806067810 */ /* 0x000fe40007f1e0ff */
[----:B------:R-:W-:Y:S01]  /*0a40*/  IADD3 R10, PT, PT, R10, 0x12, RZ ;  /* 0x000000120a0a7810 */ /* 0x000fe20007ffe0ff */
[----:B------:R-:W-:Y:S01]  /*0a50*/  UISETP.NE.AND UP0, UPT, UR4, 0x20, UPT ;  /* 0x000000200400788c */ /* 0x000fe2000bf05270 */
[----:B------:R-:W-:Y:S02]  /*0a60*/  IADD3.X R7, PT, PT, RZ, R7, RZ, P0, !PT ;  /* 0x00000007ff077210 */ /* 0x000fe400007fe4ff */
[----:B0-----:R-:W-:-:S04]  /*0a70*/  IADD3 R4, P0, PT, R4, 0x6200, RZ ;  /* 0x0000620004047810 */ /* 0x001fc80007f1e0ff */
[----:B------:R-:W-:Y:S02]  /*0a80*/  IADD3.X R5, PT, PT, RZ, R5, RZ, P0, !PT ;  /* 0x00000005ff057210 */ /* 0x000fe400007fe4ff */
[----:B-1----:R-:W-:-:S04]  /*0a90*/  IADD3 R8, P0, PT, R8, 0x6200, RZ ;  /* 0x0000620008087810 */ /* 0x002fc80007f1e0ff */
[----:B------:R-:W-:Y:S01]  /*0aa0*/  IADD3.X R9, PT, PT, RZ, R9, RZ, P0, !PT ;  /* 0x00000009ff097210 */ /* 0x000fe200007fe4ff */
[----:B--23--:R-:W-:Y:S04]  /*0ab0*/  LDS.64 R12, [R20] ;  /* 0x00000000140c7984 */ /* 0x00cfe80000000a00 */
[----:B------:R-:W0:Y:S04]  /*0ac0*/  LDS.64 R14, [R11] ;  /* 0x000000000b0e7984 */ /* 0x000e280000000a00 */
[----:B------:R-:W1:Y:S04]  /*0ad0*/  LDS.64 R16, [R11+0x480] ;  /* 0x000480000b107984 */ /* 0x000e680000000a00 */
[----:B------:R-:W2:Y:S01]  /*0ae0*/  LDS.64 R18, [R20+0x70] ;  /* 0x0000700014127984 */ /* 0x000ea20000000a00 */
[C---:B0-----:R-:W-:Y:S01]  /*0af0*/  FFMA R28, R12.reuse, R14, R27 ;  /* 0x0000000e0c1c7223 */ /* 0x041fe2000000001b */
[----:B-1----:R-:W-:Y:S01]  /*0b00*/  FFMA R12, R12, R16, R29 ;  /* 0x000000100c0c7223 */ /* 0x002fe2000000001d */
[-C--:B--2---:R-:W-:Y:S01]  /*0b10*/  FFMA R16, R16, R18.reuse, R26 ;  /* 0x0000001210107223 */ /* 0x084fe2000000001a */
[----:B------:R-:W-:Y:S01]  /*0b20*/  FFMA R14, R14, R18, R25 ;  /* 0x000000120e0e7223 */ /* 0x000fe20000000019 */
[C---:B------:R-:W-:Y:S01]  /*0b30*/  FFMA R25, R13.reuse, R15, R28 ;  /* 0x0000000f0d197223 */ /* 0x040fe2000000001c */
[----:B------:R-:W-:Y:S01]  /*0b40*/  FFMA R27, R13, R17, R12 ;  /* 0x000000110d1b7223 */ /* 0x000fe2000000000c */
[-C--:B------:R-:W-:Y:S01]  /*0b50*/  FFMA R17, R17, R19.reuse, R16 ;  /* 0x0000001311117223 */ /* 0x080fe20000000010 */
[----:B------:R-:W-:Y:S01]  /*0b60*/  LDS R26, [R20+0x8] ;  /* 0x00000800141a7984 */ /* 0x000fe20000000800 */
[----:B------:R-:W-:-:S03]  /*0b70*/  FFMA R29, R15, R19, R14 ;  /* 0x000000130f1d7223 */ /* 0x000fc6000000000e */
[----:B------:R-:W0:Y:S04]  /*0b80*/  LDS.64 R12, [R11+0x8] ;  /* 0x000008000b0c7984 */ /* 0x000e280000000a00 */
[----:B------:R-:W1:Y:S04]  /*0b90*/  LDS R16, [R20+0x78] ;  /* 0x0000780014107984 */ /* 0x000e680000000800 */
[----:B------:R-:W2:Y:S01]  /*0ba0*/  LDS.64 R14, [R11+0x488] ;  /* 0x000488000b0e7984 */ /* 0x000ea20000000a00 */
[----:B0-----:R-:W-:-:S03]  /*0bb0*/  FFMA R18, R26, R12, R25 ;  /* 0x0000000c1a127223 */ /* 0x001fc60000000019 */
[----:B------:R-:W0:Y:S01]  /*0bc0*/  LDS R25, [R20+0xe4] ;  /* 0x0000e40014197984 */ /* 0x000e220000000800 */
[----:B-1----:R-:W-:-:S03]  /*0bd0*/  FFMA R12, R12, R16, R29 ;  /* 0x000000100c0c7223 */ /* 0x002fc6000000001d */
[----:B------:R-:W1:Y:S01]  /*0be0*/  LDS R29, [R20+0x154] ;  /* 0x00015400141d7984 */ /* 0x000e620000000800 */
[----:B--2---:R-:W-:Y:S01]  /*0bf0*/  FFMA R26, R26, R14, R27 ;  /* 0x0000000e1a1a7223 */ /* 0x004fe2000000001b */
[----:B------:R-:W-:Y:S02]  /*0c00*/  FFMA R14, R14, R16, R17 ;  /* 0x000000100e0e7223 */ /* 0x000fe40000000011 */
[----:B------:R-:W-:Y:S01]  /*0c10*/  LDS.64 R16, [R11+0x490] ;  /* 0x000490000b107984 */ /* 0x000fe20000000a00 */
[C---:B0-----:R-:W-:Y:S01]  /*0c20*/  FFMA R19, R25.reuse, R13, R18 ;  /* 0x0000000d19137223 */ /* 0x041fe20000000012 */
[----:B------:R-:W-:Y:S01]  /*0c30*/  FFMA R25, R25, R15, R26 ;  /* 0x0000000f19197223 */ /* 0x000fe2000000001a */
[C---:B-1----:R-:W-:Y:S01]  /*0c40*/  FFMA R27, R29.reuse, R13, R12 ;  /* 0x0000000d1d1b7223 */ /* 0x042fe2000000000c */
[----:B------:R-:W-:Y:S01]  /*0c50*/  FFMA R29, R29, R15, R14 ;  /* 0x0000000f1d1d7223 */ /* 0x000fe2000000000e */
[----:B------:R-:W-:Y:S04]  /*0c60*/  LDS.64 R12, [R20+0xe8] ;  /* 0x0000e800140c7984 */ /* 0x000fe80000000a00 */
[----:B------:R-:W0:Y:S02]  /*0c70*/  LDS.64 R14, [R11+0x10] ;  /* 0x000010000b0e7984 */ /* 0x000e240000000a00 */
[C---:B0-----:R-:W-:Y:S01]  /*0c80*/  FFMA R26, R12.reuse, R14, R19 ;  /* 0x0000000e0c1a7223 */ /* 0x041fe20000000013 */
[----:B------:R-:W-:Y:S01]  /*0c90*/  FFMA R12, R12, R16, R25 ;  /* 0x000000100c0c7223 */ /* 0x000fe20000000019 */
[----:B------:R-:W0:Y:S02]  /*0ca0*/  LDS.64 R18, [R20+0x158] ;  /* 0x0001580014127984 */ /* 0x000e240000000a00 */
[-C--:B0-----:R-:W-:Y:S01]  /*0cb0*/  FFMA R14, R14, R18.reuse, R27 ;  /* 0x000000120e0e7223 */ /* 0x081fe2000000001b */
[----:B------:R-:W-:Y:S01]  /*0cc0*/  FFMA R16, R16, R18, R29 ;  /* 0x0000001210107223 */ /* 0x000fe2000000001d */
[C---:B------:R-:W-:Y:S01]  /*0cd0*/  FFMA R27, R13.reuse, R15, R26 ;  /* 0x0000000f0d1b7223 */ /* 0x040fe2000000001a */
[----:B------:R-:W-:Y:S01]  /*0ce0*/  FFMA R29, R13, R17, R12 ;  /* 0x000000110d1d7223 */ /* 0x000fe2000000000c */
[-C--:B------:R-:W-:Y:S01]  /*0cf0*/  FFMA R25, R15, R19.reuse, R14 ;  /* 0x000000130f197223 */ /* 0x080fe2000000000e */
[----:B------:R-:W-:Y:S01]  /*0d00*/  FFMA R26, R17, R19, R16 ;  /* 0x00000013111a7223 */ /* 0x000fe20000000010 */
[----:B------:R-:W-:Y:S04]  /*0d10*/  LDS.64 R12, [R20+0x1c8] ;  /* 0x0001c800140c7984 */ /* 0x000fe80000000a00 */
[----:B------:R-:W0:Y:S04]  /*0d20*/  LDS.64 R14, [R11+0x18] ;  /* 0x000018000b0e7984 */ /* 0x000e280000000a00 */
[----:B------:R-:W1:Y:S04]  /*0d30*/  LDS.64 R16, [R11+0x498] ;  /* 0x000498000b107984 */ /* 0x000e680000000a00 */
[----:B------:R-:W2:Y:S01]  /*0d40*/  LDS.64 R18, [R20+0x238] ;  /* 0x0002380014127984 */ /* 0x000ea20000000a00 */
[C---:B0-----:R-:W-:Y:S01]  /*0d50*/  FFMA R28, R12.reuse, R14, R27 ;  /* 0x0000000e0c1c7223 */ /* 0x041fe2000000001b */
[----:B-1----:R-:W-:Y:S01]  /*0d60*/  FFMA R12, R12, R16, R29 ;  /* 0x000000100c0c7223 */ /* 0x002fe2000000001d */
[-C--:B--2---:R-:W-:Y:S01]  /*0d70*/  FFMA R26, R16, R18.reuse, R26 ;  /* 0x00000012101a7223 */ /* 0x084fe2000000001a */
[----:B------:R-:W-:-:S02]  /*0d80*/  FFMA R14, R14, R18, R25 ;  /* 0x000000120e0e7223 */ /* 0x000fc40000000019 */
[C---:B------:R-:W-:Y:S01]  /*0d90*/  FFMA R27, R13.reuse, R17, R12 ;  /* 0x000000110d1b7223 */ /* 0x040fe2000000000c */
[----:B------:R-:W-:Y:S01]  /*0da0*/  FFMA R25, R13, R15, R28 ;  /* 0x0000000f0d197223 */ /* 0x000fe2000000001c */
[-C--:B------:R-:W-:Y:S01]  /*0db0*/  FFMA R17, R17, R19.reuse, R26 ;  /* 0x0000001311117223 */ /* 0x080fe2000000001a */
[----:B------:R-:W-:Y:S01]  /*0dc0*/  LDS.64 R12, [R11+0x20] ;  /* 0x000020000b0c7984 */ /* 0x000fe20000000a00 */
[----:B------:R-:W-:-:S03]  /*0dd0*/  FFMA R29, R15, R19, R14 ;  /* 0x000000130f1d7223 */ /* 0x000fc6000000000e */
[----:B------:R-:W0:Y:S04]  /*0de0*/  LDS R26, [R20+0x1d0] ;  /* 0x0001d000141a7984 */ /* 0x000e280000000800 */
        /* <DEDUP_REMOVED lines=62> */
[----:B------:R-:W-:Y:S06]  /*11d0*/  BRA.U UP0, `(.L_x_520) ;  /* 0xfffffff5007c7547 */ /* 0x000fec000b83ffff */
[----:B------:R-:W0:Y:S01]  /*11e0*/  LDC.64 R6, c[0x0][0x398] ;  /* 0x0000e600ff067b82 */ /* 0x000e220000000a00 */
[----:B------:R-:W-:-:S05]  /*11f0*/  LEA R5, R3, R0, 0x5 ;  /* 0x0000000003057211 */ /* 0x000fca00078e28ff */
[----:B0-----:R-:W-:Y:S02]  /*1200*/  IMAD.WIDE.U32 R6, R5, 0x4, R6 ;  /* 0x0000000405067825 */ /* 0x001fe400078e0006 */
[----:B------:R-:W0:Y:S03]  /*1210*/  LDC.64 R4, c[0x0][0x390] ;  /* 0x0000e400ff047b82 */ /* 0x000e260000000a00 */
[----:B------:R-:W2:Y:S04]  /*1220*/  LDG.E.CONSTANT R8, desc[UR6][R6.64] ;  /* 0x0000000606087981 */ /* 0x000ea8000c1e9900 */
[----:B------:R-:W3:Y:S01]  /*1230*/  LDG.E.CONSTANT R9, desc[UR6][R6.64+0x40] ;  /* 0x0000400606097981 */ /* 0x000ee2000c1e9900 */
[----:B------:R-:W-:-:S04]  /*1240*/  IMAD R0, R0, 0x304, R23 ;  /* 0x0000030400007824 */ /* 0x000fc800078e0217 */
[----:B------:R-:W-:-:S04]  /*1250*/  IMAD R3, R3, 0x6200, R0 ;  /* 0x0000620003037824 */ /* 0x000fc800078e0200 */
[----:B------:R-:W-:-:S04]  /*1260*/  IMAD R3, R2, 0x1c, R3 ;  /* 0x0000001c02037824 */ /* 0x000fc800078e0203 */
[----:B0-----:R-:W-:-:S04]  /*1270*/  IMAD.WIDE.U32 R4, R3, 0x4, R4 ;  /* 0x0000000403047825 */ /* 0x001fc800078e0004 */
[--C-:B--2---:R-:W-:Y:S01]  /*1280*/  FADD R27, R27, R8.reuse ;  /* 0x000000081b1b7221 */ /* 0x104fe20000000000 */
[----:B------:R-:W-:Y:S01]  /*1290*/  FADD R8, R25, R8 ;  /* 0x0000000819087221 */ /* 0x000fe20000000000 */
[--C-:B---3--:R-:W-:Y:S01]  /*12a0*/  FADD R29, R29, R9.reuse ;  /* 0x000000091d1d7221 */ /* 0x108fe20000000000 */
        /* <DEDUP_REMOVED lines=10> */
.L_x_521:
        /* <DEDUP_REMOVED lines=11> */
.L_x_621:


//--------------------- .text.fused_nn_contrib_conv2d_winograd_without_weight_transform_add_2_kernel0 --------------------------
	.section	.text.fused_nn_contrib_conv2d_winograd_without_weight_transform_add_2_kernel0,"ax",@progbits
	.align	128
        .global         fused_nn_contrib_conv2d_winograd_without_weight_transform_add_2_kernel0
        .type           fused_nn_contrib_conv2d_winograd_without_weight_transform_add_2_kernel0,@function
        .size           fused_nn_contrib_conv2d_winograd_without_weight_transform_add_2_kernel0,(.L_x_622 - fused_nn_contrib_conv2d_winograd_without_weight_transform_add_2_kernel0)
        .other          fused_nn_contrib_conv2d_winograd_without_weight_transform_add_2_kernel0,@"STO_CUDA_ENTRY STV_DEFAULT"
fused_nn_contrib_conv2d_winograd_without_weight_transform_add_2_kernel0:
.text.fused_nn_contrib_conv2d_winograd_without_weight_transform_add_2_kernel0:
[----:B------:R-:W-:Y:S01]  /*0000*/  LDC R1, c[0x0][0x37c] ;  /* 0x0000df00ff017b82 */ /* 0x000fe20000000800 */
[----:B------:R-:W0:Y:S07]  /*0010*/  S2R R7, SR_CTAID.X ;  /* 0x0000000000077919 */ /* 0x000e2e0000002500 */
[----:B------:R-:W1:Y:S01]  /*0020*/  LDC.64 R2, c[0x0][0x380] ;  /* 0x0000e000ff027b82 */ /* 0x000e620000000a00 */
[----:B------:R-:W2:Y:S01]  /*0030*/  LDCU.64 UR4, c[0x0][0x358] ;  /* 0x00006b00ff0477ac */ /* 0x000ea20008000a00 */
[----:B------:R-:W0:Y:S02]  /*0040*/  S2R R0, SR_TID.X ;  /* 0x0000000000007919 */ /* 0x000e240000002100 */
[----:B0-----:R-:W-:-:S05]  /*0050*/  LEA R7, R7, R0, 0x7 ;  /* 0x0000000007077211 */ /* 0x001fca00078e38ff */
[----:B------:R-:W-:-:S05]  /*0060*/  IMAD.HI.U32 R0, R7, -0x6db6db6d, RZ ;  /* 0x9249249307007827 */ /* 0x000fca00078e00ff */
[----:B------:R-:W-:Y:S01]  /*0070*/  SHF.R.U32.HI R4, RZ, 0x3, R0 ;  /* 0x00000003ff047819 */ /* 0x000fe20000011600 */
[----:B------:R-:W-:-:S04]  /*0080*/  IMAD.HI.U32 R0, R7, 0x5397829d, RZ ;  /* 0x5397829d07007827 */ /* 0x000fc800078e00ff */
[----:B------:R-:W-:Y:S01]  /*0090*/  IMAD R9, R4, -0xe, R7 ;  /* 0xfffffff204097824 */ /* 0x000fe200078e0207 */
[----:B------:R-:W-:-:S03]  /*00a0*/  SHF.R.U32.HI R0, RZ, 0x6, R0 ;  /* 0x00000006ff007819 */ /* 0x000fc60000011600 */
[----:B------:R-:W-:Y:S01]  /*00b0*/  IMAD R11, R4, 0x1c, R9 ;  /* 0x0000001c040b7824 */ /* 0x000fe200078e0209 */
[C---:B------:R-:W-:Y:S01]  /*00c0*/  ISETP.GE.U32.AND P6, PT, R9.reuse, 0xd, PT ;  /* 0x0000000d0900780c */ /* 0x040fe20003fc6070 */
[----:B------:R-:W-:Y:S01]  /*00d0*/  IMAD R0, R0, -0xc4, R7 ;  /* 0xffffff3c00007824 */ /* 0x000fe200078e0207 */
[----:B------:R-:W-:Y:S02]  /*00e0*/  CS2R R14, SRZ ;  /* 0x00000000000e7805 */ /* 0x000fe4000001ff00 */
[----:B------:R-:W-:Y:S02]  /*00f0*/  ISETP.GT.U32.AND P1, PT, R9, 0xc, PT ;  /* 0x0000000c0900780c */ /* 0x000fe40003f24070 */
[----:B------:R-:W-:Y:S02]  /*0100*/  SHF.L.U32 R11, R11, 0x1, RZ ;  /* 0x000000010b0b7819 */ /* 0x000fe400000006ff */
[C---:B------:R-:W-:Y:S02]  /*0110*/  ISETP.LT.U32.OR P5, PT, R0.reuse, 0xe, P6 ;  /* 0x0000000e0000780c */ /* 0x040fe400037a1470 */
[C---:B------:R-:W-:Y:S01]  /*0120*/  ISETP.GE.U32.AND P4, PT, R0.reuse, 0xe, PT ;  /* 0x0000000e0000780c */ /* 0x040fe20003f86070 */
[----:B-1----:R-:W-:Y:S01]  /*0130*/  IMAD.WIDE R4, R11, 0x4, R2 ;  /* 0x000000040b047825 */ /* 0x002fe200078e0202 */
[----:B------:R-:W-:-:S02]  /*0140*/  ISETP.GT.U32.AND P0, PT, R0, 0xb5, PT ;  /* 0x000000b50000780c */ /* 0x000fc40003f04070 */
[----:B------:R-:W-:Y:S01]  /*0150*/  ISETP.EQ.OR P2, PT, R9, RZ, !P4 ;  /* 0x000000ff0900720c */ /* 0x000fe20006742670 */
[----:B------:R-:W-:-:S04]  /*0160*/  IMAD.WIDE.U32 R2, R11, 0x4, R2 ;  /* 0x000000040b027825 */ /* 0x000fc800078e0002 */
[----:B------:R-:W-:Y:S01]  /*0170*/  HFMA2 R22, -RZ, RZ, 0, 0 ;  /* 0x00000000ff167431 */ /* 0x000fe200000001ff */
[----:B------:R-:W-:Y:S02]  /*0180*/  CS2R R12, SRZ ;  /* 0x00000000000c7805 */ /* 0x000fe4000001ff00 */
[----:B------:R-:W-:Y:S02]  /*0190*/  PLOP3.LUT P3, PT, PT, PT, PT, 0x8, 0x80 ;  /* 0x000000000080781c */ /* 0x000fe40003f6e170 */
[----:B------:R-:W-:Y:S01]  /*01a0*/  CS2R R16, SRZ ;  /* 0x0000000000107805 */ /* 0x000fe2000001ff00 */
[----:B--2---:R0:W2:Y:S04]  /*01b0*/  LDG.E.CONSTANT R19, desc[UR4][R4.64] ;  /* 0x0000000404137981 */ /* 0x0040a8000c1e9900 */
[----:B------:R-:W3:Y:S01]  /*01c0*/  @!P5 LDG.E.CONSTANT R15, desc[UR4][R2.64+-0x68] ;  /* 0xffff9804020fd981 */ /* 0x000ee2000c1e9900 */
[----:B------:R-:W-:-:S02]  /*01d0*/  ISETP.NE.AND P5, PT, R9, RZ, PT ;  /* 0x000000ff0900720c */ /* 0x000fc40003fa5270 */
[----:B------:R-:W-:Y:S01]  /*01e0*/  @!P0 PLOP3.LUT P3, PT, P6, PT, PT, 0x8, 0x80 ;  /* 0x000000000080881c */ /* 0x000fe2000376e170 */
[----:B------:R-:W4:Y:S01]  /*01f0*/  @P4 LDG.E.CONSTANT R13, desc[UR4][R2.64+-0x70] ;  /* 0xffff9004020d4981 */ /* 0x000f22000c1e9900 */
[----:B------:R-:W-:Y:S01]  /*0200*/  MOV R20, RZ ;  /* 0x000000ff00147202 */ /* 0x000fe20000000f00 */
[----:B------:R-:W-:Y:S02]  /*0210*/  HFMA2 R0, -RZ, RZ, 0, 0 ;  /* 0x00000000ff007431 */ /* 0x000fe400000001ff */
[----:B------:R-:W5:Y:S04]  /*0220*/  @!P2 LDG.E.CONSTANT R11, desc[UR4][R2.64+-0x74] ;  /* 0xffff8c04020ba981 */ /* 0x000f68000c1e9900 */
[----:B------:R-:W3:Y:S01]  /*0230*/  @P4 LDG.E.CONSTANT R22, desc[UR4][R2.64+-0x6c] ;  /* 0xffff940402164981 */ /* 0x000ee2000c1e9900 */
[----:B------:R-:W-:-:S03]  /*0240*/  ISETP.EQ.OR P4, PT, R9, RZ, P0 ;  /* 0x000000ff0900720c */ /* 0x000fc60000782670 */
[----:B------:R-:W3:Y:S04]  /*0250*/  @!P1 LDG.E.CONSTANT R17, desc[UR4][R2.64+0x8] ;  /* 0x0000080402119981 */ /* 0x000ee8000c1e9900 */
[----:B------:R-:W3:Y:S04]  /*0260*/  @!P0 LDG.E.CONSTANT R12, desc[UR4][R2.64+0xe0] ;  /* 0x0000e004020c8981 */ /* 0x000ee8000c1e9900 */
[----:B------:R-:W3:Y:S01]  /*0270*/  @P5 LDG.E.CONSTANT R20, desc[UR4][R2.64+-0x4] ;  /* 0xfffffc0402145981 */ /* 0x000ee2000c1e9900 */
[----:B------:R-:W-:-:S03]  /*0280*/  HFMA2 R8, -RZ, RZ, 0, 0 ;  /* 0x00000000ff087431 */ /* 0x000fc600000001ff */
[----:B------:R-:W3:Y:S01]  /*0290*/  @P3 LDG.E.CONSTANT R0, desc[UR4][R2.64+0xe8] ;  /* 0x0000e80402003981 */ /* 0x000ee2000c1e9900 */
[----:B------:R-:W-:-:S03]  /*02a0*/  MOV R10, RZ ;  /* 0x000000ff000a7202 */ /* 0x000fc60000000f00 */
[----:B------:R-:W3:Y:S04]  /*02b0*/  LDG.E.CONSTANT R25, desc[UR4][R2.64+0x4] ;  /* 0x0000040402197981 */ /* 0x000ee8000c1e9900 */
[----:B------:R-:W3:Y:S04]  /*02c0*/  @!P4 LDG.E.CONSTANT R16, desc[UR4][R2.64+0xdc] ;  /* 0x0000dc040210c981 */ /* 0x000ee8000c1e9900 */
[----:B------:R-:W3:Y:S04]  /*02d0*/  @P5 LDG.E.CONSTANT R14, desc[UR4][R2.64+0x6c] ;  /* 0x00006c04020e5981 */ /* 0x000ee8000c1e9900 */
[----:B------:R-:W3:Y:S04]  /*02e0*/  LDG.E.CONSTANT R6, desc[UR4][R2.64+0x70] ;  /* 0x0000700402067981 */ /* 0x000ee8000c1e9900 */
[----:B------:R-:W3:Y:S04]  /*02f0*/  @!P0 LDG.E.CONSTANT R10, desc[UR4][R2.64+0xe4] ;  /* 0x0000e404020a8981 */ /* 0x000ee8000c1e9900 */
[----:B------:R-:W3:Y:S04]  /*0300*/  @!P1 LDG.E.CONSTANT R8, desc[UR4][R2.64+0x78] ;  /* 0x0000780402089981 */ /* 0x000ee8000c1e9900 */
[----:B------:R1:W3:Y:S01]  /*0310*/  LDG.E.CONSTANT R4, desc[UR4][R2.64+0x74] ;  /* 0x0000740402047981 */ /* 0x0002e2000c1e9900 */
[----:B0-----:R-:W-:Y:S01]  /*0320*/  MOV R5, RZ ;  /* 0x000000ff00057202 */ /* 0x001fe20000000f00 */
[----:B-1----:R-:W0:Y:S02]  /*0330*/  LDC.64 R2, c[0x0][0x388] ;  /* 0x0000e200ff027b82 */ /* 0x002e240000000a00 */
[----:B0-----:R-:W-:-:S04]  /*0340*/  IMAD.WIDE.U32 R2, R7, 0x4, R2 ;  /* 0x0000000407027825 */ /* 0x001fc800078e0002 */
[--C-:B--2---:R-:W-:Y:S01]  /*0350*/  FADD R18, RZ, R19.reuse ;  /* 0x00000013ff127221 */ /* 0x104fe20000000000 */
[----:B------:R-:W-:Y:S01]  /*0360*/  FADD R24, RZ, -R19 ;  /* 0x80000013ff187221 */ /* 0x000fe20000000000 */
[--C-:B----4-:R-:W-:Y:S01]  /*0370*/  FADD R21, RZ, -R13.reuse ;  /* 0x8000000dff157221 */ /* 0x110fe20000000000 */
[----:B------:R-:W-:Y:S01]  /*0380*/  FADD R23, RZ, R13 ;  /* 0x0000000dff177221 */ /* 0x000fe20000000000 */
[----:B-----5:R-:W-:Y:S02]  /*0390*/  @!P2 FADD R5, RZ, R11 ;  /* 0x0000000bff05a221 */ /* 0x020fe40000000000 */
[C---:B---3--:R-:W-:Y:S02]  /*03a0*/  FADD R11, R21.reuse, R15 ;  /* 0x0000000f150b7221 */ /* 0x048fe40000000000 */
[----:B------:R-:W-:Y:S01]  /*03b0*/  FADD R5, -R22, R5 ;  /* 0x0000000516057221 */ /* 0x000fe20000000100 */
[--C-:B------:R-:W-:Y:S01]  /*03c0*/  FADD R13, R21, R22.reuse ;  /* 0x00000016150d7221 */ /* 0x100fe20000000000 */
[----:B------:R-:W-:Y:S01]  /*03d0*/  FADD R9, R18, -R17 ;  /* 0x8000001112097221 */ /* 0x000fe20000000000 */
[----:B------:R-:W-:-:S03]  /*03e0*/  FADD R15, R23, R22 ;  /* 0x00000016170f7221 */ /* 0x000fc60000000000 */
[----:B------:R-:W-:Y:S01]  /*03f0*/  FADD R27, R9, -R12 ;  /* 0x8000000c091b7221 */ /* 0x000fe20000000000 */
        /* <DEDUP_REMOVED lines=10> */
[----:B------:R-:W-:Y:S01]  /*04a0*/  FADD R16, R21, R16 ;  /* 0x0000001015107221 */ /* 0x000fe20000000000 */
[--C-:B------:R-:W-:Y:S01]  /*04b0*/  FADD R20, R23, R12.reuse ;  /* 0x0000000c17147221 */ /* 0x100fe20000000000 */
[----:B------:R-:W-:Y:S01]  /*04c0*/  FADD R18, R29, -R12 ;  /* 0x8000000c1d127221 */ /* 0x000fe20000000000 */
[--C-:B------:R-:W-:Y:S01]  /*04d0*/  FADD R5, R5, -R14.reuse ;  /* 0x8000000e05057221 */ /* 0x100fe20000000000 */
[--C-:B------:R-:W-:Y:S01]  /*04e0*/  FADD R21, R21, R14.reuse ;  /* 0x0000000e15157221 */ /* 0x100fe20000000000 */
        /* <DEDUP_REMOVED lines=42> */
.L_x_522:
        /* <DEDUP_REMOVED lines=15> */
.L_x_622:


//--------------------- .text.fused_nn_contrib_conv2d_winograd_without_weight_transform_add_nn_relu_1_kernel0 --------------------------
	.section	.text.fused_nn_contrib_conv2d_winograd_without_weight_transform_add_nn_relu_1_kernel0,"ax",@progbits
	.align	128
        .global         fused_nn_contrib_conv2d_winograd_without_weight_transform_add_nn_relu_1_kernel0
        .type           fused_nn_contrib_conv2d_winograd_without_weight_transform_add_nn_relu_1_kernel0,@function
        .size           fused_nn_contrib_conv2d_winograd_without_weight_transform_add_nn_relu_1_kernel0,(.L_x_623 - fused_nn_contrib_conv2d_winograd_without_weight_transform_add_nn_relu_1_kernel0)
        .other          fused_nn_contrib_conv2d_winograd_without_weight_transform_add_nn_relu_1_kernel0,@"STO_CUDA_ENTRY STV_DEFAULT"
fused_nn_contrib_conv2d_winograd_without_weight_transform_add_nn_relu_1_kernel0:
.text.fused_nn_contrib_conv2d_winograd_without_weight_transform_add_nn_relu_1_kernel0:
        /* <DEDUP_REMOVED lines=121> */
.L_x_523:
        /* <DEDUP_REMOVED lines=15> */
.L_x_623:


//--------------------- .text.fused_add_nn_relu_kernel0 --------------------------
	.section	.text.fused_add_nn_relu_kernel0,"ax",@progbits
	.align	128
        .global         fused_add_nn_relu_kernel0
        .type           fused_add_nn_relu_kernel0,@function
        .size           fused_add_nn_relu_kernel0,(.L_x_624 - fused_add_nn_relu_kernel0)
        .other          fused_add_nn_relu_kernel0,@"STO_CUDA_ENTRY STV_DEFAULT"
fused_add_nn_relu_kernel0:
.text.fused_add_nn_relu_kernel0:
[----:B------:R-:W-:Y:S01]  /*0000*/  LDC R1, c[0x0][0x37c] ;  /* 0x0000df00ff017b82 */ /* 0x000fe20000000800 */
[----:B------:R-:W0:Y:S07]  /*0010*/  S2R R9, SR_TID.X ;  /* 0x0000000000097919 */ /* 0x000e2e0000002100 */
[----:B------:R-:W1:Y:S02]  /*0020*/  S2UR UR4, SR_CTAID.X ;  /* 0x00000000000479c3 */ /* 0x000e640000002500 */
[----:B-1----:R-:W-:-:S06]  /*0030*/  USHF.L.U32 UR4, UR4, 0xa, URZ ;  /* 0x0000000a04047899 */ /* 0x002fcc00080006ff */
[----:B0-----:R-:W-:-:S04]  /*0040*/  LOP3.LUT R9, R9, UR4, RZ, 0xfc, !PT ;  /* 0x0000000409097c12 */ /* 0x001fc8000f8efcff */
[----:B------:R-:W-:-:S13]  /*0050*/  ISETP.GT.U32.AND P0, PT, R9, 0x61ff, PT ;  /* 0x000061ff0900780c */ /* 0x000fda0003f04070 */
[----:B------:R-:W-:Y:S05]  /*0060*/  @P0 EXIT ;  /* 0x000000000000094d */ /* 0x000fea0003800000 */
[----:B------:R-:W-:Y:S01]  /*0070*/  LOP3.LUT R0, R9, 0xffff, RZ, 0xc0, !PT ;  /* 0x0000ffff09007812 */ /* 0x000fe200078ec0ff */
[----:B------:R-:W0:Y:S01]  /*0080*/  LDC.64 R2, c[0x0][0x388] ;  /* 0x0000e200ff027b82 */ /* 0x000e220000000a00 */
[----:B------:R-:W1:Y:S03]  /*0090*/  LDCU.64 UR4, c[0x0][0x358] ;  /* 0x00006b00ff0477ac */ /* 0x000e660008000a00 */
[----:B------:R-:W-:-:S04]  /*00a0*/  IMAD R0, R0, 0x4e5f, RZ ;  /* 0x00004e5f00007824 */ /* 0x000fc800078e02ff */
[----:B------:R-:W2:Y:S01]  /*00b0*/  LDC.64 R4, c[0x0][0x390] ;  /* 0x0000e400ff047b82 */ /* 0x000ea20000000a00 */
[----:B------:R-:W-:-:S05]  /*00c0*/  SHF.R.U32.HI R0, RZ, 0x10, R0 ;  /* 0x00000010ff007819 */ /* 0x000fca0000011600 */
[----:B------:R-:W-:-:S05]  /*00d0*/  IMAD.MOV R6, RZ, RZ, -R0 ;  /* 0x000000ffff067224 */ /* 0x000fca00078e0a00 */
[----:B------:R-:W-:-:S05]  /*00e0*/  PRMT R6, R6, 0x7710, RZ ;  /* 0x0000771006067816 */ /* 0x000fca00000000ff */
[C---:B------:R-:W-:Y:S02]  /*00f0*/  IMAD.IADD R6, R9.reuse, 0x1, R6 ;  /* 0x0000000109067824 */ /* 0x040fe400078e0206 */
[----:B0-----:R-:W-:-:S03]  /*0100*/  IMAD.WIDE.U32 R2, R9, 0x4, R2 ;  /* 0x0000000409027825 */ /* 0x001fc600078e0002 */
[----:B------:R-:W-:-:S03]  /*0110*/  LOP3.LUT R7, R6, 0xffff, RZ, 0xc0, !PT ;  /* 0x0000ffff06077812 */ /* 0x000fc600078ec0ff */
[----:B-1----:R-:W3:Y:S01]  /*0120*/  LDG.E.CONSTANT R2, desc[UR4][R2.64] ;  /* 0x0000000402027981 */ /* 0x002ee2000c1e9900 */
[----:B------:R-:W-:-:S04]  /*0130*/  LEA.HI R0, R7, R0, RZ, 0x1f ;  /* 0x0000000007007211 */ /* 0x000fc800078ff8ff */
[----:B------:R-:W-:-:S04]  /*0140*/  LOP3.LUT R0, R0, 0xffff, RZ, 0xc0, !PT ;  /* 0x0000ffff00007812 */ /* 0x000fc800078ec0ff */
[----:B------:R-:W-:-:S04]  /*0150*/  SHF.R.U32.HI R0, RZ, 0x5, R0 ;  /* 0x00000005ff007819 */ /* 0x000fc80000011600 */
[----:B------:R-:W-:-:S05]  /*0160*/  LOP3.LUT R7, R0, 0xffff, RZ, 0xc0, !PT ;  /* 0x0000ffff00077812 */ /* 0x000fca00078ec0ff */
[----:B--2---:R-:W-:Y:S02]  /*0170*/  IMAD.WIDE.U32 R4, R7, 0x4, R4 ;  /* 0x0000000407047825 */ /* 0x004fe400078e0004 */
[----:B------:R-:W0:Y:S04]  /*0180*/  LDC.64 R6, c[0x0][0x380] ;  /* 0x0000e000ff067b82 */ /* 0x000e280000000a00 */
[----:B------:R-:W3:Y:S01]  /*0190*/  LDG.E.CONSTANT R5, desc[UR4][R4.64] ;  /* 0x0000000404057981 */ /* 0x000ee2000c1e9900 */
[----:B0-----:R-:W-:-:S04]  /*01a0*/  IMAD.WIDE.U32 R6, R9, 0x4, R6 ;  /* 0x0000000409067825 */ /* 0x001fc800078e0006 */
[----:B---3--:R-:W-:-:S05]  /*01b0*/  FADD R0, R2, R5 ;  /* 0x0000000502007221 */ /* 0x008fca0000000000 */
[----:B------:R-:W-:-:S05]  /*01c0*/  FMNMX R9, RZ, R0, !PT ;  /* 0x00000000ff097209 */ /* 0x000fca0007800000 */
[----:B------:R-:W-:Y:S01]  /*01d0*/  STG.E desc[UR4][R6.64], R9 ;  /* 0x0000000906007986 */ /* 0x000fe2000c101904 */
[----:B------:R-:W-:Y:S05]  /*01e0*/  EXIT ;  /* 0x000000000000794d */ /* 0x000fea0003800000 */
.L_x_524:
        /* <DEDUP_REMOVED lines=9> */
.L_x_624:


//--------------------- .text.fused_nn_conv2d_add_nn_relu_1_kernel0 --------------------------
	.section	.text.fused_nn_conv2d_add_nn_relu_1_kernel0,"ax",@progbits
	.align	128
        .global         fused_nn_conv2d_add_nn_relu_1_kernel0
        .type           fused_nn_conv2d_add_nn_relu_1_kernel0,@function
        .size           fused_nn_conv2d_add_nn_relu_1_kernel0,(.L_x_625 - fused_nn_conv2d_add_nn_relu_1_kernel0)
        .other          fused_nn_conv2d_add_nn_relu_1_kernel0,@"STO_CUDA_ENTRY STV_DEFAULT"
fused_nn_conv2d_add_nn_relu_1_kernel0:
.text.fused_nn_conv2d_add_nn_relu_1_kernel0:
[----:B------:R-:W-:Y:S01]  /*0000*/  LDC R1, c[0x0][0x37c] ;  /* 0x0000df00ff017b82 */ /* 0x000fe20000000800 */
[----:B------:R-:W0:Y:S01]  /*0010*/  S2R R0, SR_TID.X ;  /* 0x0000000000007919 */ /* 0x000e220000002100 */
[----:B------:R-:W1:Y:S01]  /*0020*/  LDCU.64 UR6, c[0x0][0x358] ;  /* 0x00006b00ff0677ac */ /* 0x000e620008000a00 */
[----:B------:R-:W2:Y:S01]  /*0030*/  S2R R2, SR_TID.Z ;  /* 0x0000000000027919 */ /* 0x000ea20000002300 */
[----:B------:R-:W2:Y:S01]  /*0040*/  S2R R3, SR_TID.Y ;  /* 0x0000000000037919 */ /* 0x000ea20000002200 */
[----:B------:R-:W3:Y:S01]  /*0050*/  S2R R17, SR_CgaCtaId ;  /* 0x0000000000117919 */ /* 0x000ee20000008800 */
[----:B0-----:R-:W-:-:S04]  /*0060*/  IMAD.SHL.U32 R4, R0, 0x2, RZ ;  /* 0x0000000200047824 */ /* 0x001fc800078e00ff */
[C---:B------:R-:W-:Y:S01]  /*0070*/  VIADD R7, R4.reuse, 0x1 ;  /* 0x0000000104077836 */ /* 0x040fe20000000000 */
[C---:B------:R-:W-:Y:S01]  /*0080*/  LOP3.LUT R6, R4.reuse, 0xffff, RZ, 0xc0, !PT ;  /* 0x0000ffff04067812 */ /* 0x040fe200078ec0ff */
[----:B------:R-:W-:Y:S02]  /*0090*/  VIADD R19, R4, 0x1 ;  /* 0x0000000104137836 */ /* 0x000fe40000000000 */
[--C-:B--2---:R-:W-:Y:S02]  /*00a0*/  IMAD R13, R2, 0x2, R3.reuse ;  /* 0x00000002020d7824 */ /* 0x104fe400078e0203 */
[C---:B------:R-:W-:Y:S02]  /*00b0*/  IMAD R8, R6.reuse, 0x5556, RZ ;  /* 0x0000555606087824 */ /* 0x040fe400078e02ff */
[----:B------:R-:W-:Y:S02]  /*00c0*/  IMAD.SHL.U32 R5, R13, 0x4, RZ ;  /* 0x000000040d057824 */ /* 0x000fe400078e00ff */
[----:B------:R-:W-:Y:S01]  /*00d0*/  IMAD R16, R6, 0x1556, RZ ;  /* 0x0000155606107824 */ /* 0x000fe200078e02ff */
[----:B------:R-:W-:Y:S01]  /*00e0*/  LOP3.LUT R6, R7, 0xffff, RZ, 0xc0, !PT ;  /* 0x0000ffff07067812 */ /* 0x000fe200078ec0ff */
[----:B------:R-:W-:Y:S01]  /*00f0*/  IMAD R7, R2, 0x2, R3 ;  /* 0x0000000202077824 */ /* 0x000fe200078e0203 */
[----:B------:R-:W-:-:S02]  /*0100*/  LEA.HI R5, R8, R5, RZ, 0x10 ;  /* 0x0000000508057211 */ /* 0x000fc400078f80ff */
[----:B------:R-:W-:Y:S01]  /*0110*/  SHF.R.U32.HI R16, RZ, 0x10, R16 ;  /* 0x00000010ff107819 */ /* 0x000fe20000011610 */
[C---:B------:R-:W-:Y:S01]  /*0120*/  IMAD R10, R6.reuse, 0x5556, RZ ;  /* 0x00005556060a7824 */ /* 0x040fe200078e02ff */
[----:B------:R-:W-:Y:S01]  /*0130*/  ISETP.GT.U32.AND P0, PT, R5, 0x7f, PT ;  /* 0x0000007f0500780c */ /* 0x000fe20003f04070 */
[----:B------:R-:W-:Y:S01]  /*0140*/  IMAD.SHL.U32 R5, R7, 0x4, RZ ;  /* 0x0000000407057824 */ /* 0x000fe200078e00ff */
[----:B------:R-:W-:Y:S01]  /*0150*/  IADD3 R9, PT, PT, R13, R16, RZ ;  /* 0x000000100d097210 */ /* 0x000fe20007ffe0ff */
[----:B------:R-:W-:Y:S01]  /*0160*/  IMAD R8, R6, 0x1556, RZ ;  /* 0x0000155606087824 */ /* 0x000fe200078e02ff */
[----:B------:R-:W-:Y:S02]  /*0170*/  MOV R6, 0x400 ;  /* 0x0000040000067802 */ /* 0x000fe40000000f00 */
[----:B------:R-:W-:Y:S01]  /*0180*/  LEA.HI R10, R10, R5, RZ, 0x10 ;  /* 0x000000050a0a7211 */ /* 0x000fe200078f80ff */
[----:B------:R-:W-:Y:S01]  /*0190*/  IMAD R5, R3, 0x13, RZ ;  /* 0x0000001303057824 */ /* 0x000fe200078e02ff */
[----:B------:R-:W-:Y:S01]  /*01a0*/  SHF.R.U32.HI R8, RZ, 0x10, R8 ;  /* 0x00000010ff087819 */ /* 0x000fe20000011608 */
[----:B------:R-:W-:Y:S01]  /*01b0*/  VIADD R6, R6, 0x910 ;  /* 0x0000091006067836 */ /* 0x000fe20000000000 */
[----:B------:R-:W-:Y:S01]  /*01c0*/  ISETP.GT.U32.AND P1, PT, R10, 0x7f, PT ;  /* 0x0000007f0a00780c */ /* 0x000fe20003f24070 */
[----:B------:R-:W-:Y:S01]  /*01d0*/  IMAD R5, R2, 0x25, R5 ;  /* 0x0000002502057824 */ /* 0x000fe200078e0205 */
[----:B------:R-:W-:Y:S01]  /*01e0*/  ISETP.GT.U32.OR P0, PT, R9, 0x1f, P0 ;  /* 0x0000001f0900780c */ /* 0x000fe20000704470 */
[----:B------:R-:W-:Y:S01]  /*01f0*/  IMAD.IADD R8, R7, 0x1, R8 ;  /* 0x0000000107087824 */ /* 0x000fe200078e0208 */
[----:B---3--:R-:W-:Y:S01]  /*0200*/  LEA R17, R17, R6, 0x18 ;  /* 0x0000000611117211 */ /* 0x008fe200078ec0ff */
[----:B------:R-:W-:-:S02]  /*0210*/  IMAD R12, R0, 0x3, R5 ;  /* 0x00000003000c7824 */ /* 0x000fc400078e0205 */
[----:B------:R-:W-:Y:S01]  /*0220*/  IMAD R5, R7, 0xc, R4 ;  /* 0x0000000c07057824 */ /* 0x000fe200078e0204 */
[----:B------:R-:W-:Y:S01]  /*0230*/  LOP3.LUT R7, R19, 0xffff, RZ, 0xc0, !PT ;  /* 0x0000ffff13077812 */ /* 0x000fe200078ec0ff */
[C---:B------:R-:W-:Y:S01]  /*0240*/  VIADD R10, R12.reuse, 0x1 ;  /* 0x000000010c0a7836 */ /* 0x040fe20000000000 */
[----:B------:R-:W-:Y:S01]  /*0250*/  LOP3.LUT R6, R12, 0xffff, RZ, 0xc0, !PT ;  /* 0x0000ffff0c067812 */ /* 0x000fe200078ec0ff */
[----:B------:R-:W-:Y:S01]  /*0260*/  IMAD R17, R2, 0x120, R17 ;  /* 0x0000012002117824 */ /* 0x000fe200078e0211 */
[----:B------:R-:W-:Y:S01]  /*0270*/  ISETP.GT.U32.OR P1, PT, R8, 0x1f, P1 ;  /* 0x0000001f0800780c */ /* 0x000fe20000f24470 */
[----:B------:R-:W-:Y:S01]  /*0280*/  IMAD R18, R7, 0x1556, RZ ;  /* 0x0000155607127824 */ /* 0x000fe200078e02ff */
[----:B------:R-:W-:Y:S01]  /*0290*/  LOP3.LUT R14, R10, 0xffff, RZ, 0xc0, !PT ;  /* 0x0000ffff0a0e7812 */ /* 0x000fe200078ec0ff */
[----:B------:R-:W-:Y:S01]  /*02a0*/  IMAD R8, R6, 0x469f, RZ ;  /* 0x0000469f06087824 */ /* 0x000fe200078e02ff */
[C---:B------:R-:W-:Y:S01]  /*02b0*/  ISETP.GT.U32.OR P4, PT, R5.reuse, 0x17f, P0 ;  /* 0x0000017f0500780c */ /* 0x040fe20000784470 */
[----:B------:R-:W-:Y:S01]  /*02c0*/  VIADD R7, R12, 0x2 ;  /* 0x000000020c077836 */ /* 0x000fe20000000000 */
[----:B------:R-:W-:Y:S01]  /*02d0*/  SHF.R.U32.HI R18, RZ, 0x10, R18 ;  /* 0x00000010ff127819 */ /* 0x000fe20000011612 */
[----:B------:R-:W-:Y:S01]  /*02e0*/  IMAD R6, R6, 0xe1fd, RZ ;  /* 0x0000e1fd06067824 */ /* 0x000fe200078e02ff */
[----:B------:R-:W-:Y:S01]  /*02f0*/  ISETP.GT.U32.OR P3, PT, R5, 0x17e, P1 ;  /* 0x0000017e0500780c */ /* 0x000fe20000f64470 */
[C---:B------:R-:W-:Y:S01]  /*0300*/  IMAD R9, R14.reuse, 0xe1fd, RZ ;  /* 0x0000e1fd0e097824 */ /* 0x040fe200078e02ff */
[----:B------:R-:W-:Y:S01]  /*0310*/  SHF.R.U32.HI R8, RZ, 0x13, R8 ;  /* 0x00000013ff087819 */ /* 0x000fe20000011608 */
[----:B------:R-:W-:Y:S01]  /*0320*/  IMAD R14, R14, 0x469f, RZ ;  /* 0x0000469f0e0e7824 */ /* 0x000fe200078e02ff */
[----:B------:R-:W-:-:S02]  /*0330*/  PRMT R15, R18, 0x9910, RZ ;  /* 0x00009910120f7816 */ /* 0x000fc400000000ff */
[----:B------:R-:W-:Y:S02]  /*0340*/  LOP3.LUT R5, R7, 0xffff, RZ, 0xc0, !PT ;  /* 0x0000ffff07057812 */ /* 0x000fe400078ec0ff */
[----:B------:R-:W-:Y:S02]  /*0350*/  SHF.R.U32.HI R6, RZ, 0x17, R6 ;  /* 0x00000017ff067819 */ /* 0x000fe40000011606 */
[----:B------:R-:W-:Y:S01]  /*0360*/  PRMT R11, R8, 0x9910, RZ ;  /* 0x00009910080b7816 */ /* 0x000fe200000000ff */
[----:B------:R-:W-:Y:S01]  /*0370*/  IMAD.MOV.U32 R8, RZ, RZ, R15 ;  /* 0x000000ffff087224 */ /* 0x000fe200078e000f */
[----:B------:R-:W-:Y:S01]  /*0380*/  PRMT R20, R6, 0x9910, RZ ;  /* 0x0000991006147816 */ /* 0x000fe200000000ff */
[----:B------:R-:W-:Y:S01]  /*0390*/  IMAD R15, R5, 0xe1fd, RZ ;  /* 0x0000e1fd050f7824 */ /* 0x000fe200078e02ff */
[----:B------:R-:W-:Y:S01]  /*03a0*/  SHF.R.U32.HI R6, RZ, 0x17, R9 ;  /* 0x00000017ff067819 */ /* 0x000fe20000011609 */
[----:B------:R-:W-:Y:S01]  /*03b0*/  IMAD R8, R8, 0xc, RZ ;  /* 0x0000000c08087824 */ /* 0x000fe200078e02ff */
[----:B------:R-:W-:Y:S01]  /*03c0*/  MOV R9, R20 ;  /* 0x0000001400097202 */ /* 0x000fe20000000f00 */
[----:B------:R-:W-:Y:S01]  /*03d0*/  IMAD R11, R11, 0x1d, RZ ;  /* 0x0000001d0b0b7824 */ /* 0x000fe200078e02ff */
[----:B------:R-:W-:Y:S01]  /*03e0*/  SHF.R.U32.HI R15, RZ, 0x17, R15 ;  /* 0x00000017ff0f7819 */ /* 0x000fe2000001160f */
[----:B------:R-:W-:Y:S01]  /*03f0*/  IMAD.MOV R20, RZ, RZ, -R8 ;  /* 0x000000ffff147224 */ /* 0x000fe200078e0a08 */
[----:B------:R-:W-:Y:S01]  /*0400*/  PRMT R6, R6, 0x9910, RZ ;  /* 0x0000991006067816 */ /* 0x000fe200000000ff */
[----:B------:R-:W-:Y:S01]  /*0410*/  IMAD R8, R9, 0x91, RZ ;  /* 0x0000009109087824 */ /* 0x000fe200078e02ff */
[----:B------:R-:W-:Y:S01]  /*0420*/  PRMT R15, R15, 0x9910, RZ ;  /* 0x000099100f0f7816 */ /* 0x000fe200000000ff */
[----:B------:R-:W-:Y:S01]  /*0430*/  IMAD.MOV R11, RZ, RZ, -R11 ;  /* 0x000000ffff0b7224 */ /* 0x000fe200078e0a0b */
[----:B------:R-:W-:Y:S01]  /*0440*/  PRMT R20, R20, 0x7710, RZ ;  /* 0x0000771014147816 */ /* 0x000fe200000000ff */
[----:B------:R-:W-:Y:S01]  /*0450*/  IMAD.MOV R21, RZ, RZ, -R8 ;  /* 0x000000ffff157224 */ /* 0x000fe200078e0a08 */
[----:B------:R-:W-:Y:S01]  /*0460*/  SHF.R.U32.HI R14, RZ, 0x13, R14 ;  /* 0x00000013ff0e7819 */ /* 0x000fe2000001160e */
[----:B------:R-:W-:Y:S01]  /*0470*/  IMAD.MOV.U32 R8, RZ, RZ, R15 ;  /* 0x000000ffff087224 */ /* 0x000fe200078e000f */
[----:B------:R-:W-:Y:S01]  /*0480*/  PRMT R11, R11, 0x7710, RZ ;  /* 0x000077100b0b7816 */ /* 0x000fe200000000ff */
[----:B------:R-:W-:Y:S01]  /*0490*/  IMAD.IADD R19, R19, 0x1, R20 ;  /* 0x0000000113137824 */ /* 0x000fe200078e0214 */
[----:B------:R-:W-:Y:S01]  /*04a0*/  PRMT R21, R21, 0x7710, RZ ;  /* 0x0000771015157816 */ /* 0x000fe200000000ff */
[----:B------:R-:W-:Y:S01]  /*04b0*/  IMAD R20, R8, 0x91, RZ ;  /* 0x0000009108147824 */ /* 0x000fe200078e02ff */
[----:B------:R-:W-:Y:S01]  /*04c0*/  PRMT R23, R14, 0x9910, RZ ;  /* 0x000099100e177816 */ /* 0x000fe200000000ff */
[----:B------:R-:W-:-:S02]  /*04d0*/  IMAD R15, R6, 0x91, RZ ;  /* 0x00000091060f7824 */ /* 0x000fc400078e02ff */
[----:B------:R-:W-:Y:S02]  /*04e0*/  IMAD.MOV R20, RZ, RZ, -R20 ;  /* 0x000000ffff147224 */ /* 0x000fe400078e0a14 */
[----:B------:R-:W-:Y:S02]  /*04f0*/  IMAD.MOV R15, RZ, RZ, -R15 ;  /* 0x000000ffff0f7224 */ /* 0x000fe400078e0a0f */
[----:B------:R-:W-:Y:S01]  /*0500*/  IMAD.IADD R11, R12, 0x1, R11 ;  /* 0x000000010c0b7824 */ /* 0x000fe200078e020b */
[----:B------:R-:W-:Y:S02]  /*0510*/  PRMT R22, R20, 0x7710, RZ ;  /* 0x0000771014167816 */ /* 0x000fe400000000ff */
[----:B------:R-:W-:Y:S02]  /*0520*/  PRMT R15, R15, 0x7710, RZ ;  /* 0x000077100f0f7816 */ /* 0x000fe400000000ff */
[----:B------:R-:W-:Y:S01]  /*0530*/  IADD3 R12, PT, PT, R12, R21, RZ ;  /* 0x000000150c0c7210 */ /* 0x000fe20007ffe0ff */
[----:B------:R-:W-:Y:S01]  /*0540*/  IMAD R21, R5, 0x469f, RZ ;  /* 0x0000469f05157824 */ /* 0x000fe200078e02ff */
[----:B------:R-:W-:Y:S01]  /*0550*/  PRMT R11, R11, 0x9910, RZ ;  /* 0x000099100b0b7816 */ /* 0x000fe200000000ff */
[----:B------:R-:W-:Y:S01]  /*0560*/  IMAD.IADD R14, R7, 0x1, R22 ;  /* 0x00000001070e7824 */ /* 0x000fe200078e0216 */
[----:B------:R-:W0:Y:S01]  /*0570*/  S2R R5, SR_CTAID.Y ;  /* 0x0000000000057919 */ /* 0x000e220000002600 */
[----:B------:R-:W-:Y:S01]  /*0580*/  IMAD.IADD R15, R10, 0x1, R15 ;  /* 0x000000010a0f7824 */ /* 0x000fe200078e020f */
[----:B------:R-:W-:Y:S01]  /*0590*/  SHF.R.U32.HI R20, RZ, 0x13, R21 ;  /* 0x00000013ff147819 */ /* 0x000fe20000011615 */
[----:B------:R-:W-:Y:S01]  /*05a0*/  IMAD.MOV.U32 R22, RZ, RZ, R23 ;  /* 0x000000ffff167224 */ /* 0x000fe200078e0017 */
[----:B------:R-:W-:-:S02]  /*05b0*/  PRMT R24, R14, 0x9910, RZ ;  /* 0x000099100e187816 */ /* 0x000fc400000000ff */
[----:B------:R-:W-:Y:S01]  /*05c0*/  PRMT R21, R15, 0x9910, RZ ;  /* 0x000099100f157816 */ /* 0x000fe200000000ff */
[----:B------:R-:W-:Y:S01]  /*05d0*/  IMAD R22, R22, 0x1d, RZ ;  /* 0x0000001d16167824 */ /* 0x000fe200078e02ff */
[----:B------:R-:W-:Y:S01]  /*05e0*/  PRMT R25, R20, 0x9910, RZ ;  /* 0x0000991014197816 */ /* 0x000fe200000000ff */
[----:B------:R-:W-:Y:S01]  /*05f0*/  IMAD.MOV.U32 R23, RZ, RZ, R24 ;  /* 0x000000ffff177224 */ /* 0x000fe200078e0018 */
[----:B------:R-:W-:Y:S01]  /*0600*/  PRMT R20, R12, 0x9910, RZ ;  /* 0x000099100c147816 */ /* 0x000fe200000000ff */
[----:B------:R-:W-:Y:S01]  /*0610*/  IMAD R21, R21, 0x1b, RZ ;  /* 0x0000001b15157824 */ /* 0x000fe200078e02ff */
[----:B------:R-:W-:Y:S01]  /*0620*/  MOV R24, R25 ;  /* 0x0000001900187202 */ /* 0x000fe20000000f00 */
[----:B------:R-:W-:Y:S02]  /*0630*/  IMAD R23, R23, 0x1b, RZ ;  /* 0x0000001b17177824 */ /* 0x000fe400078e02ff */
[----:B------:R-:W-:Y:S01]  /*0640*/  IMAD R20, R20, 0x1b, RZ ;  /* 0x0000001b14147824 */ /* 0x000fe200078e02ff */
[----:B------:R-:W-:Y:S01]  /*0650*/  LOP3.LUT R21, R21, 0xffff, RZ, 0xc0, !PT ;  /* 0x0000ffff15157812 */ /* 0x000fe200078ec0ff */
[----:B------:R-:W-:Y:S01]  /*0660*/  IMAD.MOV R25, RZ, RZ, -R22 ;  /* 0x000000ffff197224 */ /* 0x000fe200078e0a16 */
[----:B------:R-:W-:Y:S01]  /*0670*/  LOP3.LUT R22, R23, 0xffff, RZ, 0xc0, !PT ;  /* 0x0000ffff17167812 */ /* 0x000fe200078ec0ff */
[----:B------:R-:W-:Y:S01]  /*0680*/  IMAD R24, R24, 0x1d, RZ ;  /* 0x0000001d18187824 */ /* 0x000fe200078e02ff */
[----:B------:R-:W-:-:S02]  /*0690*/  LOP3.LUT R20, R20, 0xffff, RZ, 0xc0, !PT ;  /* 0x0000ffff14147812 */ /* 0x000fc400078ec0ff */
[----:B------:R-:W-:Y:S01]  /*06a0*/  PRMT R25, R25, 0x7710, RZ ;  /* 0x0000771019197816 */ /* 0x000fe200000000ff */
[----:B------:R-:W-:Y:S01]  /*06b0*/  IMAD.MOV R24, RZ, RZ, -R24 ;  /* 0x000000ffff187224 */ /* 0x000fe200078e0a18 */
[----:B------:R-:W-:Y:S02]  /*06c0*/  SHF.R.U32.HI R21, RZ, 0x8, R21 ;  /* 0x00000008ff157819 */ /* 0x000fe40000011615 */
[----:B------:R-:W-:Y:S02]  /*06d0*/  SHF.R.U32.HI R22, RZ, 0x8, R22 ;  /* 0x00000008ff167819 */ /* 0x000fe40000011616 */
[----:B------:R-:W-:Y:S01]  /*06e0*/  SHF.R.U32.HI R23, RZ, 0x8, R20 ;  /* 0x00000008ff177819 */ /* 0x000fe20000011614 */
[----:B------:R-:W-:Y:S01]  /*06f0*/  IMAD.IADD R20, R10, 0x1, R25 ;  /* 0x000000010a147824 */ /* 0x000fe200078e0219 */
[----:B------:R-:W-:Y:S01]  /*0700*/  PRMT R24, R24, 0x7710, RZ ;  /* 0x0000771018187816 */ /* 0x000fe200000000ff */
[----:B------:R-:W-:Y:S02]  /*0710*/  IMAD.MOV R10, RZ, RZ, -R21 ;  /* 0x000000ffff0a7224 */ /* 0x000fe400078e0a15 */
[----:B------:R-:W-:-:S02]  /*0720*/  IMAD.MOV R27, RZ, RZ, -R22 ;  /* 0x000000ffff1b7224 */ /* 0x000fc400078e0a16 */
[----:B------:R-:W-:Y:S01]  /*0730*/  IMAD.MOV R25, RZ, RZ, -R23 ;  /* 0x000000ffff197224 */ /* 0x000fe200078e0a17 */
[----:B------:R-:W-:Y:S01]  /*0740*/  PRMT R10, R10, 0x7710, RZ ;  /* 0x000077100a0a7816 */ /* 0x000fe200000000ff */
[----:B------:R-:W-:Y:S01]  /*0750*/  IMAD.IADD R24, R7, 0x1, R24 ;  /* 0x0000000107187824 */ /* 0x000fe200078e0218 */
[----:B------:R-:W-:Y:S02]  /*0760*/  PRMT R27, R27, 0x7710, RZ ;  /* 0x000077101b1b7816 */ /* 0x000fe400000000ff */
[----:B------:R-:W-:Y:S01]  /*0770*/  PRMT R25, R25, 0x7710, RZ ;  /* 0x0000771019197816 */ /* 0x000fe200000000ff */
[----:B------:R-:W-:Y:S02]  /*0780*/  IMAD.IADD R15, R15, 0x1, R10 ;  /* 0x000000010f0f7824 */ /* 0x000fe400078e020a */
[----:B------:R-:W-:Y:S01]  /*0790*/  IMAD.IADD R14, R14, 0x1, R27 ;  /* 0x000000010e0e7824 */ /* 0x000fe200078e021b */
[----:B------:R-:W-:Y:S02]  /*07a0*/  IADD3 R12, PT, PT, R12, R25, RZ ;  /* 0x000000190c0c7210 */ /* 0x000fe40007ffe0ff */
[----:B------:R-:W-:-:S02]  /*07b0*/  LOP3.LUT R10, R15, 0xfe, RZ, 0xc0, !PT ;  /* 0x000000fe0f0a7812 */ /* 0x000fc400078ec0ff */
[----:B------:R-:W-:Y:S02]  /*07c0*/  LOP3.LUT R7, R14, 0xfe, RZ, 0xc0, !PT ;  /* 0x000000fe0e077812 */ /* 0x000fe400078ec0ff */
[----:B------:R-:W-:Y:S02]  /*07d0*/  LOP3.LUT R12, R12, 0xfe, RZ, 0xc0, !PT ;  /* 0x000000fe0c0c7812 */ /* 0x000fe400078ec0ff */
[----:B------:R-:W-:Y:S01]  /*07e0*/  LEA.HI R21, R10, R21, RZ, 0x1f ;  /* 0x000000150a157211 */ /* 0x000fe200078ff8ff */
[----:B------:R-:W-:Y:S01]  /*07f0*/  IMAD.MOV.U32 R10, RZ, RZ, R11 ;  /* 0x000000ffff0a7224 */ /* 0x000fe200078e000b */
[----:B------:R-:W-:Y:S02]  /*0800*/  PRMT R11, R20, 0x9910, RZ ;  /* 0x00009910140b7816 */ /* 0x000fe400000000ff */
[----:B------:R-:W-:Y:S01]  /*0810*/  LEA.HI R22, R7, R22, RZ, 0x1f ;  /* 0x0000001607167211 */ /* 0x000fe200078ff8ff */
[----:B------:R-:W-:Y:S01]  /*0820*/  IMAD R9, R9, 0x310, R10 ;  /* 0x0000031009097824 */ /* 0x000fe200078e020a */
[----:B------:R-:W-:Y:S01]  /*0830*/  LEA.HI R23, R12, R23, RZ, 0x1f ;  /* 0x000000170c177211 */ /* 0x000fe200078ff8ff */
[----:B------:R-:W2:Y:S01]  /*0840*/  S2R R7, SR_CTAID.Z ;  /* 0x0000000000077919 */ /* 0x000ea20000002700 */
[----:B------:R-:W-:Y:S01]  /*0850*/  PRMT R15, R24, 0x9910, RZ ;  /* 0x00009910180f7816 */ /* 0x000fe200000000ff */
[----:B------:R-:W-:Y:S01]  /*0860*/  IMAD R14, R6, 0x310, R11 ;  /* 0x00000310060e7824 */ /* 0x000fe200078e020b */
[----:B------:R-:W-:Y:S01]  /*0870*/  LOP3.LUT R23, R23, 0xf0, RZ, 0xc0, !PT ;  /* 0x000000f017177812 */ /* 0x000fe200078ec0ff */
[----:B0-----:R-:W-:Y:S01]  /*0880*/  IMAD.SHL.U32 R12, R5, 0x4, RZ ;  /* 0x00000004050c7824 */ /* 0x001fe200078e00ff */
[----:B------:R-:W-:Y:S01]  /*0890*/  PRMT R24, R16, 0x9910, RZ ;  /* 0x0000991010187816 */ /* 0x000fe200000000ff */
[----:B------:R-:W-:Y:S01]  /*08a0*/  IMAD R20, R8, 0x310, R15 ;  /* 0x0000031008147824 */ /* 0x000fe200078e020f */
[----:B------:R-:W-:-:S02]  /*08b0*/  LOP3.LUT R21, R21, 0xf0, RZ, 0xc0, !PT ;  /* 0x000000f015157812 */ /* 0x000fc400078ec0ff */
[----:B------:R-:W-:Y:S02]  /*08c0*/  LOP3.LUT R22, R22, 0xf0, RZ, 0xc0, !PT ;  /* 0x000000f016167812 */ /* 0x000fe400078ec0ff */
[----:B------:R-:W-:Y:S02]  /*08d0*/  LOP3.LUT R6, R9, 0xffff, RZ, 0xc0, !PT ;  /* 0x0000ffff09067812 */ /* 0x000fe400078ec0ff */
[----:B------:R-:W-:Y:S02]  /*08e0*/  SHF.R.U32.HI R23, RZ, 0x4, R23 ;  /* 0x00000004ff177819 */ /* 0x000fe40000011617 */
[----:B------:R-:W-:Y:S01]  /*08f0*/  LOP3.LUT R8, R14, 0xffff, RZ, 0xc0, !PT ;  /* 0x0000ffff0e087812 */ /* 0x000fe200078ec0ff */
[----:B------:R-:W-:Y:S01]  /*0900*/  IMAD.MOV.U32 R14, RZ, RZ, R24 ;  /* 0x000000ffff0e7224 */ /* 0x000fe200078e0018 */
[----:B------:R-:W-:Y:S01]  /*0910*/  SHF.R.U32.HI R21, RZ, 0x4, R21 ;  /* 0x00000004ff157819 */ /* 0x000fe20000011615 */
[----:B------:R-:W-:Y:S01]  /*0920*/  IMAD R6, R23, 0x1c, R6 ;  /* 0x0000001c17067824 */ /* 0x000fe200078e0206 */
[----:B------:R-:W-:Y:S01]  /*0930*/  SHF.R.U32.HI R9, RZ, 0x4, R22 ;  /* 0x00000004ff097819 */ /* 0x000fe20000011616 */
[--C-:B------:R-:W-:Y:S01]  /*0940*/  IMAD.IADD R22, R16, 0x1, R3.reuse ;  /* 0x0000000110167824 */ /* 0x100fe200078e0203 */
[C---:B------:R-:W-:Y:S01]  /*0950*/  LOP3.LUT P2, RZ, R12.reuse, R23, RZ, 0xfc, !PT ;  /* 0x000000170cff7212 */ /* 0x040fe2000784fcff */
[----:B------:R-:W-:Y:S01]  /*0960*/  IMAD R8, R21, 0x1c, R8 ;  /* 0x0000001c15087824 */ /* 0x000fe200078e0208 */
[----:B------:R-:W-:Y:S01]  /*0970*/  LOP3.LUT P1, RZ, R12, R21, RZ, 0xfc, !PT ;  /* 0x000000150cff7212 */ /* 0x000fe2000782fcff */
[----:B------:R-:W-:Y:S01]  /*0980*/  IMAD.IADD R23, R18, 0x1, R3 ;  /* 0x0000000112177824 */ /* 0x000fe200078e0203 */
[----:B------:R-:W-:Y:S01]  /*0990*/  LOP3.LUT P0, RZ, R12, R9, RZ, 0xfc, !PT ;  /* 0x000000090cff7212 */ /* 0x000fe2000780fcff */
[----:B------:R-:W-:Y:S01]  /*09a0*/  IMAD R12, R14, 0xc, RZ ;  /* 0x0000000c0e0c7824 */ /* 0x000fe200078e02ff */
[----:B------:R-:W-:Y:S01]  /*09b0*/  LOP3.LUT R20, R20, 0xffff, RZ, 0xc0, !PT ;  /* 0x0000ffff14147812 */ /* 0x000fe200078ec0ff */
[----:B------:R-:W-:Y:S01]  /*09c0*/  IMAD.MOV.U32 R14, RZ, RZ, RZ ;  /* 0x000000ffff0e7224 */ /* 0x000fe200078e00ff */
[----:B------:R-:W-:Y:S01]  /*09d0*/  ISETP.EQ.OR P0, PT, R15, RZ, !P0 ;  /* 0x000000ff0f00720c */ /* 0x000fe20004702670 */
[----:B------:R-:W-:Y:S01]  /*09e0*/  IMAD R22, R22, 0x480, RZ ;  /* 0x0000048016167824 */ /* 0x000fe200078e02ff */
[----:B------:R-:W-:Y:S01]  /*09f0*/  IADD3 R12, PT, PT, RZ, -R12, RZ ;  /* 0x8000000cff0c7210 */ /* 0x000fe20007ffe0ff */
[----:B------:R-:W-:Y:S01]  /*0a00*/  IMAD R9, R9, 0x1c, R20 ;  /* 0x0000001c09097824 */ /* 0x000fe200078e0214 */
[----:B------:R-:W-:Y:S01]  /*0a10*/  PRMT R25, R19, 0x9910, RZ ;  /* 0x0000991013197816 */ /* 0x000fe200000000ff */
[----:B--2---:R-:W-:Y:S01]  /*0a20*/  IMAD R21, R7, 0x20, R13 ;  /* 0x0000002007157824 */ /* 0x004fe200078e020d */
[----:B------:R-:W-:-:S02]  /*0a30*/  PRMT R15, R12, 0x7710, RZ ;  /* 0x000077100c0f7816 */ /* 0x000fc400000000ff */
[----:B------:R-:W-:Y:S02]  /*0a40*/  CS2R R12, SRZ ;  /* 0x00000000000c7805 */ /* 0x000fe4000001ff00 */
[----:B------:R-:W-:Y:S01]  /*0a50*/  ISETP.EQ.OR P2, PT, R10, RZ, !P2 ;  /* 0x000000ff0a00720c */ /* 0x000fe20005742670 */
[----:B------:R-:W-:Y:S01]  /*0a60*/  IMAD R23, R23, 0x480, RZ ;  /* 0x0000048017177824 */ /* 0x000fe200078e02ff */
[----:B------:R-:W-:Y:S01]  /*0a70*/  ISETP.EQ.OR P1, PT, R11, RZ, !P1 ;  /* 0x000000ff0b00720c */ /* 0x000fe20004f22670 */
[----:B------:R-:W-:Y:S01]  /*0a80*/  IMAD.IADD R20, R4, 0x1, R15 ;  /* 0x0000000104147824 */ /* 0x000fe200078e020f */
[----:B------:R-:W-:Y:S01]  /*0a90*/  CS2R R10, SRZ ;  /* 0x00000000000a7805 */ /* 0x000fe2000001ff00 */
[C---:B------:R-:W-:Y:S01]  /*0aa0*/  IMAD.IADD R15, R21.reuse, 0x1, R16 ;  /* 0x00000001150f7824 */ /* 0x040fe200078e0210 */
[----:B------:R-:W-:Y:S01]  /*0ab0*/  IADD3 R16, PT, PT, R21, R18, RZ ;  /* 0x0000001215107210 */ /* 0x000fe20007ffe0ff */
[----:B------:R-:W-:Y:S01]  /*0ac0*/  IMAD R25, R25, 0x3, RZ ;  /* 0x0000000319197824 */ /* 0x000fe200078e02ff */
[----:B------:R-:W-:-:S05]  /*0ad0*/  PRMT R24, R20, 0x9910, RZ ;  /* 0x0000991014187816 */ /* 0x000fca00000000ff */
[----:B-1----:R-:W-:-:S07]  /*0ae0*/  IMAD R24, R24, 0x3, RZ ;  /* 0x0000000318187824 */ /* 0x002fce00078e02ff */
.L_x_532:
[C---:B------:R-:W-:Y:S01]  /*0af0*/  IMAD R19, R3.reuse, 0x13, RZ ;  /* 0x0000001303137824 */ /* 0x040fe200078e02ff */
[----:B------:R-:W-:Y:S01]  /*0b00*/  BAR.SYNC.DEFER_BLOCKING 0x0 ;  /* 0x0000000000007b1d */ /* 0x000fe20000010000 */
[----:B------:R-:W-:Y:S02]  /*0b10*/  IMAD R18, R0, 0x3, RZ ;  /* 0x0000000300127824 */ /* 0x000fe400078e02ff */
[----:B------:R-:W-:Y:S02]  /*0b20*/  IMAD R19, R2, 0x25, R19 ;  /* 0x0000002502137824 */ /* 0x000fe400078e0213 */
[C---:B------:R-:W-:Y:S01]  /*0b30*/  IMAD R21, R3.reuse, 0x13, R18 ;  /* 0x0000001303157824 */ /* 0x040fe200078e0212 */
[----:B------:R-:W-:Y:S01]  /*0b40*/  BSSY.RECONVERGENT B0, `(.L_x_525) ;  /* 0x000001a000007945 */ /* 0x000fe20003800200 */
[----:B------:R-:W-:Y:S02]  /*0b50*/  IMAD R20, R0, 0x3, R19 ;  /* 0x0000000300147824 */ /* 0x000fe400078e0213 */
[----:B------:R-:W-:Y:S01]  /*0b60*/  IMAD R29, R3, 0x6, R0 ;  /* 0x00000006031d7824 */ /* 0x000fe200078e0200 */
[----:B------:R-:W-:-:S02]  /*0b70*/  ISETP.GT.U32.AND P6, PT, R21, 0x24, PT ;  /* 0x000000241500780c */ /* 0x000fc40003fc4070 */
[----:B------:R-:W-:Y:S01]  /*0b80*/  ISETP.GT.U32.AND P5, PT, R21, 0x23, PT ;  /* 0x000000231500780c */ /* 0x000fe20003fa4070 */
[----:B------:R-:W-:Y:S01]  /*0b90*/  IMAD R29, R29, 0x6, RZ ;  /* 0x000000061d1d7824 */ /* 0x000fe200078e02ff */
[C---:B------:R-:W-:Y:S02]  /*0ba0*/  ISETP.GT.U32.OR P6, PT, R20.reuse, 0x243, P6 ;  /* 0x000002431400780c */ /* 0x040fe400037c4470 */
[----:B------:R-:W-:Y:S01]  /*0bb0*/  ISETP.GT.U32.OR P5, PT, R20, 0x242, P5 ;  /* 0x000002421400780c */ /* 0x000fe20002fa4470 */
[----:B------:R-:W-:Y:S01]  /*0bc0*/  IMAD R27, R2, 0x48, R29 ;  /* 0x00000048021b7824 */ /* 0x000fe200078e021d */
[----:B------:R-:W-:Y:S02]  /*0bd0*/  ISETP.GT.U32.OR P6, PT, R0, 0x6, P6 ;  /* 0x000000060000780c */ /* 0x000fe400037c4470 */
[----:B------:R-:W-:Y:S02]  /*0be0*/  P2R R28, PR, RZ, 0x20 ;  /* 0x00000020ff1c7803 */ /* 0x000fe40000000000 */
[----:B------:R-:W-:-:S04]  /*0bf0*/  ISETP.GT.U32.OR P5, PT, R27, 0x47e, P4 ;  /* 0x0000047e1b00780c */ /* 0x000fc800027a4470 */
[----:B------:R-:W-:-:S05]  /*0c00*/  ISETP.GT.U32.OR P5, PT, R29, 0x46, P5 ;  /* 0x000000461d00780c */ /* 0x000fca0002fa4470 */
[----:B------:R-:W-:Y:S08]  /*0c10*/  @P6 BRA `(.L_x_526) ;  /* 0x0000000000306947 */ /* 0x000ff00003800000 */
[----:B------:R-:W0:Y:S01]  /*0c20*/  @!P2 LDC.64 R18, c[0x0][0x380] ;  /* 0x0000e000ff12ab82 */ /* 0x000e220000000a00 */
[----:B------:R-:W-:Y:S02]  /*0c30*/  @!P2 IMAD R31, R10, 0x1c, R5 ;  /* 0x0000001c0a1fa824 */ /* 0x000fe400078e0205 */
[----:B------:R-:W-:Y:S02]  /*0c40*/  IMAD.MOV.U32 R26, RZ, RZ, RZ ;  /* 0x000000ffff1a7224 */ /* 0x000fe400078e00ff */
[----:B------:R-:W-:-:S05]  /*0c50*/  @!P2 IMAD R31, R31, 0x70, RZ ;  /* 0x000000701f1fa824 */ /* 0x000fca00078e02ff */
[----:B------:R-:W-:-:S05]  /*0c60*/  @!P2 IADD3 R31, PT, PT, R31, -0x1d, R6 ;  /* 0xffffffe31f1fa810 */ /* 0x000fca0007ffe006 */
[----:B0-----:R-:W-:-:S05]  /*0c70*/  @!P2 IMAD.WIDE R18, R31, 0x4, R18 ;  /* 0x000000041f12a825 */ /* 0x001fca00078e0212 */
[----:B------:R-:W2:Y:S01]  /*0c80*/  @!P2 LDG.E.CONSTANT R26, desc[UR6][R18.64] ;  /* 0x00000006121aa981 */ /* 0x000ea2000c1e9900 */
[----:B------:R-:W0:Y:S01]  /*0c90*/  S2UR UR5, SR_CgaCtaId ;  /* 0x00000000000579c3 */ /* 0x000e220000008800 */
[----:B------:R-:W-:Y:S02]  /*0ca0*/  UMOV UR4, 0x400 ;  /* 0x0000040000047882 */ /* 0x000fe40000000000 */
[----:B0-----:R-:W-:-:S06]  /*0cb0*/  ULEA UR4, UR5, UR4, 0x18 ;  /* 0x0000000405047291 */ /* 0x001fcc000f8ec0ff */
[----:B------:R-:W-:-:S05]  /*0cc0*/  LEA R31, R20, UR4, 0x2 ;  /* 0x00000004141f7c11 */ /* 0x000fca000f8e10ff */
[----:B--2---:R0:W-:Y:S02]  /*0cd0*/  STS [R31], R26 ;  /* 0x0000001a1f007388 */ /* 0x0041e40000000800 */
.L_x_526:
[----:B------:R-:W-:Y:S05]  /*0ce0*/  BSYNC.RECONVERGENT B0 ;  /* 0x0000000000007941 */ /* 0x000fea0003800200 */
.L_x_525:
[----:B------:R-:W-:Y:S01]  /*0cf0*/  P2R R18, PR, RZ, 0x1 ;  /* 0x00000001ff127803 */ /* 0x000fe20000000000 */
[----:B------:R-:W-:Y:S01]  /*0d00*/  BSSY.RECONVERGENT B0, `(.L_x_527) ;  /* 0x000001a000007945 */ /* 0x000fe20003800200 */
[----:B------:R-:W-:Y:S01]  /*0d10*/  ISETP.GT.U32.AND P6, PT, R21, 0x22, PT ;  /* 0x000000221500780c */ /* 0x000fe20003fc4070 */
[----:B0-----:R-:W-:Y:S01]  /*0d20*/  IMAD R26, R7, 0x10, R2 ;  /* 0x00000010071a7824 */ /* 0x001fe200078e0202 */
[----:B------:R-:W-:Y:S02]  /*0d30*/  ISETP.NE.AND P0, PT, R28, RZ, PT ;  /* 0x000000ff1c00720c */ /* 0x000fe40003f05270 */
[----:B------:R-:W-:Y:S02]  /*0d40*/  ISETP.GT.U32.OR P6, PT, R20, 0x241, P6 ;  /* 0x000002411400780c */ /* 0x000fe400037c4470 */
[C---:B------:R-:W-:Y:S02]  /*0d50*/  ISETP.GT.U32.OR P0, PT, R0.reuse, 0x5, P0 ;  /* 0x000000050000780c */ /* 0x040fe40000704470 */
[----:B------:R-:W-:-:S02]  /*0d60*/  ISETP.GT.U32.OR P6, PT, R0, 0x5, P6 ;  /* 0x000000050000780c */ /* 0x000fc400037c4470 */
[----:B------:R-:W-:Y:S02]  /*0d70*/  P2R R19, PR, RZ, 0x1 ;  /* 0x00000001ff137803 */ /* 0x000fe40000000000 */
[----:B------:R-:W-:Y:S02]  /*0d80*/  P2R R30, PR, RZ, 0x40 ;  /* 0x00000040ff1e7803 */ /* 0x000fe40000000000 */
[----:B------:R-:W-:Y:S02]  /*0d90*/  ISETP.NE.AND P6, PT, R19, RZ, PT ;  /* 0x000000ff1300720c */ /* 0x000fe40003fc5270 */
[----:B------:R-:W-:Y:S02]  /*0da0*/  ISETP.GT.U32.OR P5, PT, R0, 0x5, P5 ;  /* 0x000000050000780c */ /* 0x000fe40002fa4470 */
[----:B------:R-:W-:Y:S02]  /*0db0*/  ISETP.NE.AND P0, PT, R18, RZ, PT ;  /* 0x000000ff1200720c */ /* 0x000fe40003f05270 */
[----:B------:R-:W-:-:S07]  /*0dc0*/  ISETP.GT.U32.OR P5, PT, R15, 0xff, P5 ;  /* 0x000000ff0f00780c */ /* 0x000fce0002fa4470 */
[----:B------:R-:W-:Y:S06]  /*0dd0*/  @P6 BRA `(.L_x_528) ;  /* 0x0000000000306947 */ /* 0x000fec0003800000 */
[----:B------:R-:W0:Y:S01]  /*0de0*/  @!P1 LDC.64 R18, c[0x0][0x380] ;  /* 0x0000e000ff129b82 */ /* 0x000e220000000a00 */
[----:B------:R-:W-:-:S04]  /*0df0*/  @!P1 IMAD R21, R10, 0x1c, R5 ;  /* 0x0000001c0a159824 */ /* 0x000fc800078e0205 */
[----:B------:R-:W-:-:S05]  /*0e00*/  @!P1 IMAD R21, R21, 0x70, RZ ;  /* 0x0000007015159824 */ /* 0x000fca00078e02ff */
[----:B------:R-:W-:Y:S01]  /*0e10*/  @!P1 IADD3 R31, PT, PT, R21, -0x1d, R8 ;  /* 0xffffffe3151f9810 */ /* 0x000fe20007ffe008 */
[----:B------:R-:W-:-:S04]  /*0e20*/  IMAD.MOV.U32 R21, RZ, RZ, RZ ;  /* 0x000000ffff157224 */ /* 0x000fc800078e00ff */
[----:B0-----:R-:W-:-:S05]  /*0e30*/  @!P1 IMAD.WIDE R18, R31, 0x4, R18 ;  /* 0x000000041f129825 */ /* 0x001fca00078e0212 */
[----:B------:R-:W2:Y:S01]  /*0e40*/  @!P1 LDG.E.CONSTANT R21, desc[UR6][R18.64] ;  /* 0x0000000612159981 */ /* 0x000ea2000c1e9900 */
[----:B------:R-:W0:Y:S01]  /*0e50*/  S2UR UR5, SR_CgaCtaId ;  /* 0x00000000000579c3 */ /* 0x000e220000008800 */
[----:B------:R-:W-:Y:S02]  /*0e60*/  UMOV UR4, 0x400 ;  /* 0x0000040000047882 */ /* 0x000fe40000000000 */
[----:B0-----:R-:W-:-:S06]  /*0e70*/  ULEA UR4, UR5, UR4, 0x18 ;  /* 0x0000000405047291 */ /* 0x001fcc000f8ec0ff */
[----:B------:R-:W-:-:S05]  /*0e80*/  LEA R28, R20, UR4, 0x2 ;  /* 0x00000004141c7c11 */ /* 0x000fca000f8e10ff */
[----:B--2---:R0:W-:Y:S02]  /*0e90*/  STS [R28+0x4], R21 ;  /* 0x000004151c007388 */ /* 0x0041e40000000800 */
.L_x_528:
[----:B------:R-:W-:Y:S05]  /*0ea0*/  BSYNC.RECONVERGENT B0 ;  /* 0x0000000000007941 */ /* 0x000fea0003800200 */
.L_x_527:
[----:B------:R-:W-:Y:S01]  /*0eb0*/  ISETP.NE.AND P6, PT, R30, RZ, PT ;  /* 0x000000ff1e00720c */ /* 0x000fe20003fc5270 */
[----:B------:R-:W-:-:S12]  /*0ec0*/  BSSY.RECONVERGENT B0, `(.L_x_529) ;  /* 0x000000e000007945 */ /* 0x000fd80003800200 */
[----:B------:R-:W-:Y:S05]  /*0ed0*/  @P6 BRA `(.L_x_530) ;  /* 0x0000000000306947 */ /* 0x000fea0003800000 */
[----:B------:R-:W1:Y:S01]  /*0ee0*/  @!P0 LDC.64 R18, c[0x0][0x380] ;  /* 0x0000e000ff128b82 */ /* 0x000e620000000a00 */
[----:B0-----:R-:W-:-:S04]  /*0ef0*/  @!P0 IMAD R21, R10, 0x1c, R5 ;  /* 0x0000001c0a158824 */ /* 0x001fc800078e0205 */
[----:B------:R-:W-:Y:S02]  /*0f00*/  @!P0 IMAD R28, R21, 0x70, RZ ;  /* 0x00000070151c8824 */ /* 0x000fe400078e02ff */
[----:B------:R-:W-:-:S03]  /*0f10*/  IMAD.MOV.U32 R21, RZ, RZ, RZ ;  /* 0x000000ffff157224 */ /* 0x000fc600078e00ff */
[----:B------:R-:W-:-:S05]  /*0f20*/  @!P0 IADD3 R31, PT, PT, R28, -0x1d, R9 ;  /* 0xffffffe31c1f8810 */ /* 0x000fca0007ffe009 */
[----:B-1----:R-:W-:-:S05]  /*0f30*/  @!P0 IMAD.WIDE R18, R31, 0x4, R18 ;  /* 0x000000041f128825 */ /* 0x002fca00078e0212 */
[----:B------:R-:W2:Y:S01]  /*0f40*/  @!P0 LDG.E.CONSTANT R21, desc[UR6][R18.64] ;  /* 0x0000000612158981 */ /* 0x000ea2000c1e9900 */
[----:B------:R-:W0:Y:S01]  /*0f50*/  S2UR UR5, SR_CgaCtaId ;  /* 0x00000000000579c3 */ /* 0x000e220000008800 */
[----:B------:R-:W-:Y:S02]  /*0f60*/  UMOV UR4, 0x400 ;  /* 0x0000040000047882 */ /* 0x000fe40000000000 */
[----:B0-----:R-:W-:-:S06]  /*0f70*/  ULEA UR4, UR5, UR4, 0x18 ;  /* 0x0000000405047291 */ /* 0x001fcc000f8ec0ff */
[----:B------:R-:W-:-:S05]  /*0f80*/  LEA R20, R20, UR4, 0x2 ;  /* 0x0000000414147c11 */ /* 0x000fca000f8e10ff */
[----:B--2---:R1:W-:Y:S02]  /*0f90*/  STS [R20+0x8], R21 ;  /* 0x0000081514007388 */ /* 0x0043e40000000800 */
.L_x_530:
[----:B------:R-:W-:Y:S05]  /*0fa0*/  BSYNC.RECONVERGENT B0 ;  /* 0x0000000000007941 */ /* 0x000fea0003800200 */
.L_x_529:
[----:B------:R-:W2:Y:S01]  /*0fb0*/  LDCU.64 UR4, c[0x0][0x388] ;  /* 0x00007100ff0477ac */ /* 0x000ea20008000a00 */
[----:B------:R-:W-:Y:S02]  /*0fc0*/  LOP3.LUT R31, R24, 0xffff, RZ, 0xc0, !PT ;  /* 0x0000ffff181f7812 */ /* 0x000fe400078ec0ff */
[----:B0-----:R-:W-:Y:S02]  /*0fd0*/  LEA R28, R26, R10, 0x6 ;  /* 0x0000000a1a1c7211 */ /* 0x001fe400078e30ff */
[----:B------:R-:W-:-:S03]  /*0fe0*/  IADD3 R33, P6, PT, R22, R31, RZ ;  /* 0x0000001f16217210 */ /* 0x000fc60007fde0ff */
[----:B------:R-:W-:Y:S02]  /*0ff0*/  IMAD R28, R28, 0x24, RZ ;  /* 0x000000241c1c7824 */ /* 0x000fe400078e02ff */
[----:B------:R-:W-:-:S03]  /*1000*/  IMAD.X R32, RZ, RZ, RZ, P6 ;  /* 0x000000ffff207224 */ /* 0x000fc600030e06ff */
[----:B------:R-:W-:-:S05]  /*1010*/  @!P5 IADD3 R19, P6, PT, R28, R33, RZ ;  /* 0x000000211c13d210 */ /* 0x000fca0007fde0ff */
[----:B-1----:R-:W-:Y:S01]  /*1020*/  @!P5 IMAD.X R20, RZ, RZ, R32, P6 ;  /* 0x000000ffff14d224 */ /* 0x002fe200030e0620 */
[----:B--2---:R-:W-:-:S04]  /*1030*/  @!P5 LEA R18, P6, R19, UR4, 0x2 ;  /* 0x000000041312dc11 */ /* 0x004fc8000f8c10ff */
[----:B------:R-:W-:Y:S02]  /*1040*/  @!P5 LEA.HI.X R19, R19, UR5, R20, 0x2, P6 ;  /* 0x000000051313dc11 */ /* 0x000fe4000b0f1414 */
[----:B------:R-:W-:-:S03]  /*1050*/  ISETP.GT.U32.OR P6, PT, R27, 0x47f, P4 ;  /* 0x0000047f1b00780c */ /* 0x000fc600027c4470 */
[----:B------:R-:W2:Y:S01]  /*1060*/  @!P5 LDG.E.CONSTANT R34, desc[UR6][R18.64+0x4] ;  /* 0x000004061222d981 */ /* 0x000ea2000c1e9900 */
[----:B------:R-:W-:-:S04]  /*1070*/  ISETP.GT.U32.OR P6, PT, R29, 0x47, P6 ;  /* 0x000000471d00780c */ /* 0x000fc800037c4470 */
[----:B------:R-:W-:-:S04]  /*1080*/  ISETP.GT.U32.OR P6, PT, R0, 0x5, P6 ;  /* 0x000000050000780c */ /* 0x000fc800037c4470 */
[----:B------:R-:W-:-:S13]  /*1090*/  ISETP.GT.U32.OR P6, PT, R15, 0xff, P6 ;  /* 0x000000ff0f00780c */ /* 0x000fda00037c4470 */
[----:B------:R-:W0:Y:S01]  /*10a0*/  @!P6 LDC.64 R20, c[0x0][0x388] ;  /* 0x0000e200ff14eb82 */ /* 0x000e220000000a00 */
[----:B------:R-:W-:-:S05]  /*10b0*/  @!P6 IADD3 R31, PT, PT, R28, R22, R31 ;  /* 0x000000161c1fe210 */ /* 0x000fca0007ffe01f */
[----:B0-----:R-:W-:-:S06]  /*10c0*/  @!P6 IMAD.WIDE.U32 R20, R31, 0x4, R20 ;  /* 0x000000041f14e825 */ /* 0x001fcc00078e0014 */
[----:B------:R0:W3:Y:S01]  /*10d0*/  @!P6 LDG.E.CONSTANT R20, desc[UR6][R20.64] ;  /* 0x000000061414e981 */ /* 0x0000e2000c1e9900 */
[----:B------:R-:W1:Y:S01]  /*10e0*/  S2R R30, SR_CgaCtaId ;  /* 0x00000000001e7919 */ /* 0x000e620000008800 */
[----:B------:R-:W-:-:S05]  /*10f0*/  MOV R31, 0x400 ;  /* 0x00000400001f7802 */ /* 0x000fca0000000f00 */
[----:B------:R-:W-:-:S05]  /*1100*/  @!P6 VIADD R35, R31, 0x910 ;  /* 0x000009101f23e836 */ /* 0x000fca0000000000 */
[----:B-1----:R-:W-:-:S05]  /*1110*/  @!P6 LEA R36, R30, R35, 0x18 ;  /* 0x000000231e24e211 */ /* 0x002fca00078ec0ff */
[----:B------:R-:W-:Y:S02]  /*1120*/  @!P6 IMAD R35, R27, 0x4, R36 ;  /* 0x000000041b23e824 */ /* 0x000fe400078e0224 */
[----:B0-----:R-:W-:-:S05]  /*1130*/  @!P5 VIADD R21, R31, 0x910 ;  /* 0x000009101f15d836 */ /* 0x001fca0000000000 */
[----:B------:R-:W-:-:S04]  /*1140*/  @!P5 LEA R36, R30, R21, 0x18 ;  /* 0x000000151e24d211 */ /* 0x000fc800078ec0ff */
[C---:B------:R-:W-:Y:S01]  /*1150*/  @!P5 LEA R37, R27.reuse, R36, 0x2 ;  /* 0x000000241b25d211 */ /* 0x040fe200078e10ff */
[----:B---3--:R0:W-:Y:S01]  /*1160*/  @!P6 STS [R35], R20 ;  /* 0x000000142300e388 */ /* 0x0081e20000000800 */
[----:B------:R-:W-:-:S04]  /*1170*/  ISETP.GT.U32.OR P6, PT, R27, 0x47d, P4 ;  /* 0x0000047d1b00780c */ /* 0x000fc800027c4470 */
[----:B------:R-:W-:-:S04]  /*1180*/  ISETP.GT.U32.OR P6, PT, R29, 0x45, P6 ;  /* 0x000000451d00780c */ /* 0x000fc800037c4470 */
[----:B------:R-:W-:-:S04]  /*1190*/  ISETP.GT.U32.OR P6, PT, R0, 0x5, P6 ;  /* 0x000000050000780c */ /* 0x000fc800037c4470 */
[----:B------:R-:W-:-:S13]  /*11a0*/  ISETP.GT.U32.OR P6, PT, R15, 0xff, P6 ;  /* 0x000000ff0f00780c */ /* 0x000fda00037c4470 */
[----:B------:R-:W1:Y:S01]  /*11b0*/  @!P6 LDC.64 R18, c[0x0][0x388] ;  /* 0x0000e200ff12eb82 */ /* 0x000e620000000a00 */
[----:B--2---:R2:W-:Y:S01]  /*11c0*/  @!P5 STS [R37+0x4], R34 ;  /* 0x000004222500d388 */ /* 0x0045e20000000800 */
[----:B------:R-:W-:-:S05]  /*11d0*/  @!P6 IADD3 R33, P5, PT, R28, R33, RZ ;  /* 0x000000211c21e210 */ /* 0x000fca0007fbe0ff */
[----:B------:R-:W-:Y:S01]  /*11e0*/  @!P6 IMAD.X R32, RZ, RZ, R32, P5 ;  /* 0x000000ffff20e224 */ /* 0x000fe200028e0620 */
[----:B-1----:R-:W-:-:S04]  /*11f0*/  @!P6 LEA R18, P5, R33, R18, 0x2 ;  /* 0x000000122112e211 */ /* 0x002fc800078a10ff */
[----:B------:R-:W-:Y:S02]  /*1200*/  @!P6 LEA.HI.X R19, R33, R19, R32, 0x2, P5 ;  /* 0x000000132113e211 */ /* 0x000fe400028f1420 */
[----:B------:R-:W-:Y:S02]  /*1210*/  ISETP.GT.U32.OR P5, PT, R27, 0x47c, P3 ;  /* 0x0000047c1b00780c */ /* 0x000fe40001fa4470 */
[----:B------:R-:W-:Y:S01]  /*1220*/  LOP3.LUT R32, R25, 0xffff, RZ, 0xc0, !PT ;  /* 0x0000ffff19207812 */ /* 0x000fe200078ec0ff */
[----:B------:R1:W3:Y:S01]  /*1230*/  @!P6 LDG.E.CONSTANT R33, desc[UR6][R18.64+0x8] ;  /* 0x000008061221e981 */ /* 0x0002e2000c1e9900 */
[----:B------:R-:W-:-:S04]  /*1240*/  ISETP.GT.U32.OR P5, PT, R29, 0x44, P5 ;  /* 0x000000441d00780c */ /* 0x000fc80002fa4470 */
[----:B------:R-:W-:-:S04]  /*1250*/  ISETP.GT.U32.OR P5, PT, R0, 0x5, P5 ;  /* 0x000000050000780c */ /* 0x000fc80002fa4470 */
[----:B------:R-:W-:-:S13]  /*1260*/  ISETP.GT.U32.OR P5, PT, R16, 0xff, P5 ;  /* 0x000000ff1000780c */ /* 0x000fda0002fa4470 */
[----:B0-----:R-:W0:Y:S01]  /*1270*/  @!P5 LDC.64 R20, c[0x0][0x388] ;  /* 0x0000e200ff14db82 */ /* 0x001e220000000a00 */
[----:B------:R-:W-:-:S05]  /*1280*/  @!P5 IADD3 R35, PT, PT, R28, R23, R32 ;  /* 0x000000171c23d210 */ /* 0x000fca0007ffe020 */
[----:B0-----:R-:W-:-:S06]  /*1290*/  @!P5 IMAD.WIDE.U32 R20, R35, 0x4, R20 ;  /* 0x000000042314d825 */ /* 0x001fcc00078e0014 */
[----:B------:R-:W4:Y:S01]  /*12a0*/  @!P5 LDG.E.CONSTANT R20, desc[UR6][R20.64] ;  /* 0x000000061414d981 */ /* 0x000f22000c1e9900 */
[----:B------:R-:W-:-:S05]  /*12b0*/  @!P6 VIADD R35, R31, 0x910 ;  /* 0x000009101f23e836 */ /* 0x000fca0000000000 */
[----:B--2---:R-:W-:-:S05]  /*12c0*/  @!P6 LEA R34, R30, R35, 0x18 ;  /* 0x000000231e22e211 */ /* 0x004fca00078ec0ff */
[----:B------:R-:W-:Y:S02]  /*12d0*/  @!P6 IMAD R34, R27, 0x4, R34 ;  /* 0x000000041b22e824 */ /* 0x000fe400078e0222 */
[----:B------:R-:W-:-:S05]  /*12e0*/  @!P5 VIADD R35, R31, 0x910 ;  /* 0x000009101f23d836 */ /* 0x000fca0000000000 */
[----:B-1----:R-:W-:-:S04]  /*12f0*/  @!P5 LEA R18, R30, R35, 0x18 ;  /* 0x000000231e12d211 */ /* 0x002fc800078ec0ff */
[----:B------:R-:W-:Y:S01]  /*1300*/  @!P5 LEA R35, R27, R18, 0x2 ;  /* 0x000000121b23d211 */ /* 0x000fe200078e10ff */
[----:B---3--:R-:W-:Y:S01]  /*1310*/  @!P6 STS [R34+0x8], R33 ;  /* 0x000008212200e388 */ /* 0x008fe20000000800 */
[----:B------:R-:W-:-:S05]  /*1320*/  IADD3 R37, P6, PT, R23, R32, RZ ;  /* 0x0000002017257210 */ /* 0x000fca0007fde0ff */
[----:B------:R-:W-:Y:S01]  /*1330*/  IMAD.X R19, RZ, RZ, RZ, P6 ;  /* 0x000000ffff137224 */ /* 0x000fe200030e06ff */
[----:B------:R-:W-:-:S05]  /*1340*/  IADD3 R28, P6, PT, R28, R37, RZ ;  /* 0x000000251c1c7210 */ /* 0x000fca0007fde0ff */
[----:B------:R-:W-:Y:S01]  /*1350*/  IMAD.X R19, RZ, RZ, R19, P6 ;  /* 0x000000ffff137224 */ /* 0x000fe200030e0613 */
[----:B------:R-:W-:-:S04]  /*1360*/  LEA R18, P6, R28, UR4, 0x2 ;  /* 0x000000041c127c11 */ /* 0x000fc8000f8c10ff */
[----:B------:R-:W-:Y:S02]  /*1370*/  LEA.HI.X R19, R28, UR5, R19, 0x2, P6 ;  /* 0x000000051c137c11 */ /* 0x000fe4000b0f1413 */
[----:B------:R-:W-:-:S04]  /*1380*/  ISETP.GT.U32.OR P6, PT, R27, 0x47a, P3 ;  /* 0x0000047a1b00780c */ /* 0x000fc80001fc4470 */
[----:B------:R-:W-:-:S04]  /*1390*/  ISETP.GT.U32.OR P6, PT, R29, 0x42, P6 ;  /* 0x000000421d00780c */ /* 0x000fc800037c4470 */
[----:B------:R-:W-:-:S04]  /*13a0*/  ISETP.GT.U32.OR P6, PT, R0, 0x5, P6 ;  /* 0x000000050000780c */ /* 0x000fc800037c4470 */
[----:B------:R-:W-:Y:S01]  /*13b0*/  ISETP.GT.U32.OR P6, PT, R16, 0xff, P6 ;  /* 0x000000ff1000780c */ /* 0x000fe200037c4470 */
[----:B----4-:R0:W-:Y:S01]  /*13c0*/  @!P5 STS [R35+0xc], R20 ;  /* 0x00000c142300d388 */ /* 0x0101e20000000800 */
[----:B------:R-:W-:-:S04]  /*13d0*/  ISETP.GT.U32.OR P5, PT, R27, 0x47b, P3 ;  /* 0x0000047b1b00780c */ /* 0x000fc80001fa4470 */
[----:B------:R-:W-:-:S04]  /*13e0*/  ISETP.GT.U32.OR P5, PT, R29, 0x43, P5 ;  /* 0x000000431d00780c */ /* 0x000fc80002fa4470 */
[----:B------:R-:W-:-:S03]  /*13f0*/  ISETP.GT.U32.OR P5, PT, R0, 0x5, P5 ;  /* 0x000000050000780c */ /* 0x000fc60002fa4470 */
[----:B0-----:R-:W2:Y:S01]  /*1400*/  @!P6 LDG.E.CONSTANT R20, desc[UR6][R18.64+0x8] ;  /* 0x000008061214e981 */ /* 0x001ea2000c1e9900 */
[----:B------:R-:W-:-:S13]  /*1410*/  ISETP.GT.U32.OR P5, PT, R16, 0xff, P5 ;  /* 0x000000ff1000780c */ /* 0x000fda0002fa4470 */
[----:B------:R0:W3:Y:S01]  /*1420*/  @!P5 LDG.E.CONSTANT R21, desc[UR6][R18.64+0x4] ;  /* 0x000004061215d981 */ /* 0x0000e2000c1e9900 */
[C---:B------:R-:W-:Y:S02]  /*1430*/  @!P5 VIADD R29, R31.reuse, 0x910 ;  /* 0x000009101f1dd836 */ /* 0x040fe40000000000 */
[----:B------:R-:W-:-:S03]  /*1440*/  @!P6 VIADD R31, R31, 0x910 ;  /* 0x000009101f1fe836 */ /* 0x000fc60000000000 */
[C---:B------:R-:W-:Y:S02]  /*1450*/  @!P5 LEA R28, R30.reuse, R29, 0x18 ;  /* 0x0000001d1e1cd211 */ /* 0x040fe400078ec0ff */
[----:B------:R-:W-:-:S03]  /*1460*/  @!P6 LEA R34, R30, R31, 0x18 ;  /* 0x0000001f1e22e211 */ /* 0x000fc600078ec0ff */
[C---:B------:R-:W-:Y:S02]  /*1470*/  @!P5 IMAD R32, R27.reuse, 0x4, R28 ;  /* 0x000000041b20d824 */ /* 0x040fe400078e021c */
[----:B------:R-:W-:Y:S01]  /*1480*/  @!P6 IMAD R27, R27, 0x4, R34 ;  /* 0x000000041b1be824 */ /* 0x000fe200078e0222 */
[----:B------:R-:W-:Y:S02]  /*1490*/  SHF.L.U32 R28, R0, 0x4, RZ ;  /* 0x00000004001c7819 */ /* 0x000fe400000006ff */
[----:B0-----:R-:W-:-:S03]  /*14a0*/  MOV R19, 0x400 ;  /* 0x0000040000137802 */ /* 0x001fc60000000f00 */
[----:B------:R-:W-:Y:S01]  /*14b0*/  IMAD R28, R3, 0xe8, R28 ;  /* 0x000000e8031c7824 */ /* 0x000fe200078e021c */
[----:B------:R-:W-:Y:S01]  /*14c0*/  LEA R19, R30, R19, 0x18 ;  /* 0x000000131e137211 */ /* 0x000fe200078ec0ff */
[----:B------:R-:W-:-:S03]  /*14d0*/  UMOV UR4, 0x90 ;  /* 0x0000009000047882 */ /* 0x000fc60000000000 */
[----:B------:R-:W-:Y:S01]  /*14e0*/  IADD3 R18, PT, PT, R28, 0x7c, R19 ;  /* 0x0000007c1c127810 */ /* 0x000fe20007ffe013 */
[----:B---3--:R0:W-:Y:S04]  /*14f0*/  @!P5 STS [R32+0x10], R21 ;  /* 0x000010152000d388 */ /* 0x0081e80000000800 */
[----:B--2---:R0:W-:Y:S01]  /*1500*/  @!P6 STS [R27+0x14], R20 ;  /* 0x000014141b00e388 */ /* 0x0041e20000000800 */
[----:B------:R-:W-:Y:S06]  /*1510*/  BAR.SYNC.DEFER_BLOCKING 0x0 ;  /* 0x0000000000007b1d */ /* 0x000fec0000010000 */
.L_x_531:
[----:B------:R-:W-:Y:S04]  /*1520*/  LDS R31, [R17+UR4+-0x90] ;  /* 0xffff7004111f7984 */ /* 0x000fe80008000800 */
[----:B------:R-:W1:Y:S04]  /*1530*/  LDS R33, [R18+-0x7c] ;  /* 0xffff840012217984 */ /* 0x000e680000000800 */
[----:B------:R-:W2:Y:S04]  /*1540*/  LDS R28, [R18+-0x74] ;  /* 0xffff8c00121c7984 */ /* 0x000ea80000000800 */
[----:B------:R-:W3:Y:S04]  /*1550*/  LDS R34, [R17+UR4] ;  /* 0x0000000411227984 */ /* 0x000ee80008000800 */
[----:B0-----:R-:W-:Y:S04]  /*1560*/  LDS R32, [R17+UR4+-0x8c] ;  /* 0xffff740411207984 */ /* 0x001fe80008000800 */
[----:B------:R-:W0:Y:S04]  /*1570*/  LDS R29, [R18+-0x78] ;  /* 0xffff8800121d7984 */ /* 0x000e280000000800 */
[----:B------:R-:W4:Y:S04]  /*1580*/  LDS R27, [R18+-0x70] ;  /* 0xffff9000121b7984 */ /* 0x000f280000000800 */
[----:B------:R-:W5:Y:S04]  /*1590*/  LDS R30, [R17+UR4+0x4] ;  /* 0x00000404111e7984 */ /* 0x000f680008000800 */
[----:B------:R-:W5:Y:S04]  /*15a0*/  LDS R21, [R17+UR4+-0x88] ;  /* 0xffff780411157984 */ /* 0x000f680008000800 */
[----:B------:R-:W5:Y:S04]  /*15b0*/  LDS R19, [R18+-0x6c] ;  /* 0xffff940012137984 */ /* 0x000f680000000800 */
[----:B------:R-:W5:Y:S01]  /*15c0*/  LDS R20, [R17+UR4+0x8] ;  /* 0x0000080411147984 */ /* 0x000f620008000800 */
[C---:B-1----:R-:W-:Y:S01]  /*15d0*/  FFMA R35, R31.reuse, R33, R14 ;  /* 0x000000211f237223 */ /* 0x042fe2000000000e */
[----:B--2---:R-:W-:-:S02]  /*15e0*/  FFMA R14, R31, R28, R13 ;  /* 0x0000001c1f0e7223 */ /* 0x004fc4000000000d */
[----:B------:R-:W-:Y:S01]  /*15f0*/  LDS R13, [R17+UR4+0x14] ;  /* 0x00001404110d7984 */ /* 0x000fe20008000800 */
[-C--:B---3--:R-:W-:Y:S01]  /*1600*/  FFMA R12, R33, R34.reuse, R12 ;  /* 0x00000022210c7223 */ /* 0x088fe2000000000c */
[----:B------:R-:W-:Y:S02]  /*1610*/  FFMA R34, R28, R34, R11 ;  /* 0x000000221c227223 */ /* 0x000fe4000000000b */
[----:B------:R-:W-:Y:S01]  /*1620*/  LDS R33, [R18+-0x8] ;  /* 0xfffff80012217984 */ /* 0x000fe20000000800 */
[----:B0-----:R-:W-:-:S03]  /*1630*/  FFMA R11, R32, R29, R35 ;  /* 0x0000001d200b7223 */ /* 0x001fc60000000023 */
[----:B------:R-:W-:Y:S01]  /*1640*/  LDS R35, [R17+UR4+0xc] ;  /* 0x00000c0411237984 */ /* 0x000fe20008000800 */
[----:B----4-:R-:W-:-:S03]  /*1650*/  FFMA R14, R32, R27, R14 ;  /* 0x0000001b200e7223 */ /* 0x010fc6000000000e */
[----:B------:R-:W0:Y:S01]  /*1660*/  LDS R32, [R17+UR4+-0x84] ;  /* 0xffff7c0411207984 */ /* 0x000e220008000800 */
[-C--:B-----5:R-:W-:Y:S01]  /*1670*/  FFMA R29, R29, R30.reuse, R12 ;  /* 0x0000001e1d1d7223 */ /* 0x0a0fe2000000000c */
[----:B------:R-:W-:Y:S02]  /*1680*/  FFMA R34, R27, R30, R34 ;  /* 0x0000001e1b227223 */ /* 0x000fe40000000022 */
[----:B------:R-:W-:Y:S01]  /*1690*/  LDS R12, [R18+0x8] ;  /* 0x00000800120c7984 */ /* 0x000fe20000000800 */
[----:B------:R-:W-:-:S03]  /*16a0*/  FFMA R11, R28, R21, R11 ;  /* 0x000000151c0b7223 */ /* 0x000fc6000000000b */
[----:B------:R-:W-:Y:S01]  /*16b0*/  LDS R30, [R18+-0x4] ;  /* 0xfffffc00121e7984 */ /* 0x000fe20000000800 */
[----:B------:R-:W-:-:S03]  /*16c0*/  FFMA R21, R21, R19, R14 ;  /* 0x0000001315157223 */ /* 0x000fc6000000000e */
[----:B------:R-:W1:Y:S01]  /*16d0*/  LDS R14, [R18] ;  /* 0x00000000120e7984 */ /* 0x000e620000000800 */
[-C--:B------:R-:W-:Y:S01]  /*16e0*/  FFMA R28, R28, R20.reuse, R29 ;  /* 0x000000141c1c7223 */ /* 0x080fe2000000001d */
[----:B------:R-:W-:Y:S02]  /*16f0*/  FFMA R31, R19, R20, R34 ;  /* 0x00000014131f7223 */ /* 0x000fe40000000022 */
[----:B------:R-:W2:Y:S04]  /*1700*/  LDS R29, [R17+UR4+-0x80] ;  /* 0xffff8004111d7984 */ /* 0x000ea80008000800 */
[----:B------:R-:W3:Y:S04]  /*1710*/  LDS R20, [R18+0x4] ;  /* 0x0000040012147984 */ /* 0x000ee80000000800 */
[----:B------:R-:W4:Y:S04]  /*1720*/  LDS R27, [R17+UR4+0x10] ;  /* 0x00001004111b7984 */ /* 0x000f280008000800 */
[----:B------:R-:W5:Y:S01]  /*1730*/  LDS R19, [R17+UR4+-0x7c] ;  /* 0xffff840411137984 */ /* 0x000f620008000800 */
[C---:B0-----:R-:W-:Y:S01]  /*1740*/  FFMA R34, R32.reuse, R33, R11 ;  /* 0x0000002120227223 */ /* 0x041fe2000000000b */
[-C--:B------:R-:W-:Y:S01]  /*1750*/  FFMA R33, R33, R35.reuse, R28 ;  /* 0x0000002321217223 */ /* 0x080fe2000000001c */
[----:B-1----:R-:W-:Y:S01]  /*1760*/  FFMA R21, R32, R14, R21 ;  /* 0x0000000e20157223 */ /* 0x002fe20000000015 */
[----:B------:R-:W-:-:S02]  /*1770*/  FFMA R31, R14, R35, R31 ;  /* 0x000000230e1f7223 */ /* 0x000fc4000000001f */
[----:B------:R-:W-:Y:S01]  /*1780*/  LDS R35, [R17+UR4+-0x74] ;  /* 0xffff8c0411237984 */ /* 0x000fe20008000800 */
[C---:B--2---:R-:W-:Y:S01]  /*1790*/  FFMA R11, R29.reuse, R30, R34 ;  /* 0x0000001e1d0b7223 */ /* 0x044fe20000000022 */
[----:B---3--:R-:W-:Y:S02]  /*17a0*/  FFMA R28, R29, R20, R21 ;  /* 0x000000141d1c7223 */ /* 0x008fe40000000015 */
[----:B------:R-:W-:Y:S01]  /*17b0*/  LDS R29, [R17+UR4+0x18] ;  /* 0x00001804111d7984 */ /* 0x000fe20008000800 */
[-C--:B----4-:R-:W-:Y:S01]  /*17c0*/  FFMA R30, R30, R27.reuse, R33 ;  /* 0x0000001b1e1e7223 */ /* 0x090fe20000000021 */
[----:B------:R-:W-:Y:S02]  /*17d0*/  FFMA R27, R20, R27, R31 ;  /* 0x0000001b141b7223 */ /* 0x000fe4000000001f */
[----:B------:R-:W-:Y:S01]  /*17e0*/  LDS R33, [R17+UR4+0x1c] ;  /* 0x00001c0411217984 */ /* 0x000fe20008000800 */
[----:B-----5:R-:W-:Y:S01]  /*17f0*/  FFMA R11, R14, R19, R11 ;  /* 0x000000130e0b7223 */ /* 0x020fe2000000000b */
[----:B------:R-:W-:-:S02]  /*1800*/  FFMA R19, R19, R12, R28 ;  /* 0x0000000c13137223 */ /* 0x000fc4000000001c */
[----:B------:R-:W-:Y:S01]  /*1810*/  LDS R31, [R18+0x6c] ;  /* 0x00006c00121f7984 */ /* 0x000fe20000000800 */
[-C--:B------:R-:W-:Y:S01]  /*1820*/  FFMA R14, R14, R13.reuse, R30 ;  /* 0x0000000d0e0e7223 */ /* 0x080fe2000000001e */
[----:B------:R-:W-:Y:S02]  /*1830*/  FFMA R37, R12, R13, R27 ;  /* 0x0000000d0c257223 */ /* 0x000fe4000000001b */
[----:B------:R-:W0:Y:S04]  /*1840*/  LDS R28, [R17+UR4+-0x78] ;  /* 0xffff8804111c7984 */ /* 0x000e280008000800 */
[----:B------:R-:W1:Y:S04]  /*1850*/  LDS R20, [R18+0x74] ;  /* 0x0000740012147984 */ /* 0x000e680000000800 */
[----:B------:R-:W2:Y:S04]  /*1860*/  LDS R30, [R18+0x70] ;  /* 0x00007000121e7984 */ /* 0x000ea80000000800 */
[----:B------:R-:W3:Y:S04]  /*1870*/  LDS R12, [R18+0x78] ;  /* 0x00007800120c7984 */ /* 0x000ee80000000800 */
[----:B------:R-:W4:Y:S04]  /*1880*/  LDS R13, [R17+UR4+-0x70] ;  /* 0xffff9004110d7984 */ /* 0x000f280008000800 */
[----:B------:R5:W4:Y:S04]  /*1890*/  LDS R21, [R18+0x7c] ;  /* 0x00007c0012157984 */ /* 0x000b280000000800 */
[----:B------:R-:W4:Y:S01]  /*18a0*/  LDS R27, [R17+UR4+0x20] ;  /* 0x00002004111b7984 */ /* 0x000f220008000800 */
[----:B------:R-:W-:Y:S01]  /*18b0*/  UIADD3 UR4, UPT, UPT, UR4, 0x24, URZ ;  /* 0x0000002404047890 */ /* 0x000fe2000fffe0ff */
[----:B-----5:R-:W-:-:S03]  /*18c0*/  VIADD R18, R18, 0x244 ;  /* 0x0000024412127836 */ /* 0x020fc60000000000 */
[----:B------:R-:W-:Y:S01]  /*18d0*/  UISETP.NE.AND UP0, UPT, UR4, 0x120, UPT ;  /* 0x000001200400788c */ /* 0x000fe2000bf05270 */
[C---:B0-----:R-:W-:Y:S01]  /*18e0*/  FFMA R32, R28.reuse, R31, R11 ;  /* 0x0000001f1c207223 */ /* 0x041fe2000000000b */
[-C--:B------:R-:W-:Y:S01]  /*18f0*/  FFMA R31, R31, R29.reuse, R14 ;  /* 0x0000001d1f1f7223 */ /* 0x080fe2000000000e */
[----:B-1----:R-:W-:Y:S01]  /*1900*/  FFMA R19, R28, R20, R19 ;  /* 0x000000141c137223 */ /* 0x002fe20000000013 */
[----:B------:R-:W-:Y:S01]  /*1910*/  FFMA R37, R20, R29, R37 ;  /* 0x0000001d14257223 */ /* 0x000fe20000000025 */
[C---:B--2---:R-:W-:Y:S01]  /*1920*/  FFMA R11, R35.reuse, R30, R32 ;  /* 0x0000001e230b7223 */ /* 0x044fe20000000020 */
[-C--:B------:R-:W-:Y:S01]  /*1930*/  FFMA R30, R30, R33.reuse, R31 ;  /* 0x000000211e1e7223 */ /* 0x080fe2000000001f */
[----:B---3--:R-:W-:Y:S01]  /*1940*/  FFMA R28, R35, R12, R19 ;  /* 0x0000000c231c7223 */ /* 0x008fe20000000013 */
[----:B------:R-:W-:Y:S01]  /*1950*/  FFMA R32, R12, R33, R37 ;  /* 0x000000210c207223 */ /* 0x000fe20000000025 */
[C---:B----4-:R-:W-:Y:S02]  /*1960*/  FFMA R14, R20.reuse, R13, R11 ;  /* 0x0000000d140e7223 */ /* 0x050fe4000000000b */
[----:B------:R-:W-:Y:S01]  /*1970*/  FFMA R13, R13, R21, R28 ;  /* 0x000000150d0d7223 */ /* 0x000fe2000000001c */
[-C--:B------:R-:W-:Y:S01]  /*1980*/  FFMA R12, R20, R27.reuse, R30 ;  /* 0x0000001b140c7223 */ /* 0x080fe2000000001e */
[----:B------:R-:W-:Y:S01]  /*1990*/  FFMA R11, R21, R27, R32 ;  /* 0x0000001b150b7223 */ /* 0x000fe20000000020 */
[----:B------:R-:W-:Y:S06]  /*19a0*/  BRA.U UP0, `(.L_x_531) ;  /* 0xfffffff900dc7547 */ /* 0x000fec000b83ffff */
[----:B------:R-:W-:-:S05]  /*19b0*/  VIADD R10, R10, 0x1 ;  /* 0x000000010a0a7836 */ /* 0x000fca0000000000 */
[----:B------:R-:W-:-:S13]  /*19c0*/  ISETP.NE.AND P5, PT, R10, 0x20, PT ;  /* 0x000000200a00780c */ /* 0x000fda0003fa5270 */
[----:B------:R-:W-:Y:S05]  /*19d0*/  @P5 BRA `(.L_x_532) ;  /* 0xfffffff000445947 */ /* 0x000fea000383ffff */
[----:B------:R-:W0:Y:S01]  /*19e0*/  LDC.64 R6, c[0x0][0x398] ;  /* 0x0000e600ff067b82 */ /* 0x000e220000000a00 */
[----:B------:R-:W-:-:S04]  /*19f0*/  IMAD.SHL.U32 R9, R26, 0x2, RZ ;  /* 0x000000021a097824 */ /* 0x000fc800078e00ff */
[----:B0-----:R-:W-:-:S03]  /*1a00*/  IMAD.WIDE.U32 R6, R9, 0x4, R6 ;  /* 0x0000000409067825 */ /* 0x001fc600078e0006 */
[----:B------:R-:W0:Y:S02]  /*1a10*/  LDC.64 R8, c[0x0][0x390] ;  /* 0x0000e400ff087b82 */ /* 0x000e240000000a00 */
[----:B------:R-:W2:Y:S04]  /*1a20*/  LDG.E.CONSTANT R0, desc[UR6][R6.64] ;  /* 0x0000000606007981 */ /* 0x000ea8000c1e9900 */
[----:B------:R-:W3:Y:S01]  /*1a30*/  LDG.E.CONSTANT R2, desc[UR6][R6.64+0x4] ;  /* 0x0000040606027981 */ /* 0x000ee2000c1e9900 */
[----:B------:R-:W-:-:S04]  /*1a40*/  IMAD R26, R26, 0xe, R5 ;  /* 0x0000000e1a1a7824 */ /* 0x000fc800078e0205 */
[----:B------:R-:W-:-:S04]  /*1a50*/  IMAD R3, R26, 0x2, R3 ;  /* 0x000000021a037824 */ /* 0x000fc800078e0203 */
[----:B------:R-:W-:Y:S02]  /*1a60*/  IMAD R3, R3, 0xe, R4 ;  /* 0x0000000e03037824 */ /* 0x000fe400078e0204 */
[--C-:B--2---:R-:W-:Y:S01]  /*1a70*/  FADD R14, R14, R0.reuse ;  /* 0x000000000e0e7221 */ /* 0x104fe20000000000 */
[----:B------:R-:W-:Y:S01]  /*1a80*/  FADD R0, R13, R0 ;  /* 0x000000000d007221 */ /* 0x000fe20000000000 */
[--C-:B---3--:R-:W-:Y:S01]  /*1a90*/  FADD R12, R12, R2.reuse ;  /* 0x000000020c0c7221 */ /* 0x108fe20000000000 */
[----:B------:R-:W-:Y:S01]  /*1aa0*/  FADD R11, R11, R2 ;  /* 0x000000020b0b7221 */ /* 0x000fe20000000000 */
[----:B0-----:R-:W-:Y:S01]  /*1ab0*/  IMAD.WIDE.U32 R2, R3, 0x4, R8 ;  /* 0x0000000403027825 */ /* 0x001fe200078e0008 */
        /* <DEDUP_REMOVED lines=9> */
.L_x_533:
        /* <DEDUP_REMOVED lines=11> */
.L_x_625:


//--------------------- .text.fused_nn_contrib_conv2d_winograd_without_weight_transform_add_nn_relu_1_kernel1 --------------------------
	.section	.text.fused_nn_contrib_conv2d_winograd_without_weight_transform_add_nn_relu_1_kernel1,"ax",@progbits
	.align	128
        .global         fused_nn_contrib_conv2d_winograd_without_weight_transform_add_nn_relu_1_kernel1
        .type           fused_nn_contrib_conv2d_winograd_without_weight_transform_add_nn_relu_1_kernel1,@function
        .size           fused_nn_contrib_conv2d_winograd_without_weight_transform_add_nn_relu_1_kernel1,(.L_x_626 - fused_nn_contrib_conv2d_winograd_without_weight_transform_add_nn_relu_1_kernel1)
        .other          fused_nn_contrib_conv2d_winograd_without_weight_transform_add_nn_relu_1_kernel1,@"STO_CUDA_ENTRY STV_DEFAULT"
fused_nn_contrib_conv2d_winograd_without_weight_transform_add_nn_relu_1_kernel1:
.text.fused_nn_contrib_conv2d_winograd_without_weight_transform_add_nn_relu_1_kernel1:
[----:B------:R-:W-:Y:S01]  /*0000*/  LDC R1, c[0x0][0x37c] ;  /* 0x0000df00ff017b82 */ /* 0x000fe20000000800 */
[----:B------:R-:W0:Y:S07]  /*0010*/  S2R R0, SR_TID.X ;  /* 0x0000000000007919 */ /* 0x000e2e0000002100 */
[----:B------:R-:W1:Y:S01]  /*0020*/  LDC.64 R6, c[0x0][0x388] ;  /* 0x0000e200ff067b82 */ /* 0x000e620000000a00 */
[----:B------:R-:W-:Y:S01]  /*0030*/  HFMA2 R38, -RZ, RZ, 0, 0 ;  /* 0x00000000ff267431 */ /* 0x000fe200000001ff */
[----:B------:R-:W-:Y:S01]  /*0040*/  CS2R R34, SRZ ;  /* 0x0000000000227805 */ /* 0x000fe2000001ff00 */
[----:B------:R-:W2:Y:S01]  /*0050*/  S2R R3, SR_CTAID.Z ;  /* 0x0000000000037919 */ /* 0x000ea20000002700 */
[----:B------:R-:W-:-:S02]  /*0060*/  CS2R R32, SRZ ;  /* 0x0000000000207805 */ /* 0x000fc4000001ff00 */
[----:B------:R-:W-:Y:S02]  /*0070*/  CS2R R28, SRZ ;  /* 0x00000000001c7805 */ /* 0x000fe4000001ff00 */
[----:B------:R-:W-:Y:S01]  /*0080*/  CS2R R22, SRZ ;  /* 0x0000000000167805 */ /* 0x000fe2000001ff00 */
[----:B------:R-:W3:Y:S01]  /*0090*/  S2R R2, SR_CTAID.Y ;  /* 0x0000000000027919 */ /* 0x000ee20000002600 */
[----:B------:R-:W-:Y:S02]  /*00a0*/  CS2R R30, SRZ ;  /* 0x00000000001e7805 */ /* 0x000fe4000001ff00 */
[----:B------:R-:W-:Y:S02]  /*00b0*/  CS2R R24, SRZ ;  /* 0x0000000000187805 */ /* 0x000fe4000001ff00 */
[----:B------:R-:W-:Y:S02]  /*00c0*/  CS2R R36, SRZ ;  /* 0x0000000000247805 */ /* 0x000fe4000001ff00 */
[----:B------:R-:W-:Y:S01]  /*00d0*/  MOV R27, RZ ;  /* 0x000000ff001b7202 */ /* 0x000fe20000000f00 */
[----:B------:R-:W4:Y:S01]  /*00e0*/  LDCU.64 UR8, c[0x0][0x358] ;  /* 0x00006b00ff0877ac */ /* 0x000f220008000a00 */
[----:B------:R-:W-:Y:S01]  /*00f0*/  UMOV UR4, URZ ;  /* 0x000000ff00047c82 */ /* 0x000fe20008000000 */
[----:B0-----:R-:W-:-:S02]  /*0100*/  SHF.L.U32 R4, R0, 0x4, RZ ;  /* 0x0000000400047819 */ /* 0x001fc400000006ff */
[----:B------:R-:W-:Y:S02]  /*0110*/  IADD3 R11, PT, PT, R0, 0x2, RZ ;  /* 0x00000002000b7810 */ /* 0x000fe40007ffe0ff */
[C---:B------:R-:W-:Y:S01]  /*0120*/  IADD3 R10, PT, PT, R4.reuse, 0x620, RZ ;  /* 0x00000620040a7810 */ /* 0x040fe20007ffe0ff */
[----:B--2---:R-:W-:Y:S01]  /*0130*/  IMAD R5, R3, 0x3100, R0 ;  /* 0x0000310003057824 */ /* 0x004fe200078e0200 */
[C---:B------:R-:W-:Y:S02]  /*0140*/  IADD3 R8, PT, PT, R4.reuse, 0x310, RZ ;  /* 0x0000031004087810 */ /* 0x040fe40007ffe0ff */
[----:B------:R-:W-:Y:S01]  /*0150*/  LOP3.LUT R4, R4, 0x700, RZ, 0xc0, !PT ;  /* 0x0000070004047812 */ /* 0x000fe200078ec0ff */
[----:B-1----:R-:W-:Y:S01]  /*0160*/  IMAD.WIDE.U32 R6, R5, 0x4, R6 ;  /* 0x0000000405067825 */ /* 0x002fe200078e0006 */
[----:B------:R-:W-:Y:S02]  /*0170*/  LOP3.LUT R10, R10, 0x700, RZ, 0xc0, !PT ;  /* 0x000007000a0a7812 */ /* 0x000fe400078ec0ff */
[----:B------:R-:W-:-:S02]  /*0180*/  LOP3.LUT R8, R8, 0x700, RZ, 0xc0, !PT ;  /* 0x0000070008087812 */ /* 0x000fc400078ec0ff */
[--C-:B------:R-:W-:Y:S02]  /*0190*/  PRMT R13, R4, 0x5410, R3.reuse ;  /* 0x00005410040d7816 */ /* 0x100fe40000000003 */
[----:B------:R-:W-:Y:S02]  /*01a0*/  IADD3 R9, PT, PT, R0, 0x1, RZ ;  /* 0x0000000100097810 */ /* 0x000fe40007ffe0ff */
[--C-:B------:R-:W-:Y:S02]  /*01b0*/  PRMT R17, R10, 0x5410, R3.reuse ;  /* 0x000054100a117816 */ /* 0x100fe40000000003 */
[----:B------:R-:W-:Y:S02]  /*01c0*/  PRMT R15, R8, 0x5410, R3 ;  /* 0x00005410080f7816 */ /* 0x000fe40000000003 */
[----:B------:R-:W-:Y:S02]  /*01d0*/  LOP3.LUT R5, R0, 0xf, RZ, 0xc0, !PT ;  /* 0x0000000f00057812 */ /* 0x000fe400078ec0ff */
[----:B---3--:R-:W-:-:S02]  /*01e0*/  LEA R4, R2, R13, 0x4 ;  /* 0x0000000d02047211 */ /* 0x008fc400078e20ff */
[----:B------:R-:W-:Y:S02]  /*01f0*/  LOP3.LUT R11, R11, 0xf, RZ, 0xc0, !PT ;  /* 0x0000000f0b0b7812 */ /* 0x000fe400078ec0ff */
[----:B------:R-:W-:Y:S02]  /*0200*/  LOP3.LUT R9, R9, 0xf, RZ, 0xc0, !PT ;  /* 0x0000000f09097812 */ /* 0x000fe400078ec0ff */
[C---:B------:R-:W-:Y:S02]  /*0210*/  LEA R10, R2.reuse, R17, 0x4 ;  /* 0x00000011020a7211 */ /* 0x040fe400078e20ff */
[----:B------:R-:W-:Y:S02]  /*0220*/  LEA R8, R2, R15, 0x4 ;  /* 0x0000000f02087211 */ /* 0x000fe400078e20ff */
[----:B------:R-:W-:Y:S02]  /*0230*/  IADD3 R20, P0, PT, R6, 0x310, RZ ;  /* 0x0000031006147810 */ /* 0x000fe40007f1e0ff */
[----:B------:R-:W-:-:S02]  /*0240*/  IADD3 R6, PT, PT, R5, R4, RZ ;  /* 0x0000000405067210 */ /* 0x000fc40007ffe0ff */
[----:B------:R-:W-:Y:S02]  /*0250*/  IADD3 R5, PT, PT, R11, R10, RZ ;  /* 0x0000000a0b057210 */ /* 0x000fe40007ffe0ff */
[----:B------:R-:W-:Y:S02]  /*0260*/  IADD3 R4, PT, PT, R9, R8, RZ ;  /* 0x0000000809047210 */ /* 0x000fe40007ffe0ff */
[----:B----4-:R-:W-:-:S07]  /*0270*/  IADD3.X R21, PT, PT, RZ, R7, RZ, P0, !PT ;  /* 0x00000007ff157210 */ /* 0x010fce00007fe4ff */
.L_x_534:
[C---:B------:R-:W-:Y:S01]  /*0280*/  ISETP.GT.U32.AND P2, PT, R0.reuse, 0x7f, PT ;  /* 0x0000007f0000780c */ /* 0x040fe20003f44070 */
[----:B------:R-:W2:Y:S01]  /*0290*/  LDG.E.CONSTANT R16, desc[UR8][R20.64+-0x310] ;  /* 0xfffcf00814107981 */ /* 0x000ea2000c1e9900 */
[C---:B------:R-:W-:Y:S02]  /*02a0*/  ISETP.GT.U32.AND P0, PT, R0.reuse, 0x4e, PT ;  /* 0x0000004e0000780c */ /* 0x040fe40003f04070 */
[----:B------:R-:W-:Y:S01]  /*02b0*/  ISETP.GT.U32.AND P1, PT, R0, 0x1d, PT ;  /* 0x0000001d0000780c */ /* 0x000fe20003f24070 */
[----:B------:R-:W3:Y:S04]  /*02c0*/  LDG.E.CONSTANT R18, desc[UR8][R20.64+-0x24c] ;  /* 0xfffdb40814127981 */ /* 0x000ee8000c1e9900 */
[----:B------:R-:W4:Y:S04]  /*02d0*/  LDG.E.CONSTANT R40, desc[UR8][R20.64+-0x188] ;  /* 0xfffe780814287981 */ /* 0x000f28000c1e9900 */
[----:B------:R-:W0:Y:S01]  /*02e0*/  @!P2 LDC.64 R10, c[0x0][0x380] ;  /* 0x0000e000ff0aab82 */ /* 0x000e220000000a00 */
[----:B------:R-:W5:Y:S04]  /*02f0*/  LDG.E.CONSTANT R42, desc[UR8][R20.64+-0xc4] ;  /* 0xffff3c08142a7981 */ /* 0x000f68000c1e9900 */
[----:B------:R-:W5:Y:S03]  /*0300*/  LDG.E.CONSTANT R44, desc[UR8][R20.64] ;  /* 0x00000008142c7981 */ /* 0x000f66000c1e9900 */
[----:B------:R-:W1:Y:S01]  /*0310*/  @!P0 LDC.64 R8, c[0x0][0x380] ;  /* 0x0000e000ff088b82 */ /* 0x000e620000000a00 */
[----:B------:R-:W5:Y:S04]  /*0320*/  LDG.E.CONSTANT R17, desc[UR8][R20.64+0xc4] ;  /* 0x0000c40814117981 */ /* 0x000f68000c1e9900 */
[----:B------:R-:W5:Y:S03]  /*0330*/  LDG.E.CONSTANT R19, desc[UR8][R20.64+0x188] ;  /* 0x0001880814137981 */ /* 0x000f66000c1e9900 */
[----:B------:R-:W1:Y:S01]  /*0340*/  @!P1 LDC.64 R12, c[0x0][0x380] ;  /* 0x0000e000ff0c9b82 */ /* 0x000e620000000a00 */
[----:B------:R-:W5:Y:S01]  /*0350*/  LDG.E.CONSTANT R39, desc[UR8][R20.64+0x24c] ;  /* 0x00024c0814277981 */ /* 0x000f62000c1e9900 */
[----:B0-----:R-:W-:-:S06]  /*0360*/  @!P2 IMAD.WIDE.U32 R10, R6, 0x4, R10 ;  /* 0x00000004060aa825 */ /* 0x001fcc00078e000a */
[----:B------:R-:W2:Y:S01]  /*0370*/  @!P2 LDG.E.CONSTANT R10, desc[UR8][R10.64] ;  /* 0x000000080a0aa981 */ /* 0x000ea2000c1e9900 */
[----:B-1----:R-:W-:-:S06]  /*0380*/  @!P0 IMAD.WIDE.U32 R8, R4, 0x4, R8 ;  /* 0x0000000404088825 */ /* 0x002fcc00078e0008 */
[----:B------:R0:W3:Y:S01]  /*0390*/  @!P0 LDG.E.CONSTANT R8, desc[UR8][R8.64] ;  /* 0x0000000808088981 */ /* 0x0000e2000c1e9900 */
[----:B------:R-:W-:-:S06]  /*03a0*/  @!P1 IMAD.WIDE.U32 R12, R5, 0x4, R12 ;  /* 0x00000004050c9825 */ /* 0x000fcc00078e000c */
[----:B------:R-:W4:Y:S01]  /*03b0*/  @!P1 LDG.E.CONSTANT R12, desc[UR8][R12.64] ;  /* 0x000000080c0c9981 */ /* 0x000f22000c1e9900 */
[----:B------:R-:W1:Y:S01]  /*03c0*/  @!P0 S2R R15, SR_CgaCtaId ;  /* 0x00000000000f8919 */ /* 0x000e620000008800 */
[----:B------:R-:W0:Y:S01]  /*03d0*/  S2UR UR6, SR_CgaCtaId ;  /* 0x00000000000679c3 */ /* 0x000e220000008800 */
[----:B------:R-:W1:Y:S01]  /*03e0*/  @!P1 S2R R7, SR_CgaCtaId ;  /* 0x0000000000079919 */ /* 0x000e620000008800 */
[----:B------:R-:W-:Y:S01]  /*03f0*/  UMOV UR5, 0x400 ;  /* 0x0000040000057882 */ /* 0x000fe20000000000 */
[----:B------:R-:W-:Y:S01]  /*0400*/  @!P0 MOV R14, 0x400 ;  /* 0x00000400000e8802 */ /* 0x000fe20000000f00 */
[----:B0-----:R-:W-:Y:S02]  /*0410*/  ULEA UR7, UR6, UR5, 0x18 ;  /* 0x0000000506077291 */ /* 0x001fe4000f8ec0ff */
[----:B------:R-:W-:Y:S01]  /*0420*/  UIADD3 UR5, UPT, UPT, UR5, 0x200, URZ ;  /* 0x0000020005057890 */ /* 0x000fe2000fffe0ff */
[----:B-1----:R-:W-:Y:S02]  /*0430*/  @!P0 LEA R15, R15, R14, 0x18 ;  /* 0x0000000e0f0f8211 */ /* 0x002fe400078ec0ff */
[----:B------:R-:W-:Y:S01]  /*0440*/  @!P1 MOV R14, 0x400 ;  /* 0x00000400000e9802 */ /* 0x000fe20000000f00 */
[----:B------:R-:W-:Y:S01]  /*0450*/  ULEA UR5, UR6, UR5, 0x18 ;  /* 0x0000000506057291 */ /* 0x000fe2000f8ec0ff */
[----:B------:R-:W-:Y:S01]  /*0460*/  @!P2 LEA R9, R0, UR7, 0x2 ;  /* 0x000000070009ac11 */ /* 0x000fe2000f8e10ff */
[----:B------:R-:W-:Y:S01]  /*0470*/  BAR.SYNC.DEFER_BLOCKING 0x0 ;  /* 0x0000000000007b1d */ /* 0x000fe20000010000 */
[----:B------:R-:W-:-:S02]  /*0480*/  @!P1 LEA R7, R7, R14, 0x18 ;  /* 0x0000000e07079211 */ /* 0x000fc400078ec0ff */
[----:B------:R-:W-:-:S03]  /*0490*/  @!P0 LEA R15, R0, R15, 0x2 ;  /* 0x0000000f000f8211 */ /* 0x000fc600078e10ff */
[----:B--2---:R0:W-:Y:S02]  /*04a0*/  @!P2 STS [R9], R10 ;  /* 0x0000000a0900a388 */ /* 0x0041e40000000800 */
[C---:B0-----:R-:W-:Y:S02]  /*04b0*/  @!P1 LEA R9, R0.reuse, R7, 0x2 ;  /* 0x0000000700099211 */ /* 0x041fe400078e10ff */
[----:B------:R-:W-:Y:S01]  /*04c0*/  LEA R7, R0, UR5, 0x2 ;  /* 0x0000000500077c11 */ /* 0x000fe2000f8e10ff */
[----:B---3--:R-:W-:Y:S04]  /*04d0*/  @!P0 STS [R15+0xc4], R8 ;  /* 0x0000c4080f008388 */ /* 0x008fe80000000800 */
[----:B----4-:R-:W-:Y:S04]  /*04e0*/  @!P1 STS [R9+0x188], R12 ;  /* 0x0001880c09009388 */ /* 0x010fe80000000800 */
[----:B------:R-:W-:Y:S04]  /*04f0*/  STS [R7], R16 ;  /* 0x0000001007007388 */ /* 0x000fe80000000800 */
[----:B------:R-:W-:Y:S04]  /*0500*/  STS [R7+0xc4], R18 ;  /* 0x0000c41207007388 */ /* 0x000fe80000000800 */
[----:B------:R-:W-:Y:S04]  /*0510*/  STS [R7+0x188], R40 ;  /* 0x0001882807007388 */ /* 0x000fe80000000800 */
[----:B-----5:R-:W-:Y:S04]  /*0520*/  STS [R7+0x24c], R42 ;  /* 0x00024c2a07007388 */ /* 0x020fe80000000800 */
[----:B------:R-:W-:Y:S04]  /*0530*/  STS [R7+0x310], R44 ;  /* 0x0003102c07007388 */ /* 0x000fe80000000800 */
[----:B------:R-:W-:Y:S04]  /*0540*/  STS [R7+0x3d4], R17 ;  /* 0x0003d41107007388 */ /* 0x000fe80000000800 */
[----:B------:R-:W-:Y:S04]  /*0550*/  STS [R7+0x498], R19 ;  /* 0x0004981307007388 */ /* 0x000fe80000000800 */
[----:B------:R-:W-:Y:S01]  /*0560*/  STS [R7+0x55c], R39 ;  /* 0x00055c2707007388 */ /* 0x000fe20000000800 */
[----:B------:R-:W-:Y:S06]  /*0570*/  BAR.SYNC.DEFER_BLOCKING 0x0 ;  /* 0x0000000000007b1d */ /* 0x000fec0000010000 */
[----:B------:R-:W-:Y:S04]  /*0580*/  LDS R26, [R7] ;  /* 0x00000000071a7984 */ /* 0x000fe80000000800 */
[----:B------:R-:W0:Y:S04]  /*0590*/  LDS.128 R12, [UR7] ;  /* 0x00000007ff0c7984 */ /* 0x000e280008000c00 */
[----:B------:R-:W1:Y:S04]  /*05a0*/  LDS.128 R8, [UR7+0x20] ;  /* 0x00002007ff087984 */ /* 0x000e680008000c00 */
[----:B------:R-:W-:Y:S01]  /*05b0*/  LDS R40, [R7+0x55c] ;  /* 0x00055c0007287984 */ /* 0x000fe20000000800 */
[C---:B0-----:R-:W-:Y:S01]  /*05c0*/  FFMA R23, R26.reuse, R12, R23 ;  /* 0x0000000c1a177223 */ /* 0x041fe20000000017 */
[C---:B------:R-:W-:Y:S01]  /*05d0*/  FFMA R30, R26.reuse, R13, R30 ;  /* 0x0000000d1a1e7223 */ /* 0x040fe2000000001e */
[C---:B------:R-:W-:Y:S01]  /*05e0*/  FFMA R33, R26.reuse, R14, R33 ;  /* 0x0000000e1a217223 */ /* 0x040fe20000000021 */
[----:B------:R-:W-:-:S02]  /*05f0*/  FFMA R24, R26, R15, R24 ;  /* 0x0000000f1a187223 */ /* 0x000fc40000000018 */
[----:B------:R-:W0:Y:S01]  /*0600*/  LDS.128 R12, [UR7+0x10] ;  /* 0x00001007ff0c7984 */ /* 0x000e220008000c00 */
[C---:B-1----:R-:W-:Y:S01]  /*0610*/  FFMA R25, R26.reuse, R8, R25 ;  /* 0x000000081a197223 */ /* 0x042fe20000000019 */
[C---:B------:R-:W-:Y:S01]  /*0620*/  FFMA R28, R26.reuse, R9, R28 ;  /* 0x000000091a1c7223 */ /* 0x040fe2000000001c */
[C---:B------:R-:W-:Y:S01]  /*0630*/  FFMA R31, R26.reuse, R10, R31 ;  /* 0x0000000a1a1f7223 */ /* 0x040fe2000000001f */
[C---:B------:R-:W-:Y:S02]  /*0640*/  FFMA R22, R26.reuse, R11, R22 ;  /* 0x0000000b1a167223 */ /* 0x040fe40000000016 */
[----:B------:R-:W1:Y:S01]  /*0650*/  LDS.128 R8, [UR7+0x30] ;  /* 0x00003007ff087984 */ /* 0x000e620008000c00 */
[C---:B0-----:R-:W-:Y:S01]  /*0660*/  FFMA R27, R26.reuse, R12, R27 ;  /* 0x0000000c1a1b7223 */ /* 0x041fe2000000001b */
[C---:B------:R-:W-:Y:S01]  /*0670*/  FFMA R16, R26.reuse, R13, R36 ;  /* 0x0000000d1a107223 */ /* 0x040fe20000000024 */
[C---:B------:R-:W-:Y:S01]  /*0680*/  FFMA R17, R26.reuse, R14, R37 ;  /* 0x0000000e1a117223 */ /* 0x040fe20000000025 */
[C---:B------:R-:W-:Y:S01]  /*0690*/  FFMA R18, R26.reuse, R15, R38 ;  /* 0x0000000f1a127223 */ /* 0x040fe20000000026 */
[----:B------:R-:W-:Y:S04]  /*06a0*/  LDS R36, [R7+0xc4] ;  /* 0x0000c40007247984 */ /* 0x000fe80000000800 */
[----:B------:R-:W0:Y:S01]  /*06b0*/  LDS.128 R12, [UR7+0x40] ;  /* 0x00004007ff0c7984 */ /* 0x000e220008000c00 */
[C---:B-1----:R-:W-:Y:S01]  /*06c0*/  FFMA R29, R26.reuse, R8, R29 ;  /* 0x000000081a1d7223 */ /* 0x042fe2000000001d */
[C---:B------:R-:W-:Y:S01]  /*06d0*/  FFMA R32, R26.reuse, R9, R32 ;  /* 0x000000091a207223 */ /* 0x040fe20000000020 */
[C---:B------:R-:W-:Y:S01]  /*06e0*/  FFMA R35, R26.reuse, R10, R35 ;  /* 0x0000000a1a237223 */ /* 0x040fe20000000023 */
[----:B------:R-:W-:-:S02]  /*06f0*/  FFMA R26, R26, R11, R34 ;  /* 0x0000000b1a1a7223 */ /* 0x000fc40000000022 */
[----:B------:R-:W1:Y:S04]  /*0700*/  LDS.128 R8, [UR7+0x60] ;  /* 0x00006007ff087984 */ /* 0x000e680008000c00 */
[----:B------:R-:W-:Y:S01]  /*0710*/  LDS R34, [R7+0x188] ;  /* 0x0001880007227984 */ /* 0x000fe20000000800 */
[C---:B0-----:R-:W-:Y:S01]  /*0720*/  FFMA R23, R36.reuse, R12, R23 ;  /* 0x0000000c24177223 */ /* 0x041fe20000000017 */
[C---:B------:R-:W-:Y:S01]  /*0730*/  FFMA R30, R36.reuse, R13, R30 ;  /* 0x0000000d241e7223 */ /* 0x040fe2000000001e */
[C---:B------:R-:W-:Y:S01]  /*0740*/  FFMA R33, R36.reuse, R14, R33 ;  /* 0x0000000e24217223 */ /* 0x040fe20000000021 */
[C---:B------:R-:W-:Y:S02]  /*0750*/  FFMA R24, R36.reuse, R15, R24 ;  /* 0x0000000f24187223 */ /* 0x040fe40000000018 */
[----:B------:R-:W0:Y:S01]  /*0760*/  LDS.128 R12, [UR7+0x50] ;  /* 0x00005007ff0c7984 */ /* 0x000e220008000c00 */
[C---:B-1----:R-:W-:Y:S01]  /*0770*/  FFMA R25, R36.reuse, R8, R25 ;  /* 0x0000000824197223 */ /* 0x042fe20000000019 */
[C---:B------:R-:W-:Y:S01]  /*0780*/  FFMA R28, R36.reuse, R9, R28 ;  /* 0x00000009241c7223 */ /* 0x040fe2000000001c */
[C---:B------:R-:W-:Y:S01]  /*0790*/  FFMA R31, R36.reuse, R10, R31 ;  /* 0x0000000a241f7223 */ /* 0x040fe2000000001f */
[----:B------:R-:W-:-:S02]  /*07a0*/  FFMA R22, R36, R11, R22 ;  /* 0x0000000b24167223 */ /* 0x000fc40000000016 */
[----:B------:R-:W1:Y:S01]  /*07b0*/  LDS.128 R8, [UR7+0x70] ;  /* 0x00007007ff087984 */ /* 0x000e620008000c00 */
        /* <DEDUP_REMOVED lines=106> */
[C---:B------:R-:W-:Y:S02]  /*0e60*/  FFMA R38, R26.reuse, R15, R18 ;  /* 0x0000000f1a267223 */ /* 0x040fe40000000012 */
[----:B------:R-:W0:Y:S01]  /*0e70*/  LDS.128 R16, [UR7+0x1c0] ;  /* 0x0001c007ff107984 */ /* 0x000e220008000c00 */
[C---:B------:R-:W-:Y:S01]  /*0e80*/  FFMA R27, R26.reuse, R12, R27 ;  /* 0x0000000c1a1b7223 */ /* 0x040fe2000000001b */
[C---:B-1----:R-:W-:Y:S01]  /*0e90*/  FFMA R29, R26.reuse, R8, R29 ;  /* 0x000000081a1d7223 */ /* 0x042fe2000000001d */
[C---:B------:R-:W-:Y:S01]  /*0ea0*/  FFMA R32, R26.reuse, R9, R32 ;  /* 0x000000091a207223 */ /* 0x040fe20000000020 */
[C---:B------:R-:W-:Y:S01]  /*0eb0*/  FFMA R35, R26.reuse, R10, R35 ;  /* 0x0000000a1a237223 */ /* 0x040fe20000000023 */
[----:B------:R-:W-:Y:S01]  /*0ec0*/  FFMA R34, R26, R11, R34 ;  /* 0x0000000b1a227223 */ /* 0x000fe20000000022 */
[----:B------:R-:W1:Y:S04]  /*0ed0*/  LDS.128 R12, [UR7+0x1d0] ;  /* 0x0001d007ff0c7984 */ /* 0x000e680008000c00 */
[----:B------:R-:W2:Y:S01]  /*0ee0*/  LDS.128 R8, [UR7+0x1e0] ;  /* 0x0001e007ff087984 */ /* 0x000ea20008000c00 */
[----:B------:R-:W-:Y:S01]  /*0ef0*/  UIADD3 UR4, UPT, UPT, UR4, 0x1, URZ ;  /* 0x0000000104047890 */ /* 0x000fe2000fffe0ff */
[C---:B0-----:R-:W-:Y:S01]  /*0f00*/  FFMA R23, R40.reuse, R16, R23 ;  /* 0x0000001028177223 */ /* 0x041fe20000000017 */
[C---:B------:R-:W-:Y:S01]  /*0f10*/  FFMA R30, R40.reuse, R17, R30 ;  /* 0x00000011281e7223 */ /* 0x040fe2000000001e */
[C---:B------:R-:W-:Y:S01]  /*0f20*/  FFMA R33, R40.reuse, R18, R33 ;  /* 0x0000001228217223 */ /* 0x040fe20000000021 */
[----:B------:R-:W-:-:S02]  /*0f30*/  FFMA R24, R40, R19, R24 ;  /* 0x0000001328187223 */ /* 0x000fc40000000018 */
[----:B------:R-:W0:Y:S01]  /*0f40*/  LDS.128 R16, [UR7+0x1f0] ;  /* 0x0001f007ff107984 */ /* 0x000e220008000c00 */
[----:B------:R-:W-:Y:S01]  /*0f50*/  UISETP.NE.AND UP0, UPT, UR4, 0x20, UPT ;  /* 0x000000200400788c */ /* 0x000fe2000bf05270 */
[----:B------:R-:W-:Y:S01]  /*0f60*/  IADD3 R20, P0, PT, R20, 0x620, RZ ;  /* 0x0000062014147810 */ /* 0x000fe20007f1e0ff */
[C---:B-1----:R-:W-:Y:S01]  /*0f70*/  FFMA R27, R40.reuse, R12, R27 ;  /* 0x0000000c281b7223 */ /* 0x042fe2000000001b */
[C---:B------:R-:W-:Y:S01]  /*0f80*/  FFMA R36, R40.reuse, R13, R36 ;  /* 0x0000000d28247223 */ /* 0x040fe20000000024 */
[C---:B--2---:R-:W-:Y:S01]  /*0f90*/  FFMA R25, R40.reuse, R8, R25 ;  /* 0x0000000828197223 */ /* 0x044fe20000000019 */
[C---:B------:R-:W-:Y:S01]  /*0fa0*/  FFMA R28, R40.reuse, R9, R28 ;  /* 0x00000009281c7223 */ /* 0x040fe2000000001c */
[C---:B------:R-:W-:Y:S01]  /*0fb0*/  FFMA R31, R40.reuse, R10, R31 ;  /* 0x0000000a281f7223 */ /* 0x040fe2000000001f */
[C---:B------:R-:W-:Y:S01]  /*0fc0*/  FFMA R22, R40.reuse, R11, R22 ;  /* 0x0000000b28167223 */ /* 0x040fe20000000016 */
[----:B------:R-:W-:Y:S01]  /*0fd0*/  IADD3.X R21, PT, PT, RZ, R21, RZ, P0, !PT ;  /* 0x00000015ff157210 */ /* 0x000fe200007fe4ff */
[C---:B------:R-:W-:Y:S01]  /*0fe0*/  FFMA R37, R40.reuse, R14, R37 ;  /* 0x0000000e28257223 */ /* 0x040fe20000000025 */
[----:B------:R-:W-:Y:S01]  /*0ff0*/  FFMA R38, R40, R15, R38 ;  /* 0x0000000f28267223 */ /* 0x000fe20000000026 */
[----:B------:R-:W-:-:S02]  /*1000*/  IADD3 R6, PT, PT, R6, 0x800, RZ ;  /* 0x0000080006067810 */ /* 0x000fc40007ffe0ff */
[----:B------:R-:W-:Y:S02]  /*1010*/  IADD3 R4, PT, PT, R4, 0x800, RZ ;  /* 0x0000080004047810 */ /* 0x000fe40007ffe0ff */
[----:B------:R-:W-:Y:S01]  /*1020*/  IADD3 R5, PT, PT, R5, 0x800, RZ ;  /* 0x0000080005057810 */ /* 0x000fe20007ffe0ff */
[C---:B0-----:R-:W-:Y:S01]  /*1030*/  FFMA R29, R40.reuse, R16, R29 ;  /* 0x00000010281d7223 */ /* 0x041fe2000000001d */
[C---:B------:R-:W-:Y:S01]  /*1040*/  FFMA R32, R40.reuse, R17, R32 ;  /* 0x0000001128207223 */ /* 0x040fe20000000020 */
[C---:B------:R-:W-:Y:S01]  /*1050*/  FFMA R35, R40.reuse, R18, R35 ;  /* 0x0000001228237223 */ /* 0x040fe20000000023 */
[----:B------:R-:W-:Y:S01]  /*1060*/  FFMA R34, R40, R19, R34 ;  /* 0x0000001328227223 */ /* 0x000fe20000000022 */
[----:B------:R-:W-:Y:S06]  /*1070*/  BRA.U UP0, `(.L_x_534) ;  /* 0xfffffff100807547 */ /* 0x000fec000b83ffff */
[----:B------:R-:W0:Y:S01]  /*1080*/  LDC.64 R4, c[0x0][0x390] ;  /* 0x0000e400ff047b82 */ /* 0x000e220000000a00 */
[----:B------:R-:W-:-:S04]  /*1090*/  IMAD R3, R3, 0x3100, R0 ;  /* 0x0000310003037824 */ /* 0x000fc800078e0200 */
[----:B------:R-:W-:-:S04]  /*10a0*/  IMAD R3, R2, 0x310, R3 ;  /* 0x0000031002037824 */ /* 0x000fc800078e0203 */
[----:B0-----:R-:W-:-:S05]  /*10b0*/  IMAD.WIDE.U32 R4, R3, 0x4, R4 ;  /* 0x0000000403047825 */ /* 0x001fca00078e0004 */
        /* <DEDUP_REMOVED lines=17> */
.L_x_535:
        /* <DEDUP_REMOVED lines=11> */
.L_x_626:


//--------------------- .text.fused_add_nn_relu_3_kernel0 --------------------------
	.section	.text.fused_add_nn_relu_3_kernel0,"ax",@progbits
	.align	128
        .global         fused_add_nn_relu_3_kernel0
        .type           fused_add_nn_relu_3_kernel0,@function
        .size           fused_add_nn_relu_3_kernel0,(.L_x_627 - fused_add_nn_relu_3_kernel0)
        .other          fused_add_nn_relu_3_kernel0,@"STO_CUDA_ENTRY STV_DEFAULT"
fused_add_nn_relu_3_kernel0:
.text.fused_add_nn_relu_3_kernel0:
[----:B------:R-:W-:Y:S01]  /*0000*/  LDC R1, c[0x0][0x37c] ;  /* 0x0000df00ff017b82 */ /* 0x000fe20000000800 */
[----:B------:R-:W0:Y:S07]  /*0010*/  S2R R9, SR_TID.X ;  /* 0x0000000000097919 */ /* 0x000e2e0000002100 */
[----:B------:R-:W1:Y:S08]  /*0020*/  S2UR UR4, SR_CTAID.X ;  /* 0x00000000000479c3 */ /* 0x000e700000002500 */
[----:B------:R-:W2:Y:S08]  /*0030*/  LDC.64 R2, c[0x0][0x388] ;  /* 0x0000e200ff027b82 */ /* 0x000eb00000000a00 */
[----:B------:R-:W3:Y:S01]  /*0040*/  LDC.64 R4, c[0x0][0x390] ;  /* 0x0000e400ff047b82 */ /* 0x000ee20000000a00 */
[----:B-1----:R-:W-:-:S06]  /*0050*/  USHF.L.U32 UR4, UR4, 0xa, URZ ;  /* 0x0000000a04047899 */ /* 0x002fcc00080006ff */
[----:B0-----:R-:W-:-:S05]  /*0060*/  LOP3.LUT R9, R9, UR4, RZ, 0xfc, !PT ;  /* 0x0000000409097c12 */ /* 0x001fca000f8efcff */
[----:B------:R-:W0:Y:S01]  /*0070*/  LDCU.64 UR4, c[0x0][0x358] ;  /* 0x00006b00ff0477ac */ /* 0x000e220008000a00 */
[----:B------:R-:W-:-:S04]  /*0080*/  IMAD.HI.U32 R0, R9, 0x5397829d, RZ ;  /* 0x5397829d09007827 */ /* 0x000fc800078e00ff */
[----:B--2---:R-:W-:Y:S01]  /*0090*/  IMAD.WIDE.U32 R2, R9, 0x4, R2 ;  /* 0x0000000409027825 */ /* 0x004fe200078e0002 */
[----:B------:R-:W-:-:S05]  /*00a0*/  SHF.R.U32.HI R7, RZ, 0xa, R0 ;  /* 0x0000000aff077819 */ /* 0x000fca0000011600 */
[----:B---3--:R-:W-:Y:S02]  /*00b0*/  IMAD.WIDE.U32 R4, R7, 0x4, R4 ;  /* 0x0000000407047825 */ /* 0x008fe400078e0004 */
[----:B------:R-:W1:Y:S01]  /*00c0*/  LDC.64 R6, c[0x0][0x380] ;  /* 0x0000e000ff067b82 */ /* 0x000e620000000a00 */
[----:B0-----:R-:W2:Y:S04]  /*00d0*/  LDG.E.CONSTANT R2, desc[UR4][R2.64] ;  /* 0x0000000402027981 */ /* 0x001ea8000c1e9900 */
[----:B------:R-:W2:Y:S01]  /*00e0*/  LDG.E.CONSTANT R5, desc[UR4][R4.64] ;  /* 0x0000000404057981 */ /* 0x000ea2000c1e9900 */
[----:B-1----:R-:W-:-:S04]  /*00f0*/  IMAD.WIDE.U32 R6, R9, 0x4, R6 ;  /* 0x0000000409067825 */ /* 0x002fc800078e0006 */
[----:B--2---:R-:W-:-:S05]  /*0100*/  FADD R0, R2, R5 ;  /* 0x0000000502007221 */ /* 0x004fca0000000000 */
[----:B------:R-:W-:-:S05]  /*0110*/  FMNMX R9, RZ, R0, !PT ;  /* 0x00000000ff097209 */ /* 0x000fca0007800000 */
[----:B------:R-:W-:Y:S01]  /*0120*/  STG.E desc[UR4][R6.64], R9 ;  /* 0x0000000906007986 */ /* 0x000fe2000c101904 */
[----:B------:R-:W-:Y:S05]  /*0130*/  EXIT ;  /* 0x000000000000794d */ /* 0x000fea0003800000 */
.L_x_536:
        /* <DEDUP_REMOVED lines=12> */
.L_x_627:


//--------------------- .text.fused_nn_contrib_conv2d_winograd_without_weight_transform_add_kernel1 --------------------------
	.section	.text.fused_nn_contrib_conv2d_winograd_without_weight_transform_add_kernel1,"ax",@progbits
	.align	128
        .global         fused_nn_contrib_conv2d_winograd_without_weight_transform_add_kernel1
        .type           fused_nn_contrib_conv2d_winograd_without_weight_transform_add_kernel1,@function
        .size           fused_nn_contrib_conv2d_winograd_without_weight_transform_add_kernel1,(.L_x_628 - fused_nn_contrib_conv2d_winograd_without_weight_transform_add_kernel1)
        .other          fused_nn_contrib_conv2d_winograd_without_weight_transform_add_kernel1,@"STO_CUDA_ENTRY STV_DEFAULT"
fused_nn_contrib_conv2d_winograd_without_weight_transform_add_kernel1:
.text.fused_nn_contrib_conv2d_winograd_without_weight_transform_add_kernel1:
[----:B------:R-:W-:Y:S01]  /*0000*/  LDC R1, c[0x0][0x37c] ;  /* 0x0000df00ff017b82 */ /* 0x000fe20000000800 */
[----:B------:R-:W0:Y:S07]  /*0010*/  S2R R0, SR_TID.X ;  /* 0x0000000000007919 */ /* 0x000e2e0000002100 */
[----:B------:R-:W1:Y:S01]  /*0020*/  S2UR UR6, SR_CgaCtaId ;  /* 0x00000000000679c3 */ /* 0x000e620000008800 */
[----:B------:R-:W-:Y:S01]  /*0030*/  UMOV UR4, 0x400 ;  /* 0x0000040000047882 */ /* 0x000fe20000000000 */
[----:B------:R-:W-:Y:S01]  /*0040*/  HFMA2 R14, -RZ, RZ, 0, 0 ;  /* 0x00000000ff0e7431 */ /* 0x000fe200000001ff */
[----:B------:R-:W2:Y:S01]  /*0050*/  S2R R3, SR_TID.Y ;  /* 0x0000000000037919 */ /* 0x000ea20000002200 */
[----:B------:R-:W-:Y:S01]  /*0060*/  UIADD3 UR5, UPT, UPT, UR4, 0x1000, URZ ;  /* 0x0000100004057890 */ /* 0x000fe2000fffe0ff */
[----:B------:R-:W-:-:S02]  /*0070*/  CS2R R24, SRZ ;  /* 0x0000000000187805 */ /* 0x000fc4000001ff00 */
[----:B------:R-:W-:Y:S01]  /*0080*/  CS2R R22, SRZ ;  /* 0x0000000000167805 */ /* 0x000fe2000001ff00 */
[----:B------:R-:W3:Y:S01]  /*0090*/  S2R R15, SR_CTAID.Z ;  /* 0x00000000000f7919 */ /* 0x000ee20000002700 */
[----:B------:R-:W-:Y:S02]  /*00a0*/  CS2R R20, SRZ ;  /* 0x0000000000147805 */ /* 0x000fe4000001ff00 */
[----:B------:R-:W-:Y:S01]  /*00b0*/  MOV R16, RZ ;  /* 0x000000ff00107202 */ /* 0x000fe20000000f00 */
[----:B------:R-:W4:Y:S01]  /*00c0*/  LDCU.64 UR8, c[0x0][0x358] ;  /* 0x00006b00ff0877ac */ /* 0x000f220008000a00 */
[----:B------:R-:W3:Y:S01]  /*00d0*/  S2R R2, SR_CTAID.Y ;  /* 0x0000000000027919 */ /* 0x000ee20000002600 */
[----:B-1----:R-:W-:Y:S02]  /*00e0*/  ULEA UR4, UR6, UR4, 0x18 ;  /* 0x0000000406047291 */ /* 0x002fe4000f8ec0ff */
[----:B------:R-:W-:Y:S01]  /*00f0*/  ULEA UR5, UR6, UR5, 0x18 ;  /* 0x0000000506057291 */ /* 0x000fe2000f8ec0ff */
[----:B0-----:R-:W-:-:S04]  /*0100*/  SHF.L.U32 R12, R0, 0x3, RZ ;  /* 0x00000003000c7819 */ /* 0x001fc800000006ff */
[C---:B--2---:R-:W-:Y:S02]  /*0110*/  LEA R4, R3.reuse, R12, 0x6 ;  /* 0x0000000c03047211 */ /* 0x044fe400078e30ff */
[----:B------:R-:W-:Y:S02]  /*0120*/  LEA R6, R3, R0, 0x3 ;  /* 0x0000000003067211 */ /* 0x000fe400078e18ff */
[----:B------:R-:W-:Y:S02]  /*0130*/  LOP3.LUT R4, R4, 0x1fe00, RZ, 0xc0, !PT ;  /* 0x0001fe0004047812 */ /* 0x000fe400078ec0ff */
[----:B------:R-:W-:Y:S02]  /*0140*/  LOP3.LUT R17, R6, 0x3f, RZ, 0xc0, !PT ;  /* 0x0000003f06117812 */ /* 0x000fe400078ec0ff */
[C---:B---3--:R-:W-:Y:S02]  /*0150*/  LEA R5, R15.reuse, R2, 0xc ;  /* 0x000000020f057211 */ /* 0x048fe400078e60ff */
[----:B------:R-:W-:-:S02]  /*0160*/  SHF.L.U32 R15, R15, 0xd, RZ ;  /* 0x0000000d0f0f7819 */ /* 0x000fc400000006ff */
[----:B------:R-:W-:Y:S02]  /*0170*/  LEA R4, R5, R4, 0x6 ;  /* 0x0000000405047211 */ /* 0x000fe400078e30ff */
[C---:B------:R-:W-:Y:S02]  /*0180*/  IADD3 R13, PT, PT, R6.reuse, R15, RZ ;  /* 0x0000000f060d7210 */ /* 0x040fe40007ffe0ff */
[----:B------:R-:W-:Y:S01]  /*0190*/  IADD3 R17, PT, PT, R17, R4, RZ ;  /* 0x0000000411117210 */ /* 0x000fe20007ffe0ff */
[----:B------:R-:W-:Y:S01]  /*01a0*/  HFMA2 R4, -RZ, RZ, 0, 0 ;  /* 0x00000000ff047431 */ /* 0x000fe200000001ff */
[C---:B------:R-:W-:Y:S02]  /*01b0*/  LEA R7, R6.reuse, UR4, 0x2 ;  /* 0x0000000406077c11 */ /* 0x040fe4000f8e10ff */
[----:B------:R-:W-:Y:S02]  /*01c0*/  LEA R5, R3, UR4, 0x4 ;  /* 0x0000000403057c11 */ /* 0x000fe4000f8e20ff */
[----:B----4-:R-:W-:-:S07]  /*01d0*/  LEA R6, R6, UR5, 0x2 ;  /* 0x0000000506067c11 */ /* 0x010fce000f8e10ff */
.L_x_537:
[----:B------:R-:W0:Y:S01]  /*01e0*/  LDC.64 R8, c[0x0][0x380] ;  /* 0x0000e000ff087b82 */ /* 0x000e220000000a00 */
[----:B------:R-:W-:-:S05]  /*01f0*/  LEA R11, R4, R17, 0xd ;  /* 0x00000011040b7211 */ /* 0x000fca00078e68ff */
[----:B0-----:R-:W-:-:S05]  /*0200*/  IMAD.WIDE.U32 R10, R11, 0x4, R8 ;  /* 0x000000040b0a7825 */ /* 0x001fca00078e0008 */
[----:B------:R-:W2:Y:S04]  /*0210*/  LDG.E.CONSTANT R8, desc[UR8][R10.64] ;  /* 0x000000080a087981 */ /* 0x000ea8000c1e9900 */
[----:B------:R-:W3:Y:S04]  /*0220*/  LDG.E.CONSTANT R26, desc[UR8][R10.64+0x2000] ;  /* 0x002000080a1a7981 */ /* 0x000ee8000c1e9900 */
[----:B------:R-:W4:Y:S01]  /*0230*/  LDG.E.CONSTANT R18, desc[UR8][R10.64+0x1000] ;  /* 0x001000080a127981 */ /* 0x000f22000c1e9900 */
[----:B------:R-:W-:Y:S01]  /*0240*/  BAR.SYNC.DEFER_BLOCKING 0x0 ;  /* 0x0000000000007b1d */ /* 0x000fe20000010000 */
[----:B------:R-:W-:-:S05]  /*0250*/  LEA R27, R4, R13, 0x8 ;  /* 0x0000000d041b7211 */ /* 0x000fca00078e40ff */
[----:B------:R-:W5:Y:S04]  /*0260*/  LDG.E.CONSTANT R19, desc[UR8][R10.64+0x3000] ;  /* 0x003000080a137981 */ /* 0x000f68000c1e9900 */
[----:B------:R-:W5:Y:S04]  /*0270*/  LDG.E.CONSTANT R28, desc[UR8][R10.64+0x4000] ;  /* 0x004000080a1c7981 */ /* 0x000f68000c1e9900 */
[----:B------:R-:W5:Y:S04]  /*0280*/  LDG.E.CONSTANT R29, desc[UR8][R10.64+0x5000] ;  /* 0x005000080a1d7981 */ /* 0x000f68000c1e9900 */
[----:B--2---:R0:W-:Y:S02]  /*0290*/  STS [R7], R8 ;  /* 0x0000000807007388 */ /* 0x0041e40000000800 */
[----:B0-----:R-:W0:Y:S02]  /*02a0*/  LDC.64 R8, c[0x0][0x388] ;  /* 0x0000e200ff087b82 */ /* 0x001e240000000a00 */
[----:B---3--:R-:W-:Y:S04]  /*02b0*/  STS [R7+0x400], R26 ;  /* 0x0004001a07007388 */ /* 0x008fe80000000800 */
[----:B----4-:R1:W-:Y:S04]  /*02c0*/  STS [R7+0x200], R18 ;  /* 0x0002001207007388 */ /* 0x0103e80000000800 */
[----:B-1----:R-:W2:Y:S01]  /*02d0*/  LDG.E.CONSTANT R18, desc[UR8][R10.64+0x6000] ;  /* 0x006000080a127981 */ /* 0x002ea2000c1e9900 */
[----:B0-----:R-:W-:-:S03]  /*02e0*/  IMAD.WIDE.U32 R26, R27, 0x4, R8 ;  /* 0x000000041b1a7825 */ /* 0x001fc600078e0008 */
[----:B------:R-:W3:Y:S04]  /*02f0*/  LDG.E.CONSTANT R10, desc[UR8][R10.64+0x7000] ;  /* 0x007000080a0a7981 */ /* 0x000ee8000c1e9900 */
[----:B------:R-:W4:Y:S04]  /*0300*/  LDG.E.CONSTANT R9, desc[UR8][R26.64] ;  /* 0x000000081a097981 */ /* 0x000f28000c1e9900 */
[----:B------:R-:W4:Y:S04]  /*0310*/  LDG.E.CONSTANT R27, desc[UR8][R26.64+0x200] ;  /* 0x000200081a1b7981 */ /* 0x000f28000c1e9900 */
[----:B-----5:R-:W-:Y:S04]  /*0320*/  STS [R7+0x600], R19 ;  /* 0x0006001307007388 */ /* 0x020fe80000000800 */
[----:B------:R-:W-:Y:S04]  /*0330*/  STS [R7+0x800], R28 ;  /* 0x0008001c07007388 */ /* 0x000fe80000000800 */
[----:B------:R-:W-:Y:S04]  /*0340*/  STS [R7+0xa00], R29 ;  /* 0x000a001d07007388 */ /* 0x000fe80000000800 */
[----:B--2---:R-:W-:Y:S04]  /*0350*/  STS [R7+0xc00], R18 ;  /* 0x000c001207007388 */ /* 0x004fe80000000800 */
[----:B---3--:R-:W-:Y:S04]  /*0360*/  STS [R7+0xe00], R10 ;  /* 0x000e000a07007388 */ /* 0x008fe80000000800 */
[----:B----4-:R-:W-:Y:S04]  /*0370*/  STS [R6], R9 ;  /* 0x0000000906007388 */ /* 0x010fe80000000800 */
[----:B------:R-:W-:Y:S01]  /*0380*/  STS [R6+0x200], R27 ;  /* 0x0002001b06007388 */ /* 0x000fe20000000800 */
[----:B------:R-:W-:Y:S06]  /*0390*/  BAR.SYNC.DEFER_BLOCKING 0x0 ;  /* 0x0000000000007b1d */ /* 0x000fec0000010000 */
[----:B------:R-:W-:Y:S04]  /*03a0*/  LDS.64 R18, [R12+UR5] ;  /* 0x000000050c127984 */ /* 0x000fe80008000a00 */
[----:B------:R-:W0:Y:S02]  /*03b0*/  LDS.128 R8, [R5] ;  /* 0x0000000005087984 */ /* 0x000e240000000c00 */
[C---:B0-----:R-:W-:Y:S01]  /*03c0*/  FFMA R21, R8.reuse, R18, R21 ;  /* 0x0000001208157223 */ /* 0x041fe20000000015 */
[----:B------:R-:W-:Y:S01]  /*03d0*/  FFMA R14, R8, R19, R14 ;  /* 0x00000013080e7223 */ /* 0x000fe2000000000e */
[CC--:B------:R-:W-:Y:S01]  /*03e0*/  FFMA R23, R18.reuse, R9.reuse, R23 ;  /* 0x0000000912177223 */ /* 0x0c0fe20000000017 */
[C---:B------:R-:W-:Y:S01]  /*03f0*/  FFMA R16, R19.reuse, R9, R16 ;  /* 0x0000000913107223 */ /* 0x040fe20000000010 */
[CC--:B------:R-:W-:Y:S01]  /*0400*/  FFMA R25, R18.reuse, R10.reuse, R25 ;  /* 0x0000000a12197223 */ /* 0x0c0fe20000000019 */
[C---:B------:R-:W-:Y:S01]  /*0410*/  FFMA R20, R19.reuse, R10, R20 ;  /* 0x0000000a13147223 */ /* 0x040fe20000000014 */
[-C--:B------:R-:W-:Y:S01]  /*0420*/  FFMA R22, R18, R11.reuse, R22 ;  /* 0x0000000b12167223 */ /* 0x080fe20000000016 */
[----:B------:R-:W-:-:S02]  /*0430*/  FFMA R24, R19, R11, R24 ;  /* 0x0000000b13187223 */ /* 0x000fc40000000018 */
[----:B------:R-:W-:Y:S04]  /*0440*/  LDS.64 R18, [R12+UR5+0x40] ;  /* 0x000040050c127984 */ /* 0x000fe80008000a00 */
[----:B------:R-:W0:Y:S02]  /*0450*/  LDS.128 R8, [R5+0x100] ;  /* 0x0001000005087984 */ /* 0x000e240000000c00 */
        /* <DEDUP_REMOVED lines=129> */
[----:B------:R-:W0:Y:S01]  /*0c70*/  LDS.128 R8, [R5+0xe00] ;  /* 0x000e000005087984 */ /* 0x000e220000000c00 */
[----:B------:R-:W-:-:S04]  /*0c80*/  IADD3 R4, PT, PT, R4, 0x1, RZ ;  /* 0x0000000104047810 */ /* 0x000fc80007ffe0ff */
[----:B------:R-:W-:Y:S01]  /*0c90*/  ISETP.NE.AND P0, PT, R4, 0x20, PT ;  /* 0x000000200400780c */ /* 0x000fe20003f05270 */
[C---:B0-----:R-:W-:Y:S01]  /*0ca0*/  FFMA R21, R8.reuse, R18, R21 ;  /* 0x0000001208157223 */ /* 0x041fe20000000015 */
[----:B------:R-:W-:Y:S01]  /*0cb0*/  FFMA R14, R8, R19, R14 ;  /* 0x00000013080e7223 */ /* 0x000fe2000000000e */
[CC--:B------:R-:W-:Y:S01]  /*0cc0*/  FFMA R23, R18.reuse, R9.reuse, R23 ;  /* 0x0000000912177223 */ /* 0x0c0fe20000000017 */
[C---:B------:R-:W-:Y:S01]  /*0cd0*/  FFMA R16, R19.reuse, R9, R16 ;  /* 0x0000000913107223 */ /* 0x040fe20000000010 */
[CC--:B------:R-:W-:Y:S01]  /*0ce0*/  FFMA R25, R18.reuse, R10.reuse, R25 ;  /* 0x0000000a12197223 */ /* 0x0c0fe20000000019 */
[C---:B------:R-:W-:Y:S01]  /*0cf0*/  FFMA R20, R19.reuse, R10, R20 ;  /* 0x0000000a13147223 */ /* 0x040fe20000000014 */
[-C--:B------:R-:W-:Y:S01]  /*0d00*/  FFMA R22, R18, R11.reuse, R22 ;  /* 0x0000000b12167223 */ /* 0x080fe20000000016 */
[----:B------:R-:W-:Y:S02]  /*0d10*/  FFMA R24, R19, R11, R24 ;  /* 0x0000000b13187223 */ /* 0x000fe40000000018 */
        /* <DEDUP_REMOVED lines=9> */
[----:B------:R-:W-:Y:S01]  /*0db0*/  FFMA R24, R19, R11, R24 ;  /* 0x0000000b13187223 */ /* 0x000fe20000000018 */
[----:B------:R-:W-:Y:S06]  /*0dc0*/  @P0 BRA `(.L_x_537) ;  /* 0xfffffff400040947 */ /* 0x000fec000383ffff */
[----:B------:R-:W0:Y:S01]  /*0dd0*/  LDC.64 R4, c[0x0][0x390] ;  /* 0x0000e400ff047b82 */ /* 0x000e220000000a00 */
[----:B------:R-:W-:-:S04]  /*0de0*/  LEA R2, R2, R15, 0xa ;  /* 0x0000000f02027211 */ /* 0x000fc800078e50ff */
[----:B------:R-:W-:-:S04]  /*0df0*/  LEA R3, R3, R2, 0x6 ;  /* 0x0000000203037211 */ /* 0x000fc800078e30ff */
[----:B------:R-:W-:-:S05]  /*0e00*/  LEA R3, R0, R3, 0x1 ;  /* 0x0000000300037211 */ /* 0x000fca00078e08ff */
        /* <DEDUP_REMOVED lines=10> */
.L_x_538:
        /* <DEDUP_REMOVED lines=13> */
.L_x_628:


//--------------------- .text.fused_nn_contrib_conv2d_winograd_without_weight_transform_add_nn_relu_3_kernel0 --------------------------
	.section	.text.fused_nn_contrib_conv2d_winograd_without_weight_transform_add_nn_relu_3_kernel0,"ax",@progbits
	.align	128
        .global         fused_nn_contrib_conv2d_winograd_without_weight_transform_add_nn_relu_3_kernel0
        .type           fused_nn_contrib_conv2d_winograd_without_weight_transform_add_nn_relu_3_kernel0,@function
        .size           fused_nn_contrib_conv2d_winograd_without_weight_transform_add_nn_relu_3_kernel0,(.L_x_629 - fused_nn_contrib_conv2d_winograd_without_weight_transform_add_nn_relu_3_kernel0)
        .other          fused_nn_contrib_conv2d_winograd_without_weight_transform_add_nn_relu_3_kernel0,@"STO_CUDA_ENTRY STV_DEFAULT"
fused_nn_contrib_conv2d_winograd_without_weight_transform_add_nn_relu_3_kernel0:
.text.fused_nn_contrib_conv2d_winograd_without_weight_transform_add_nn_relu_3_kernel0:
[----:B------:R-:W-:Y:S01]  /*0000*/  LDC R1, c[0x0][0x37c] ;  /* 0x0000df00ff017b82 */ /* 0x000fe20000000800 */
[----:B------:R-:W0:Y:S07]  /*0010*/  S2R R27, SR_CTAID.X ;  /* 0x00000000001b7919 */ /* 0x000e2e0000002500 */
[----:B------:R-:W1:Y:S01]  /*0020*/  LDC.64 R4, c[0x0][0x380] ;  /* 0x0000e000ff047b82 */ /* 0x000e620000000a00 */
[----:B------:R-:W2:Y:S01]  /*0030*/  LDCU.64 UR4, c[0x0][0x358] ;  /* 0x00006b00ff0477ac */ /* 0x000ea20008000a00 */
[----:B------:R-:W0:Y:S02]  /*0040*/  S2R R0, SR_TID.X ;  /* 0x0000000000007919 */ /* 0x000e240000002100 */
[----:B0-----:R-:W-:-:S05]  /*0050*/  LEA R27, R27, R0, 0x7 ;  /* 0x000000001b1b7211 */ /* 0x001fca00078e38ff */
[----:B------:R-:W-:-:S04]  /*0060*/  IMAD.HI.U32 R0, R27, 0x5397829d, RZ ;  /* 0x5397829d1b007827 */ /* 0x000fc800078e00ff */
[----:B------:R-:W-:Y:S01]  /*0070*/  IMAD.HI.U32 R2, R27, -0x6db6db6d, RZ ;  /* 0x924924931b027827 */ /* 0x000fe200078e00ff */
[----:B------:R-:W-:-:S04]  /*0080*/  SHF.R.U32.HI R0, RZ, 0x6, R0 ;  /* 0x00000006ff007819 */ /* 0x000fc80000011600 */
[----:B------:R-:W-:Y:S01]  /*0090*/  SHF.R.U32.HI R2, RZ, 0x3, R2 ;  /* 0x00000003ff027819 */ /* 0x000fe20000011602 */
[----:B------:R-:W-:-:S04]  /*00a0*/  IMAD R6, R0, -0xc4, R27 ;  /* 0xffffff3c00067824 */ /* 0x000fc800078e021b */
[----:B------:R-:W-:Y:S01]  /*00b0*/  IMAD R21, R2, -0xe, R27 ;  /* 0xfffffff202157824 */ /* 0x000fe200078e021b */
[----:B------:R-:W-:-:S03]  /*00c0*/  ISETP.GE.U32.AND P4, PT, R6, 0xe, PT ;  /* 0x0000000e0600780c */ /* 0x000fc60003f86070 */
[----:B------:R-:W-:Y:S01]  /*00d0*/  IMAD R3, R2, 0x38, R21 ;  /* 0x0000003802037824 */ /* 0x000fe200078e0215 */
[----:B------:R-:W-:-:S04]  /*00e0*/  ISETP.EQ.OR P1, PT, R21, RZ, !P4 ;  /* 0x000000ff1500720c */ /* 0x000fc80006722670 */
[----:B------:R-:W-:Y:S01]  /*00f0*/  SHF.L.U32 R3, R3, 0x2, RZ ;  /* 0x0000000203037819 */ /* 0x000fe200000006ff */
[----:B------:R-:W-:Y:S01]  /*0100*/  HFMA2 R2, -RZ, RZ, 0, 0 ;  /* 0x00000000ff027431 */ /* 0x000fe200000001ff */
[----:B------:R-:W-:-:S03]  /*0110*/  CS2R R34, SRZ ;  /* 0x0000000000227805 */ /* 0x000fc6000001ff00 */
[----:B-1----:R-:W-:-:S05]  /*0120*/  IMAD.WIDE.U32 R30, R3, 0x4, R4 ;  /* 0x00000004031e7825 */ /* 0x002fca00078e0004 */
[----:B--2---:R-:W2:Y:S04]  /*0130*/  @!P1 LDG.E.CONSTANT R8, desc[UR4][R30.64+-0xe4] ;  /* 0xffff1c041e089981 */ /* 0x004ea8000c1e9900 */
[----:B------:R-:W3:Y:S04]  /*0140*/  @P4 LDG.E.CONSTANT R34, desc[UR4][R30.64+-0xdc] ;  /* 0xffff24041e224981 */ /* 0x000ee8000c1e9900 */
[----:B------:R-:W4:Y:S01]  /*0150*/  @P4 LDG.E.CONSTANT R2, desc[UR4][R30.64+-0xe0] ;  /* 0xffff20041e024981 */ /* 0x000f22000c1e9900 */
[----:B------:R-:W-:Y:S02]  /*0160*/  MOV R36, RZ ;  /* 0x000000ff00247202 */ /* 0x000fe40000000f00 */
[C---:B------:R-:W-:Y:S01]  /*0170*/  ISETP.GE.U32.AND P0, PT, R21.reuse, 0xd, PT ;  /* 0x0000000d1500780c */ /* 0x040fe20003f06070 */
[----:B------:R-:W-:Y:S01]  /*0180*/  HFMA2 R33, -RZ, RZ, 0, 0 ;  /* 0x00000000ff217431 */ /* 0x000fe200000001ff */
[----:B------:R-:W-:Y:S01]  /*0190*/  ISETP.NE.AND P2, PT, R21, RZ, PT ;  /* 0x000000ff1500720c */ /* 0x000fe20003f45270 */
[----:B------:R-:W-:Y:S01]  /*01a0*/  HFMA2 R0, -RZ, RZ, 0, 0 ;  /* 0x00000000ff007431 */ /* 0x000fe200000001ff */
[----:B------:R-:W-:Y:S01]  /*01b0*/  ISETP.LT.U32.OR P3, PT, R6, 0xe, P0 ;  /* 0x0000000e0600780c */ /* 0x000fe20000761470 */
[----:B------:R-:W5:Y:S01]  /*01c0*/  @P4 LDG.E.CONSTANT R36, desc[UR4][R30.64+-0xd8] ;  /* 0xffff28041e244981 */ /* 0x000f62000c1e9900 */
[----:B------:R-:W-:Y:S01]  /*01d0*/  MOV R29, RZ ;  /* 0x000000ff001d7202 */ /* 0x000fe20000000f00 */
[----:B------:R-:W-:-:S02]  /*01e0*/  IMAD.WIDE R4, R3, 0x4, R4 ;  /* 0x0000000403047825 */ /* 0x000fc400078e0204 */
[----:B------:R-:W5:Y:S04]  /*01f0*/  LDG.E.CONSTANT R68, desc[UR4][R30.64+0x4] ;  /* 0x000004041e447981 */ /* 0x000f68000c1e9900 */
[----:B------:R-:W5:Y:S04]  /*0200*/  @P4 LDG.E.CONSTANT R33, desc[UR4][R30.64+-0xd4] ;  /* 0xffff2c041e214981 */ /* 0x000f68000c1e9900 */
[----:B------:R-:W5:Y:S04]  /*0210*/  @!P3 LDG.E.CONSTANT R29, desc[UR4][R30.64+-0xd0] ;  /* 0xffff30041e1db981 */ /* 0x000f68000c1e9900 */
[----:B------:R-:W5:Y:S04]  /*0220*/  @P2 LDG.E.CONSTANT R0, desc[UR4][R30.64+-0x4] ;  /* 0xfffffc041e002981 */ /* 0x000f68000c1e9900 */
[----:B------:R0:W5:Y:S04]  /*0230*/  LDG.E.CONSTANT R3, desc[UR4][R4.64] ;  /* 0x0000000404037981 */ /* 0x000168000c1e9900 */
[----:B------:R-:W5:Y:S01]  /*0240*/  LDG.E.CONSTANT R32, desc[UR4][R30.64+0x8] ;  /* 0x000008041e207981 */ /* 0x000f62000c1e9900 */
[----:B------:R-:W-:Y:S01]  /*0250*/  ISETP.GT.U32.AND P4, PT, R21, 0xc, PT ;  /* 0x0000000c1500780c */ /* 0x000fe20003f84070 */
[----:B------:R-:W-:-:S02]  /*0260*/  HFMA2 R49, -RZ, RZ, 0, 0 ;  /* 0x00000000ff317431 */ /* 0x000fc400000001ff */
[----:B------:R-:W5:Y:S01]  /*0270*/  LDG.E.CONSTANT R28, desc[UR4][R30.64+0xc] ;  /* 0x00000c041e1c7981 */ /* 0x000f62000c1e9900 */
[----:B------:R-:W-:-:S03]  /*0280*/  MOV R26, RZ ;  /* 0x000000ff001a7202 */ /* 0x000fc60000000f00 */
[----:B------:R-:W5:Y:S04]  /*0290*/  LDG.E.CONSTANT R42, desc[UR4][R30.64+0xe0] ;  /* 0x0000e0041e2a7981 */ /* 0x000f68000c1e9900 */
[----:B------:R-:W5:Y:S04]  /*02a0*/  @P2 LDG.E.CONSTANT R26, desc[UR4][R30.64+0xdc] ;  /* 0x0000dc041e1a2981 */ /* 0x000f68000c1e9900 */
[----:B------:R-:W5:Y:S04]  /*02b0*/  @!P4 LDG.E.CONSTANT R49, desc[UR4][R30.64+0x10] ;  /* 0x000010041e31c981 */ /* 0x000f68000c1e9900 */
[----:B------:R-:W5:Y:S04]  /*02c0*/  LDG.E.CONSTANT R22, desc[UR4][R30.64+0xe4] ;  /* 0x0000e4041e167981 */ /* 0x000f68000c1e9900 */
[----:B------:R-:W5:Y:S01]  /*02d0*/  LDG.E.CONSTANT R10, desc[UR4][R30.64+0xe8] ;  /* 0x0000e8041e0a7981 */ /* 0x000f62000c1e9900 */
[----:B------:R-:W-:-:S03]  /*02e0*/  CS2R R16, SRZ ;  /* 0x0000000000107805 */ /* 0x000fc6000001ff00 */
[----:B------:R-:W5:Y:S01]  /*02f0*/  LDG.E.CONSTANT R25, desc[UR4][R30.64+0xec] ;  /* 0x0000ec041e197981 */ /* 0x000f62000c1e9900 */
[----:B------:R-:W-:-:S03]  /*0300*/  MOV R23, RZ ;  /* 0x000000ff00177202 */ /* 0x000fc60000000f00 */
[----:B------:R-:W5:Y:S04]  /*0310*/  LDG.E.CONSTANT R24, desc[UR4][R30.64+0x1c0] ;  /* 0x0001c0041e187981 */ /* 0x000f68000c1e9900 */
[----:B------:R-:W5:Y:S04]  /*0320*/  @!P4 LDG.E.CONSTANT R17, desc[UR4][R30.64+0xf0] ;  /* 0x0000f0041e11c981 */ /* 0x000f68000c1e9900 */
[----:B------:R-:W5:Y:S04]  /*0330*/  LDG.E.CONSTANT R15, desc[UR4][R30.64+0x1c4] ;  /* 0x0001c4041e0f7981 */ /* 0x000f68000c1e9900 */
[----:B------:R-:W5:Y:S04]  /*0340*/  @P2 LDG.E.CONSTANT R23, desc[UR4][R30.64+0x1bc] ;  /* 0x0001bc041e172981 */ /* 0x000f68000c1e9900 */
[----:B------:R-:W5:Y:S04]  /*0350*/  LDG.E.CONSTANT R13, desc[UR4][R30.64+0x1c8] ;  /* 0x0001c8041e0d7981 */ /* 0x000f68000c1e9900 */
[----:B------:R-:W5:Y:S04]  /*0360*/  LDG.E.CONSTANT R9, desc[UR4][R30.64+0x1cc] ;  /* 0x0001cc041e097981 */ /* 0x000f68000c1e9900 */
[----:B------:R-:W5:Y:S04]  /*0370*/  LDG.E.CONSTANT R14, desc[UR4][R30.64+0x2a0] ;  /* 0x0002a0041e0e7981 */ /* 0x000f68000c1e9900 */
[----:B------:R-:W5:Y:S04]  /*0380*/  LDG.E.CONSTANT R11, desc[UR4][R30.64+0x2a4] ;  /* 0x0002a4041e0b7981 */ /* 0x000f68000c1e9900 */
[----:B------:R-:W5:Y:S04]  /*0390*/  LDG.E.CONSTANT R7, desc[UR4][R30.64+0x2a8] ;  /* 0x0002a8041e077981 */ /* 0x000f68000c1e9900 */
[----:B------:R-:W5:Y:S01]  /*03a0*/  LDG.E.CONSTANT R19, desc[UR4][R30.64+0x2ac] ;  /* 0x0002ac041e137981 */ /* 0x000f62000c1e9900 */
[----:B------:R-:W-:-:S03]  /*03b0*/  HFMA2 R12, -RZ, RZ, 0, 0 ;  /* 0x00000000ff0c7431 */ /* 0x000fc600000001ff */
[----:B------:R-:W5:Y:S01]  /*03c0*/  @!P4 LDG.E.CONSTANT R16, desc[UR4][R30.64+0x1d0] ;  /* 0x0001d0041e10c981 */ /* 0x000f62000c1e9900 */
[----:B------:R-:W-:-:S03]  /*03d0*/  ISETP.GT.U32.AND P5, PT, R6, 0xb5, PT ;  /* 0x000000b50600780c */ /* 0x000fc60003fa4070 */
[----:B------:R-:W5:Y:S01]  /*03e0*/  @P2 LDG.E.CONSTANT R12, desc[UR4][R30.64+0x29c] ;  /* 0x00029c041e0c2981 */ /* 0x000f62000c1e9900 */
[----:B------:R-:W-:Y:S01]  /*03f0*/  ISETP.EQ.OR P3, PT, R21, RZ, P5 ;  /* 0x000000ff1500720c */ /* 0x000fe20002f62670 */
[----:B------:R-:W-:Y:S01]  /*0400*/  HFMA2 R18, -RZ, RZ, 0, 0 ;  /* 0x00000000ff127431 */ /* 0x000fe200000001ff */
[----:B------:R-:W-:Y:S02]  /*0410*/  CS2R R20, SRZ ;  /* 0x0000000000147805 */ /* 0x000fe4000001ff00 */
[----:B------:R-:W-:Y:S02]  /*0420*/  MOV R6, RZ ;  /* 0x000000ff00067202 */ /* 0x000fe40000000f00 */
[----:B0-----:R-:W-:-:S03]  /*0430*/  CS2R R4, SRZ ;  /* 0x0000000000047805 */ /* 0x001fc6000001ff00 */
[----:B------:R-:W5:Y:S04]  /*0440*/  @!P5 LDG.E.CONSTANT R21, desc[UR4][R30.64+0x380] ;  /* 0x000380041e15d981 */ /* 0x000f68000c1e9900 */
[----:B------:R-:W5:Y:S04]  /*0450*/  @!P5 LDG.E.CONSTANT R18, desc[UR4][R30.64+0x384] ;  /* 0x000384041e12d981 */ /* 0x000f68000c1e9900 */
[----:B------:R-:W5:Y:S04]  /*0460*/  @!P5 LDG.E.CONSTANT R20, desc[UR4][R30.64+0x388] ;  /* 0x000388041e14d981 */ /* 0x000f68000c1e9900 */
[----:B------:R-:W5:Y:S04]  /*0470*/  @!P5 LDG.E.CONSTANT R6, desc[UR4][R30.64+0x38c] ;  /* 0x00038c041e06d981 */ /* 0x000f68000c1e9900 */
[----:B------:R-:W5:Y:S01]  /*0480*/  @!P3 LDG.E.CONSTANT R5, desc[UR4][R30.64+0x37c] ;  /* 0x00037c041e05b981 */ /* 0x000f62000c1e9900 */
[----:B--2---:R-:W-:Y:S01]  /*0490*/  @!P1 FADD R35, RZ, R8 ;  /* 0x00000008ff239221 */ /* 0x004fe20000000000 */
[----:B------:R-:W-:Y:S01]  /*04a0*/  PLOP3.LUT P1, PT, PT, PT, PT, 0x8, 0x80 ;  /* 0x000000000080781c */ /* 0x000fe20003f2e170 */
[----:B---3--:R-:W-:-:S02]  /*04b0*/  FADD R38, R34, R34 ;  /* 0x0000002222267221 */ /* 0x008fc40000000000 */
[----:B----4-:R-:W-:Y:S01]  /*04c0*/  FFMA R35, R2, -1.5, R35 ;  /* 0xbfc0000002237823 */ /* 0x010fe20000000023 */
[----:B------:R-:W-:-:S03]  /*04d0*/  @!P5 PLOP3.LUT P1, PT, P0, PT, PT, 0x8, 0x80 ;  /* 0x000000000080d81c */ /* 0x000fc6000072e170 */
[----:B------:R-:W-:Y:S01]  /*04e0*/  FADD R35, R35, -R38 ;  /* 0x8000002623237221 */ /* 0x000fe20000000000 */
[C-C-:B------:R-:W-:Y:S01]  /*04f0*/  FADD R38, R2.reuse, R2.reuse ;  /* 0x0000000202267221 */ /* 0x140fe20000000000 */
[--C-:B------:R-:W-:Y:S01]  /*0500*/  FADD R39, RZ, -R2.reuse ;  /* 0x80000002ff277221 */ /* 0x100fe20000000000 */
[----:B------:R-:W-:Y:S01]  /*0510*/  FADD R37, RZ, R2 ;  /* 0x00000002ff257221 */ /* 0x000fe20000000000 */
[----:B------:R-:W-:Y:S01]  /*0520*/  FFMA R45, R2, 0.5, RZ ;  /* 0x3f000000022d7823 */ /* 0x000fe200000000ff */
[----:B------:R-:W-:Y:S01]  /*0530*/  FADD R43, RZ, -R38 ;  /* 0x80000026ff2b7221 */ /* 0x000fe20000000000 */
[----:B------:R-:W-:Y:S01]  /*0540*/  MOV R8, RZ ;  /* 0x000000ff00087202 */ /* 0x000fe20000000f00 */
[C---:B------:R-:W-:Y:S01]  /*0550*/  FFMA R41, R34.reuse, 0.5, R39 ;  /* 0x3f00000022297823 */ /* 0x040fe20000000027 */
[C-C-:B------:R-:W-:Y:S01]  /*0560*/  FFMA R39, R34.reuse, -2.5, R37.reuse ;  /* 0xc020000022277823 */ /* 0x140fe20000000025 */
[--C-:B------:R-:W-:Y:S01]  /*0570*/  FADD R45, R45, -R34.reuse ;  /* 0x800000222d2d7221 */ /* 0x100fe20000000000 */
[----:B------:R-:W-:Y:S01]  /*0580*/  FFMA R37, R34, -1.5, R37 ;  /* 0xbfc0000022257823 */ /* 0x000fe20000000025 */
[----:B------:R-:W-:Y:S01]  /*0590*/  FADD R43, R43, -R34 ;  /* 0x800000222b2b7221 */ /* 0x000fe20000000000 */
[C---:B-----5:R-:W-:Y:S01]  /*05a0*/  FADD R34, R36.reuse, R36 ;  /* 0x0000002424227221 */ /* 0x060fe20000000000 */
[----:B------:R-:W2:Y:S01]  /*05b0*/  @!P4 LDG.E.CONSTANT R8, desc[UR4][R30.64+0x2b0] ;  /* 0x0002b0041e08c981 */ /* 0x000ea2000c1e9900 */
[C---:B------:R-:W-:Y:S01]  /*05c0*/  FFMA R2, R36.reuse, 0.5, R39 ;  /* 0x3f00000024027823 */ /* 0x040fe20000000027 */
[----:B------:R-:W-:Y:S01]  /*05d0*/  FFMA R38, R36, -0.5, R45 ;  /* 0xbf00000024267823 */ /* 0x000fe2000000002d */
[----:B------:R-:W-:Y:S01]  /*05e0*/  FADD R40, -R34, R37 ;  /* 0x0000002522287221 */ /* 0x000fe20000000100 */
[----:B------:R0:W3:Y:S03]  /*05f0*/  @P1 LDG.E.CONSTANT R4, desc[UR4][R30.64+0x390] ;  /* 0x000390041e041981 */ /* 0x0000e6000c1e9900 */
[----:B------:R-:W-:Y:S01]  /*0600*/  FFMA R40, R33, 1.5, R40 ;  /* 0x3fc0000021287823 */ /* 0x000fe20000000028 */
[C---:B0-----:R-:W-:Y:S01]  /*0610*/  FFMA R30, R36.reuse, 2.5, R41 ;  /* 0x40200000241e7823 */ /* 0x041fe20000000029 */
[----:B------:R-:W-:Y:S01]  /*0620*/  FFMA R36, R36, 1.5, R35 ;  /* 0x3fc0000024247823 */ /* 0x000fe20000000023 */
[----:B------:R-:W-:-:S03]  /*0630*/  FADD R34, R43, R34 ;  /* 0x000000222b227221 */ /* 0x000fc60000000000 */
[----:B------:R-:W-:Y:S01]  /*0640*/  FADD R31, R36, R33 ;  /* 0x00000021241f7221 */ /* 0x000fe20000000000 */
[----:B------:R-:W-:Y:S01]  /*0650*/  FADD R37, R40, R29 ;  /* 0x0000001d28257221 */ /* 0x000fe20000000000 */
[--C-:B------:R-:W-:Y:S01]  /*0660*/  FADD R57, RZ, R0.reuse ;  /* 0x00000000ff397221 */ /* 0x100fe20000000000 */
[--C-:B------:R-:W-:Y:S01]  /*0670*/  FADD R67, RZ, -R0.reuse ;  /* 0x80000000ff437221 */ /* 0x100fe20000000000 */
[C---:B------:R-:W-:Y:S01]  /*0680*/  FFMA R29, R0.reuse, 0.5, RZ ;  /* 0x3f000000001d7823 */ /* 0x040fe200000000ff */
[C---:B------:R-:W-:Y:S01]  /*0690*/  FFMA R31, R0.reuse, -1.5, R31 ;  /* 0xbfc00000001f7823 */ /* 0x040fe2000000001f */
[----:B------:R-:W-:Y:S01]  /*06a0*/  FADD R0, R0, R0 ;  /* 0x0000000000007221 */ /* 0x000fe20000000000 */
[--C-:B------:R-:W-:Y:S01]  /*06b0*/  FADD R43, R2, R33.reuse ;  /* 0x00000021022b7221 */ /* 0x100fe20000000000 */
[--C-:B------:R-:W-:Y:S01]  /*06c0*/  FADD R35, R30, R33.reuse ;  /* 0x000000211e237221 */ /* 0x100fe20000000000 */
[----:B------:R-:W-:Y:S01]  /*06d0*/  FADD R39, R34, R33 ;  /* 0x0000002122277221 */ /* 0x000fe20000000000 */
[C---:B------:R-:W-:Y:S01]  /*06e0*/  FMUL R34, R3.reuse, 1.5 ;  /* 0x3fc0000003227820 */ /* 0x040fe20000400000 */
[C---:B------:R-:W-:Y:S01]  /*06f0*/  FMUL R2, R3.reuse, 0.5 ;  /* 0x3f00000003027820 */ /* 0x040fe20000400000 */
[----:B------:R-:W-:Y:S01]  /*0700*/  FMUL R30, R68, 0.5 ;  /* 0x3f000000441e7820 */ /* 0x000fe20000400000 */
[--C-:B------:R-:W-:Y:S01]  /*0710*/  FADD R69, RZ, R3.reuse ;  /* 0x00000003ff457221 */ /* 0x100fe20000000000 */
[--C-:B------:R-:W-:Y:S01]  /*0720*/  FADD R51, RZ, -R3.reuse ;  /* 0x80000003ff337221 */ /* 0x100fe20000000000 */
[----:B------:R-:W-:Y:S01]  /*0730*/  FADD R3, R3, R3 ;  /* 0x0000000303037221 */ /* 0x000fe20000000000 */
[----:B------:R-:W-:Y:S01]  /*0740*/  FADD R0, RZ, -R0 ;  /* 0x80000000ff007221 */ /* 0x000fe20000000000 */
[----:B------:R-:W-:Y:S01]  /*0750*/  FADD R41, R38, R33 ;  /* 0x0000002126297221 */ /* 0x000fe20000000000 */
[----:B------:R-:W-:Y:S01]  /*0760*/  FFMA R62, R2, -1.5, R29 ;  /* 0xbfc00000023e7823 */ /* 0x000fe2000000001d */
[----:B------:R-:W-:Y:S01]  /*0770*/  FADD R33, R30, R30 ;  /* 0x0000001e1e217221 */ /* 0x000fe20000000000 */
[----:B------:R-:W-:Y:S01]  /*0780*/  FADD R48, R68, R68 ;  /* 0x0000004444307221 */ /* 0x000fe20000000000 */
[----:B------:R-:W-:Y:S01]  /*0790*/  FADD R59, RZ, -R3 ;  /* 0x80000003ff3b7221 */ /* 0x000fe20000000000 */
[C---:B------:R-:W-:Y:S01]  /*07a0*/  FADD R57, -R34.reuse, R57 ;  /* 0x0000003922397221 */ /* 0x040fe20000000100 */
[C---:B------:R-:W-:Y:S01]  /*07b0*/  FADD R67, R34.reuse, R67 ;  /* 0x0000004322437221 */ /* 0x040fe20000000000 */
[----:B------:R-:W-:Y:S01]  /*07c0*/  FADD R29, R34, R35 ;  /* 0x00000023221d7221 */ /* 0x000fe20000000000 */
[C---:B------:R-:W-:Y:S01]  /*07d0*/  FFMA R45, R3.reuse, 2, RZ ;  /* 0x40000000032d7823 */ /* 0x040fe200000000ff */
[C---:B------:R-:W-:Y:S01]  /*07e0*/  FFMA R61, R3.reuse, 1.5, R0 ;  /* 0x3fc00000033d7823 */ /* 0x040fe20000000000 */
[----:B------:R-:W-:Y:S01]  /*07f0*/  FFMA R63, R3, -0.5, RZ ;  /* 0xbf000000033f7823 */ /* 0x000fe200000000ff */
[--C-:B------:R-:W-:Y:S01]  /*0800*/  FADD R47, R2, R2.reuse ;  /* 0x00000002022f7221 */ /* 0x100fe20000000000 */
[----:B------:R-:W-:Y:S01]  /*0810*/  FADD R35, RZ, R3 ;  /* 0x00000003ff237221 */ /* 0x000fe20000000000 */
[----:B------:R-:W-:Y:S01]  /*0820*/  FADD R62, R62, -R33 ;  /* 0x800000213e3e7221 */ /* 0x000fe20000000000 */
[--C-:B------:R-:W-:Y:S01]  /*0830*/  FADD R3, RZ, R2.reuse ;  /* 0x00000002ff037221 */ /* 0x100fe20000000000 */
[C---:B------:R-:W-:Y:S01]  /*0840*/  FADD R43, -R34.reuse, R43 ;  /* 0x0000002b222b7221 */ /* 0x040fe20000000100 */
[C---:B------:R-:W-:Y:S01]  /*0850*/  FFMA R41, R34.reuse, -0.5, R41 ;  /* 0xbf00000022297823 */ /* 0x040fe20000000029 */
[C---:B------:R-:W-:Y:S01]  /*0860*/  FFMA R39, R34.reuse, 2, R39 ;  /* 0x4000000022277823 */ /* 0x040fe20000000027 */
[C---:B------:R-:W-:Y:S01]  /*0870*/  FADD R37, -R34.reuse, R37 ;  /* 0x0000002522257221 */ /* 0x040fe20000000100 */
[----:B------:R-:W-:Y:S01]  /*0880*/  FFMA R31, R34, 1.5, R31 ;  /* 0x3fc00000221f7823 */ /* 0x000fe2000000001f */
[C---:B------:R-:W-:Y:S01]  /*0890*/  FMUL R46, R68.reuse, 1.5 ;  /* 0x3fc00000442e7820 */ /* 0x040fe20000400000 */
[----:B------:R-:W-:Y:S01]  /*08a0*/  FADD R33, RZ, -R2 ;  /* 0x80000002ff217221 */ /* 0x000fe20000000000 */
[--C-:B------:R-:W-:Y:S01]  /*08b0*/  FADD R52, -R68, R59.reuse ;  /* 0x0000003b44347221 */ /* 0x100fe20000000100 */
[----:B------:R-:W-:Y:S01]  /*08c0*/  FFMA R38, R48, 2.5, R59 ;  /* 0x4020000030267823 */ /* 0x000fe2000000003b */
[----:B------:R-:W-:Y:S01]  /*08d0*/  FFMA R55, R2, 0.5, RZ ;  /* 0x3f00000002377823 */ /* 0x000fe200000000ff */
[----:B------:R-:W-:Y:S01]  /*08e0*/  FADD R47, RZ, -R47 ;  /* 0x8000002fff2f7221 */ /* 0x000fe20000000000 */
[----:B------:R-:W-:Y:S01]  /*08f0*/  FADD R57, R57, -R48 ;  /* 0x8000003039397221 */ /* 0x000fe20000000000 */
[C---:B------:R-:W-:Y:S01]  /*0900*/  FADD R67, R48.reuse, R67 ;  /* 0x0000004330437221 */ /* 0x040fe20000000000 */
[C---:B------:R-:W-:Y:S01]  /*0910*/  FADD R45, R48.reuse, R45 ;  /* 0x0000002d302d7221 */ /* 0x040fe20000000000 */
[C---:B------:R-:W-:Y:S01]  /*0920*/  FADD R36, R48.reuse, R63 ;  /* 0x0000003f30247221 */ /* 0x040fe20000000000 */
[C---:B------:R-:W-:Y:S01]  /*0930*/  FFMA R59, R48.reuse, 1.5, R59 ;  /* 0x3fc00000303b7823 */ /* 0x040fe2000000003b */
[C---:B------:R-:W-:Y:S01]  /*0940*/  FFMA R34, R48.reuse, 2, R61 ;  /* 0x4000000030227823 */ /* 0x040fe2000000003d */
[--C-:B------:R-:W-:Y:S01]  /*0950*/  FFMA R48, R48, -0.5, R35.reuse ;  /* 0xbf00000030307823 */ /* 0x100fe20000000023 */
[----:B------:R-:W-:Y:S01]  /*0960*/  FADD R50, R68, R35 ;  /* 0x0000002344327221 */ /* 0x000fe20000000000 */
[----:B------:R-:W-:Y:S01]  /*0970*/  FADD R53, R32, R32 ;  /* 0x0000002020357221 */ /* 0x000fe20000000000 */
[C---:B------:R-:W-:Y:S01]  /*0980*/  FFMA R44, R68.reuse, -2.5, R69 ;  /* 0xc0200000442c7823 */ /* 0x040fe20000000045 */
[C---:B------:R-:W-:Y:S01]  /*0990*/  FFMA R54, R68.reuse, 2.5, R51 ;  /* 0x4020000044367823 */ /* 0x040fe20000000033 */
[----:B------:R-:W-:Y:S01]  /*09a0*/  FADD R35, -R68, R3 ;  /* 0x0000000344237221 */ /* 0x000fe20000000100 */
[----:B------:R-:W-:Y:S01]  /*09b0*/  FADD R56, -R46, R69 ;  /* 0x000000452e387221 */ /* 0x000fe20000000100 */
[--C-:B------:R-:W-:Y:S01]  /*09c0*/  FADD R68, R68, R33.reuse ;  /* 0x0000002144447221 */ /* 0x100fe20000000000 */
[C---:B------:R-:W-:Y:S01]  /*09d0*/  FFMA R66, R30.reuse, 0.5, R33 ;  /* 0x3f0000001e427823 */ /* 0x040fe20000000021 */
[--C-:B------:R-:W-:Y:S01]  /*09e0*/  FADD R69, R69, -R30.reuse ;  /* 0x8000001e45457221 */ /* 0x100fe20000000000 */
[C---:B------:R-:W-:Y:S01]  /*09f0*/  FADD R58, -R30.reuse, R55 ;  /* 0x000000371e3a7221 */ /* 0x040fe20000000100 */
[C-C-:B------:R-:W-:Y:S01]  /*0a00*/  FFMA R60, R30.reuse, -2.5, R3.reuse ;  /* 0xc02000001e3c7823 */ /* 0x140fe20000000003 */
[C---:B------:R-:W-:Y:S01]  /*0a10*/  FFMA R40, R30.reuse, -1.5, R3 ;  /* 0xbfc000001e287823 */ /* 0x040fe20000000003 */
[----:B------:R-:W-:Y:S01]  /*0a20*/  FADD R47, -R30, R47 ;  /* 0x0000002f1e2f7221 */ /* 0x000fe20000000100 */
[----:B------:R-:W-:Y:S01]  /*0a30*/  FADD R33, R51, R30 ;  /* 0x0000001e33217221 */ /* 0x000fe20000000000 */
[C---:B------:R-:W-:Y:S01]  /*0a40*/  FFMA R2, R46.reuse, 1.5, R37 ;  /* 0x3fc000002e027823 */ /* 0x040fe20000000025 */
[----:B------:R-:W-:Y:S01]  /*0a50*/  FADD R30, R46, R41 ;  /* 0x000000292e1e7221 */ /* 0x000fe20000000000 */
[----:B------:R-:W-:Y:S01]  /*0a60*/  FMUL R37, R32, 0.5 ;  /* 0x3f00000020257820 */ /* 0x000fe20000400000 */
[----:B------:R-:W-:Y:S01]  /*0a70*/  FADD R41, R53, R53 ;  /* 0x0000003535297221 */ /* 0x000fe20000000000 */
[C---:B------:R-:W-:Y:S01]  /*0a80*/  FADD R64, R46.reuse, R51 ;  /* 0x000000332e407221 */ /* 0x040fe20000000000 */
[C---:B------:R-:W-:Y:S01]  /*0a90*/  FFMA R3, R46.reuse, 2.5, R43 ;  /* 0x402000002e037823 */ /* 0x040fe2000000002b */
[C---:B------:R-:W-:Y:S01]  /*0aa0*/  FFMA R29, R46.reuse, -0.5, R29 ;  /* 0xbf0000002e1d7823 */ /* 0x040fe2000000001d */
[C---:B------:R-:W-:Y:S01]  /*0ab0*/  FADD R0, R46.reuse, R39 ;  /* 0x000000272e007221 */ /* 0x040fe20000000000 */
[----:B------:R-:W-:Y:S01]  /*0ac0*/  FFMA R31, R46, 2, R31 ;  /* 0x400000002e1f7823 */ /* 0x000fe2000000001f */
[C---:B------:R-:W-:Y:S01]  /*0ad0*/  FFMA R46, R32.reuse, 2.5, R33 ;  /* 0x40200000202e7823 */ /* 0x040fe20000000021 */
[C---:B------:R-:W-:Y:S01]  /*0ae0*/  FFMA R69, R32.reuse, -2.5, R69 ;  /* 0xc020000020457823 */ /* 0x040fe20000000045 */
[----:B------:R-:W-:Y:S01]  /*0af0*/  FMUL R32, R32, 1.5 ;  /* 0x3fc0000020207820 */ /* 0x000fe20000400000 */
[----:B------:R-:W-:Y:S01]  /*0b00*/  FFMA R43, R37, -0.5, R58 ;  /* 0xbf000000252b7823 */ /* 0x000fe2000000003a */
[----:B------:R-:W-:Y:S01]  /*0b10*/  FADD R45, R45, -R41 ;  /* 0x800000292d2d7221 */ /* 0x000fe20000000000 */
[----:B------:R-:W-:Y:S01]  /*0b20*/  FADD R59, R41, R59 ;  /* 0x0000003b293b7221 */ /* 0x000fe20000000000 */
[C---:B------:R-:W-:Y:S01]  /*0b30*/  FADD R54, -R37.reuse, R54 ;  /* 0x0000003625367221 */ /* 0x040fe20000000100 */
[----:B------:R-:W-:Y:S01]  /*0b40*/  FADD R44, R44, R37 ;  /* 0x000000252c2c7221 */ /* 0x000fe20000000000 */
[C---:B------:R-:W-:Y:S01]  /*0b50*/  FFMA R51, R37.reuse, 1.5, R62 ;  /* 0x3fc0000025337823 */ /* 0x040fe2000000003e */
[C---:B------:R-:W-:Y:S01]  /*0b60*/  FADD R35, -R37.reuse, R35 ;  /* 0x0000002325237221 */ /* 0x040fe20000000100 */
[C---:B------:R-:W-:Y:S01]  /*0b70*/  FADD R33, R37.reuse, R68 ;  /* 0x0000004425217221 */ /* 0x040fe20000000000 */
[C---:B------:R-:W-:Y:S01]  /*0b80*/  FFMA R63, R37.reuse, 2.5, R66 ;  /* 0x40200000253f7823 */ /* 0x040fe20000000042 */
[C---:B------:R-:W-:Y:S01]  /*0b90*/  FFMA R55, R37.reuse, 0.5, R60 ;  /* 0x3f00000025377823 */ /* 0x040fe2000000003c */
[----:B------:R-:W-:Y:S01]  /*0ba0*/  FADD R58, R37, R37 ;  /* 0x00000025253a7221 */ /* 0x000fe20000000000 */
[C---:B------:R-:W-:Y:S01]  /*0bb0*/  FADD R56, -R53.reuse, R56 ;  /* 0x0000003835387221 */ /* 0x040fe20000000100 */
[C---:B------:R-:W-:Y:S01]  /*0bc0*/  FADD R64, R53.reuse, R64 ;  /* 0x0000004035407221 */ /* 0x040fe20000000000 */
[----:B------:R-:W-:Y:S01]  /*0bd0*/  FADD R39, R52, R53 ;  /* 0x0000003534277221 */ /* 0x000fe20000000000 */
[C---:B------:R-:W-:Y:S01]  /*0be0*/  FADD R37, -R53.reuse, R50 ;  /* 0x0000003235257221 */ /* 0x040fe20000000100 */
[C---:B------:R-:W-:Y:S01]  /*0bf0*/  FFMA R65, R53.reuse, -2.5, R48 ;  /* 0xc020000035417823 */ /* 0x040fe20000000030 */
[C---:B------:R-:W-:Y:S01]  /*0c00*/  FFMA R61, R53.reuse, -0.5, R38 ;  /* 0xbf000000353d7823 */ /* 0x040fe20000000026 */
[C---:B------:R-:W-:Y:S01]  /*0c10*/  FFMA R41, R53.reuse, 0.5, R36 ;  /* 0x3f00000035297823 */ /* 0x040fe20000000024 */
[----:B------:R-:W-:Y:S01]  /*0c20*/  FFMA R53, R53, -1.5, R34 ;  /* 0xbfc0000035357823 */ /* 0x000fe20000000022 */
[C---:B------:R-:W-:Y:S01]  /*0c30*/  FADD R34, R32.reuse, R32 ;  /* 0x0000002020227221 */ /* 0x040fe20000000000 */
[C---:B------:R-:W-:Y:S01]  /*0c40*/  FADD R57, R32.reuse, R57 ;  /* 0x0000003920397221 */ /* 0x040fe20000000000 */
[C---:B------:R-:W-:Y:S01]  /*0c50*/  FADD R67, -R32.reuse, R67 ;  /* 0x0000004320437221 */ /* 0x040fe20000000100 */
[----:B------:R-:W-:Y:S01]  /*0c60*/  FFMA R3, R32, -0.5, R3 ;  /* 0xbf00000020037823 */ /* 0x000fe20000000003 */
[----:B------:R-:W-:Y:S01]  /*0c70*/  FADD R0, R0, -R34 ;  /* 0x8000002200007221 */ /* 0x000fe20000000000 */
[----:B------:R-:W-:Y:S01]  /*0c80*/  FADD R2, R34, R2 ;  /* 0x0000000222027221 */ /* 0x000fe20000000000 */
[C---:B------:R-:W-:Y:S01]  /*0c90*/  FFMA R29, R32.reuse, -2.5, R29 ;  /* 0xc0200000201d7823 */ /* 0x040fe2000000001d */
[C---:B------:R-:W-:Y:S01]  /*0ca0*/  FFMA R30, R32.reuse, 0.5, R30 ;  /* 0x3f000000201e7823 */ /* 0x040fe2000000001e */
[----:B------:R-:W-:Y:S01]  /*0cb0*/  FFMA R31, R32, -1.5, R31 ;  /* 0xbfc00000201f7823 */ /* 0x000fe2000000001f */
[----:B------:R-:W-:Y:S01]  /*0cc0*/  FADD R40, -R58, R40 ;  /* 0x000000283a287221 */ /* 0x000fe20000000100 */
[----:B------:R-:W-:Y:S01]  /*0cd0*/  FADD R47, R47, R58 ;  /* 0x0000003a2f2f7221 */ /* 0x000fe20000000000 */
[C---:B------:R-:W-:Y:S01]  /*0ce0*/  FADD R34, R28.reuse, R28 ;  /* 0x0000001c1c227221 */ /* 0x040fe20000000000 */
[C---:B------:R-:W-:Y:S01]  /*0cf0*/  FMUL R32, R28.reuse, 0.5 ;  /* 0x3f0000001c207820 */ /* 0x040fe20000400000 */
[C---:B------:R-:W-:Y:S01]  /*0d00*/  FADD R58, -R28.reuse, R33 ;  /* 0x000000211c3a7221 */ /* 0x040fe20000000100 */
[C---:B------:R-:W-:Y:S01]  /*0d10*/  FMUL R33, R28.reuse, 1.5 ;  /* 0x3fc000001c217820 */ /* 0x040fe20000400000 */
[----:B------:R-:W-:Y:S01]  /*0d20*/  FADD R53, R53, -R34 ;  /* 0x8000002235357221 */ /* 0x000fe20000000000 */
[----:B------:R-:W-:Y:S01]  /*0d30*/  FADD R51, R51, R32 ;  /* 0x0000002033337221 */ /* 0x000fe20000000000 */
[C---:B------:R-:W-:Y:S01]  /*0d40*/  FADD R57, R28.reuse, R57 ;  /* 0x000000391c397221 */ /* 0x040fe20000000000 */
[C---:B------:R-:W-:Y:S01]  /*0d50*/  FADD R67, -R28.reuse, R67 ;  /* 0x000000431c437221 */ /* 0x040fe20000000100 */
[----:B------:R-:W-:Y:S01]  /*0d60*/  FFMA R60, R33, -1.5, R2 ;  /* 0xbfc00000213c7823 */ /* 0x000fe20000000002 */
[C---:B------:R-:W-:Y:S01]  /*0d70*/  FADD R54, -R28.reuse, R54 ;  /* 0x000000361c367221 */ /* 0x040fe20000000100 */
[C---:B------:R-:W-:Y:S01]  /*0d80*/  FADD R46, R28.reuse, R46 ;  /* 0x0000002e1c2e7221 */ /* 0x040fe20000000000 */
[C---:B------:R-:W-:Y:S01]  /*0d90*/  FADD R44, R28.reuse, R44 ;  /* 0x0000002c1c2c7221 */ /* 0x040fe20000000000 */
[C---:B------:R-:W-:Y:S01]  /*0da0*/  FADD R68, -R28.reuse, R69 ;  /* 0x000000451c447221 */ /* 0x040fe20000000100 */
[C---:B------:R-:W-:Y:S01]  /*0db0*/  FADD R48, R28.reuse, R39 ;  /* 0x000000271c307221 */ /* 0x040fe20000000000 */
[C---:B------:R-:W-:Y:S01]  /*0dc0*/  FADD R66, -R28.reuse, R37 ;  /* 0x000000251c427221 */ /* 0x040fe20000000100 */
[----:B------:R-:W-:Y:S01]  /*0dd0*/  FADD R50, R28, R35 ;  /* 0x000000231c327221 */ /* 0x000fe20000000000 */
[C---:B------:R-:W-:Y:S01]  /*0de0*/  FADD R63, R32.reuse, R63 ;  /* 0x0000003f203f7221 */ /* 0x040fe20000000000 */
[C---:B------:R-:W-:Y:S01]  /*0df0*/  FADD R55, R32.reuse, R55 ;  /* 0x0000003720377221 */ /* 0x040fe20000000000 */
[C---:B------:R-:W-:Y:S01]  /*0e00*/  FADD R43, R32.reuse, R43 ;  /* 0x0000002b202b7221 */ /* 0x040fe20000000000 */
[C---:B------:R-:W-:Y:S01]  /*0e10*/  FFMA R40, R32.reuse, 1.5, R40 ;  /* 0x3fc0000020287823 */ /* 0x040fe20000000028 */
[----:B------:R-:W-:Y:S01]  /*0e20*/  FADD R47, R32, R47 ;  /* 0x0000002f202f7221 */ /* 0x000fe20000000000 */
[C---:B------:R-:W-:Y:S01]  /*0e30*/  FFMA R38, R26.reuse, 0.5, R67 ;  /* 0x3f0000001a267823 */ /* 0x040fe20000000043 */
[--C-:B------:R-:W-:Y:S01]  /*0e40*/  FADD R51, R51, -R26.reuse ;  /* 0x8000001a33337221 */ /* 0x100fe20000000000 */
[C-C-:B------:R-:W-:Y:S01]  /*0e50*/  FFMA R28, R26.reuse, -2.5, R57.reuse ;  /* 0xc02000001a1c7823 */ /* 0x140fe20000000039 */
[C---:B------:R-:W-:Y:S01]  /*0e60*/  FFMA R52, R26.reuse, -1.5, R57 ;  /* 0xbfc000001a347823 */ /* 0x040fe20000000039 */
[--C-:B------:R-:W-:Y:S01]  /*0e70*/  FADD R53, R53, -R26.reuse ;  /* 0x8000001a35357221 */ /* 0x100fe20000000000 */
[----:B------:R-:W-:Y:S01]  /*0e80*/  FADD R26, R26, R26 ;  /* 0x0000001a1a1a7221 */ /* 0x000fe20000000000 */
[----:B------:R-:W-:Y:S01]  /*0e90*/  FADD R32, -R33, R3 ;  /* 0x0000000321207221 */ /* 0x000fe20000000100 */
[----:B------:R-:W-:Y:S01]  /*0ea0*/  FADD R31, R31, -R33 ;  /* 0x800000211f1f7221 */ /* 0x000fe20000000000 */
[----:B------:R-:W-:Y:S01]  /*0eb0*/  FADD R3, R42, R42 ;  /* 0x0000002a2a037221 */ /* 0x000fe20000000000 */
[----:B------:R-:W-:Y:S01]  /*0ec0*/  FFMA R60, R49, -1.5, R60 ;  /* 0xbfc00000313c7823 */ /* 0x000fe2000000003c */
[C---:B------:R-:W-:Y:S01]  /*0ed0*/  FADD R61, -R34.reuse, R61 ;  /* 0x0000003d223d7221 */ /* 0x040fe20000000100 */
[C---:B------:R-:W-:Y:S01]  /*0ee0*/  FADD R65, -R34.reuse, R65 ;  /* 0x0000004122417221 */ /* 0x040fe20000000100 */
[C---:B------:R-:W-:Y:S01]  /*0ef0*/  FADD R45, -R34.reuse, R45 ;  /* 0x0000002d222d7221 */ /* 0x040fe20000000100 */
[C---:B------:R-:W-:Y:S01]  /*0f00*/  FADD R41, -R34.reuse, R41 ;  /* 0x0000002922297221 */ /* 0x040fe20000000100 */
[----:B------:R-:W-:Y:S01]  /*0f10*/  FFMA R59, R34, -1.5, R59 ;  /* 0xbfc00000223b7823 */ /* 0x000fe2000000003b */
[C---:B------:R-:W-:Y:S01]  /*0f20*/  FADD R36, -R33.reuse, R30 ;  /* 0x0000001e21247221 */ /* 0x040fe20000000100 */
[C---:B------:R-:W-:Y:S01]  /*0f30*/  FADD R34, -R33.reuse, R29 ;  /* 0x0000001d21227221 */ /* 0x040fe20000000100 */
[----:B------:R-:W-:Y:S01]  /*0f40*/  FADD R30, -R33, R0 ;  /* 0x00000000211e7221 */ /* 0x000fe20000000100 */
[----:B------:R-:W-:Y:S01]  /*0f50*/  FADD R26, R31, -R26 ;  /* 0x8000001a1f1a7221 */ /* 0x000fe20000000000 */
[----:B------:R-:W-:Y:S01]  /*0f60*/  FADD R2, R22, R22 ;  /* 0x0000001616027221 */ /* 0x000fe20000000000 */
[----:B------:R-:W-:Y:S01]  /*0f70*/  FADD R0, R10, R10 ;  /* 0x0000000a0a007221 */ /* 0x000fe20000000000 */
[----:B------:R-:W-:Y:S01]  /*0f80*/  FADD R57, -R3, R60 ;  /* 0x0000003c03397221 */ /* 0x000fe20000000100 */
[C---:B------:R-:W-:Y:S01]  /*0f90*/  FADD R56, R33.reuse, R56 ;  /* 0x0000003821387221 */ /* 0x040fe20000000000 */
[----:B------:R-:W-:Y:S01]  /*0fa0*/  FADD R64, -R33, R64 ;  /* 0x0000004021407221 */ /* 0x000fe20000000100 */
[C---:B------:R-:W-:Y:S01]  /*0fb0*/  FADD R29, -R3.reuse, R32 ;  /* 0x00000020031d7221 */ /* 0x040fe20000000100 */
[C---:B------:R-:W-:Y:S01]  /*0fc0*/  FADD R33, R3.reuse, R34 ;  /* 0x0000002203217221 */ /* 0x040fe20000000000 */
[C---:B------:R-:W-:Y:S01]  /*0fd0*/  FFMA R39, R3.reuse, -0.5, R36 ;  /* 0xbf00000003277823 */ /* 0x040fe20000000024 */
[C---:B------:R-:W-:Y:S01]  /*0fe0*/  FFMA R35, R3.reuse, 2, R30 ;  /* 0x4000000003237823 */ /* 0x040fe2000000001e */
[----:B------:R-:W-:Y:S01]  /*0ff0*/  FFMA R3, R3, 1.5, R26 ;  /* 0x3fc0000003037823 */ /* 0x000fe2000000001a */
[----:B------:R-:W-:Y:S01]  /*1000*/  FADD R37, R0, R0 ;  /* 0x0000000000257221 */ /* 0x000fe20000000000 */
[C---:B------:R-:W-:Y:S01]  /*1010*/  FFMA R30, R2.reuse, 1.5, R57 ;  /* 0x3fc00000021e7823 */ /* 0x040fe20000000039 */
[C---:B------:R-:W-:Y:S01]  /*1020*/  FFMA R31, R2.reuse, 2.5, R29 ;  /* 0x40200000021f7823 */ /* 0x040fe2000000001d */
[C---:B------:R-:W-:Y:S01]  /*1030*/  FFMA R33, R2.reuse, -0.5, R33 ;  /* 0xbf00000002217823 */ /* 0x040fe20000000021 */
[C---:B------:R-:W-:Y:S01]  /*1040*/  FADD R39, R2.reuse, R39 ;  /* 0x0000002702277221 */ /* 0x040fe20000000000 */
[C---:B------:R-:W-:Y:S01]  /*1050*/  FADD R26, R2.reuse, R35 ;  /* 0x00000023021a7221 */ /* 0x040fe20000000000 */
[----:B------:R-:W-:Y:S01]  /*1060*/  FFMA R29, R2, 2, R3 ;  /* 0x40000000021d7823 */ /* 0x000fe20000000003 */
[----:B------:R-:W-:Y:S01]  /*1070*/  FADD R36, R37, R30 ;  /* 0x0000001e25247221 */ /* 0x000fe20000000000 */
[----:B------:R-:W-:Y:S01]  /*1080*/  FADD R3, R25, R25 ;  /* 0x0000001919037221 */ /* 0x000fe20000000000 */
[C---:B------:R-:W-:Y:S01]  /*1090*/  FFMA R30, R0.reuse, -0.5, R31 ;  /* 0xbf000000001e7823 */ /* 0x040fe2000000001f */
[C---:B------:R-:W-:Y:S01]  /*10a0*/  FFMA R32, R0.reuse, -2.5, R33 ;  /* 0xc020000000207823 */ /* 0x040fe20000000021 */
[----:B------:R-:W-:Y:S01]  /*10b0*/  FFMA R34, R0, 0.5, R39 ;  /* 0x3f00000000227823 */ /* 0x000fe20000000027 */
[----:B------:R-:W-:Y:S01]  /*10c0*/  FADD R26, R26, -R37 ;  /* 0x800000251a1a7221 */ /* 0x000fe20000000000 */
[----:B------:R-:W-:Y:S01]  /*10d0*/  FFMA R0, R0, -1.5, R29 ;  /* 0xbfc0000000007823 */ /* 0x000fe2000000001d */
[----:B------:R-:W-:Y:S01]  /*10e0*/  FMUL R2, R24, 1.5 ;  /* 0x3fc0000018027820 */ /* 0x000fe20000400000 */
[----:B------:R-:W-:Y:S01]  /*10f0*/  FADD R37, R17, R17 ;  /* 0x0000001111257221 */ /* 0x000fe20000000000 */
[C---:B------:R-:W-:Y:S01]  /*1100*/  FFMA R36, R3.reuse, -1.5, R36 ;  /* 0xbfc0000003247823 */ /* 0x040fe20000000024 */
[C---:B------:R-:W-:Y:S01]  /*1110*/  FADD R29, -R3.reuse, R30 ;  /* 0x0000001e031d7221 */ /* 0x040fe20000000100 */
[----:B------:R-:W-:Y:S01]  /*1120*/  FADD R0, R0, -R3 ;  /* 0x8000000300007221 */ /* 0x000fe20000000000 */
[----:B------:R-:W-:Y:S01]  /*1130*/  FADD R33, R2, R2 ;  /* 0x0000000202217221 */ /* 0x000fe20000000000 */
[C---:B------:R-:W-:Y:S01]  /*1140*/  FADD R31, -R3.reuse, R32 ;  /* 0x00000020031f7221 */ /* 0x040fe20000000100 */
[C---:B------:R-:W-:Y:S01]  /*1150*/  FADD R26, -R3.reuse, R26 ;  /* 0x0000001a031a7221 */ /* 0x040fe20000000100 */
[----:B------:R-:W-:Y:S01]  /*1160*/  FADD R35, -R3, R34 ;  /* 0x0000002203237221 */ /* 0x000fe20000000100 */
[----:B------:R-:W-:Y:S01]  /*1170*/  FADD R37, R36, -R37 ;  /* 0x8000002524257221 */ /* 0x000fe20000000000 */
[----:B------:R-:W-:Y:S01]  /*1180*/  FADD R30, R2, R29 ;  /* 0x0000001d021e7221 */ /* 0x000fe20000000000 */
[----:B------:R-:W-:Y:S01]  /*1190*/  FMUL R3, R15, 1.5 ;  /* 0x3fc000000f037820 */ /* 0x000fe20000400000 */
[----:B------:R-:W-:Y:S01]  /*11a0*/  FFMA R29, R23, 1.5, R0 ;  /* 0x3fc00000171d7823 */ /* 0x000fe20000000000 */
[----:B------:R-:W-:Y:S01]  /*11b0*/  FADD R34, R26, -R33 ;  /* 0x800000211a227221 */ /* 0x000fe20000000000 */
[C---:B------:R-:W-:Y:S01]  /*11c0*/  FADD R32, -R2.reuse, R31 ;  /* 0x0000001f02207221 */ /* 0x040fe20000000100 */
[C---:B------:R-:W-:Y:S01]  /*11d0*/  FFMA R36, R2.reuse, 0.5, R35 ;  /* 0x3f00000002247823 */ /* 0x040fe20000000023 */
[C---:B------:R-:W-:Y:S01]  /*11e0*/  FADD R60, R2.reuse, R37 ;  /* 0x00000025023c7221 */ /* 0x040fe20000000000 */
[----:B------:R-:W-:Y:S01]  /*11f0*/  FFMA R26, R2, -1.5, R29 ;  /* 0xbfc00000021a7823 */ /* 0x000fe2000000001d */
[C---:B------:R-:W-:Y:S01]  /*1200*/  FADD R31, R3.reuse, R3 ;  /* 0x00000003031f7221 */ /* 0x040fe20000000000 */
[C---:B------:R-:W-:Y:S01]  /*1210*/  FFMA R37, R3.reuse, -2.5, R30 ;  /* 0xc020000003257823 */ /* 0x040fe2000000001e */
[C---:B------:R-:W-:Y:S01]  /*1220*/  FFMA R33, R3.reuse, 0.5, R32 ;  /* 0x3f00000003217823 */ /* 0x040fe20000000020 */
[C---:B------:R-:W-:Y:S01]  /*1230*/  FADD R29, -R3.reuse, R36 ;  /* 0x00000024031d7221 */ /* 0x040fe20000000100 */
[C---:B------:R-:W-:Y:S01]  /*1240*/  FADD R34, -R3.reuse, R34 ;  /* 0x0000002203227221 */ /* 0x040fe20000000100 */
[----:B------:R-:W-:-:S02]  /*1250*/  FFMA R60, R3, -1.5, R60 ;  /* 0xbfc00000033c7823 */ /* 0x000fc4000000003c */
[----:B------:R-:W0:Y:S01]  /*1260*/  LDC.64 R2, c[0x0][0x388] ;  /* 0x0000e200ff027b82 */ /* 0x000e220000000a00 */
[----:B------:R-:W-:Y:S01]  /*1270*/  FMUL R0, R13, 1.5 ;  /* 0x3fc000000d007820 */ /* 0x000fe20000400000 */
[----:B------:R-:W-:Y:S01]  /*1280*/  FADD R35, R26, -R31 ;  /* 0x8000001f1a237221 */ /* 0x000fe20000000000 */
[----:B------:R-:W-:Y:S02]  /*1290*/  FMUL R31, R9, 1.5 ;  /* 0x3fc00000091f7820 */ /* 0x000fe40000400000 */
[C---:B------:R-:W-:Y:S01]  /*12a0*/  FFMA R30, R0.reuse, 0.5, R37 ;  /* 0x3f000000001e7823 */ /* 0x040fe20000000025 */
[C---:B------:R-:W-:Y:S01]  /*12b0*/  FADD R39, R0.reuse, R0 ;  /* 0x0000000000277221 */ /* 0x040fe20000000000 */
[C---:B------:R-:W-:Y:S01]  /*12c0*/  FFMA R32, R0.reuse, 2.5, R33 ;  /* 0x4020000000207823 */ /* 0x040fe20000000021 */
[----:B------:R-:W-:Y:S01]  /*12d0*/  FFMA R36, R0, -0.5, R29 ;  /* 0xbf00000000247823 */ /* 0x000fe2000000001d */
[----:B------:R-:W-:Y:S01]  /*12e0*/  FADD R33, R31, R30 ;  /* 0x0000001e1f217221 */ /* 0x000fe20000000000 */
[----:B------:R-:W-:Y:S01]  /*12f0*/  FADD R34, R34, R39 ;  /* 0x0000002722227221 */ /* 0x000fe20000000000 */
[----:B------:R-:W-:Y:S01]  /*1300*/  FADD R26, -R39, R60 ;  /* 0x0000003c271a7221 */ /* 0x000fe20000000100 */
[----:B------:R-:W-:Y:S01]  /*1310*/  FFMA R0, R0, 1.5, R35 ;  /* 0x3fc0000000007823 */ /* 0x000fe20000000023 */
[----:B------:R-:W-:Y:S01]  /*1320*/  FMUL R37, R42, 2.5 ;  /* 0x402000002a257820 */ /* 0x000fe20000400000 */
[----:B------:R-:W-:Y:S01]  /*1330*/  FADD R30, R14, R33 ;  /* 0x000000210e1e7221 */ /* 0x000fe20000000000 */
[C---:B------:R-:W-:Y:S01]  /*1340*/  FADD R39, R31.reuse, R32 ;  /* 0x000000201f277221 */ /* 0x040fe20000000000 */
[C---:B------:R-:W-:Y:S01]  /*1350*/  FADD R29, R31.reuse, R36 ;  /* 0x000000241f1d7221 */ /* 0x040fe20000000000 */
[C---:B------:R-:W-:Y:S01]  /*1360*/  FADD R34, R31.reuse, R34 ;  /* 0x000000221f227221 */ /* 0x040fe20000000000 */
[----:B------:R-:W-:Y:S01]  /*1370*/  FFMA R33, R31, 1.5, R26 ;  /* 0x3fc000001f217823 */ /* 0x000fe2000000001a */
[----:B------:R-:W-:Y:S01]  /*1380*/  FADD R31, R0, R31 ;  /* 0x0000001f001f7221 */ /* 0x000fe20000000000 */
[----:B------:R-:W-:Y:S01]  /*1390*/  FMUL R35, R22, 2.5 ;  /* 0x4020000016237820 */ /* 0x000fe20000400000 */
[----:B------:R-:W-:Y:S01]  /*13a0*/  FADD R0, -R37, R44 ;  /* 0x0000002c25007221 */ /* 0x000fe20000000100 */
[----:B------:R-:W-:Y:S01]  /*13b0*/  FMUL R26, R10, 2.5 ;  /* 0x402000000a1a7820 */ /* 0x000fe20000400000 */
[----:B0-----:R-:W-:-:S04]  /*13c0*/  IMAD.WIDE.U32 R2, R27, 0x4, R2 ;  /* 0x000000041b027825 */ /* 0x001fc800078e0002 */
[----:B------:R-:W-:Y:S01]  /*13d0*/  FFMA R27, R35, 2.5, R0 ;  /* 0x40200000231b7823 */ /* 0x000fe20000000000 */
[----:B------:R-:W-:-:S03]  /*13e0*/  FMUL R0, R25, 2.5 ;  /* 0x4020000019007820 */ /* 0x000fc60000400000 */
[----:B------:R-:W-:Y:S01]  /*13f0*/  FFMA R27, R26, -0.5, R27 ;  /* 0xbf0000001a1b7823 */ /* 0x000fe2000000001b */
[----:B------:R-:W-:Y:S01]  /*1400*/  FFMA R30, R11, -2.5, R30 ;  /* 0xc02000000b1e7823 */ /* 0x000fe2000000001e */
[----:B------:R-:W-:Y:S02]  /*1410*/  FMUL R36, R24, 0.5 ;  /* 0x3f00000018247820 */ /* 0x000fe40000400000 */
[----:B------:R-:W-:Y:S01]  /*1420*/  FADD R27, -R0, R27 ;  /* 0x0000001b001b7221 */ /* 0x000fe20000000100 */
[----:B------:R-:W-:Y:S01]  /*1430*/  FFMA R30, R7, 0.5, R30 ;  /* 0x3f000000071e7823 */ /* 0x000fe2000000001e */
[----:B------:R-:W-:Y:S02]  /*1440*/  FMUL R32, R15, 0.5 ;  /* 0x3f0000000f207820 */ /* 0x000fe40000400000 */
[----:B------:R-:W-:Y:S01]  /*1450*/  FADD R27, R36, R27 ;  /* 0x0000001b241b7221 */ /* 0x000fe20000000000 */
[----:B------:R-:W-:Y:S01]  /*1460*/  FADD R57, R19, R30 ;  /* 0x0000001e13397221 */ /* 0x000fe20000000000 */
[----:B------:R-:W-:-:S02]  /*1470*/  FMUL R30, R13, 0.5 ;  /* 0x3f0000000d1e7820 */ /* 0x000fc40000400000 */
[----:B------:R-:W-:-:S04]  /*1480*/  FFMA R27, R32, -2.5, R27 ;  /* 0xc0200000201b7823 */ /* 0x000fc8000000001b */
[----:B------:R-:W-:Y:S01]  /*1490*/  FFMA R60, R30, 0.5, R27 ;  /* 0x3f0000001e3c7823 */ /* 0x000fe2000000001b */
[----:B------:R-:W-:Y:S01]  /*14a0*/  FMUL R27, R9, 0.5 ;  /* 0x3f000000091b7820 */ /* 0x000fe20000400000 */
[----:B------:R0:W-:Y:S03]  /*14b0*/  STG.E desc[UR4][R2.64+0xc400], R57 ;  /* 0x00c4003902007986 */ /* 0x0001e6000c101904 */
[----:B0-----:R-:W-:-:S04]  /*14c0*/  FADD R57, R27, R60 ;  /* 0x0000003c1b397221 */ /* 0x001fc80000000000 */
[----:B------:R-:W-:-:S04]  /*14d0*/  FADD R60, R14, R57 ;  /* 0x000000390e3c7221 */ /* 0x000fc80000000000 */
[----:B------:R-:W-:-:S04]  /*14e0*/  FFMA R60, R11, -2.5, R60 ;  /* 0xc02000000b3c7823 */ /* 0x000fc8000000003c */
[----:B------:R-:W-:-:S04]  /*14f0*/  FFMA R60, R7, 0.5, R60 ;  /* 0x3f000000073c7823 */ /* 0x000fc8000000003c */
[----:B------:R-:W-:Y:S01]  /*1500*/  FADD R57, R19, R60 ;  /* 0x0000003c13397221 */ /* 0x000fe20000000000 */
[----:B------:R-:W-:-:S04]  /*1510*/  FADD R60, R37, R46 ;  /* 0x0000002e253c7221 */ /* 0x000fc80000000000 */
[----:B------:R-:W-:-:S04]  /*1520*/  FFMA R67, R35, -0.5, R60 ;  /* 0xbf00000023437823 */ /* 0x000fc8000000003c */
[----:B------:R-:W-:-:S04]  /*1530*/  FFMA R67, R26, -2.5, R67 ;  /* 0xc02000001a437823 */ /* 0x000fc80000000043 */
[----:B------:R-:W-:-:S04]  /*1540*/  FADD R67, -R0, R67 ;  /* 0x0000004300437221 */ /* 0x000fc80000000100 */
[----:B------:R-:W-:-:S04]  /*1550*/  FADD R67, -R36, R67 ;  /* 0x0000004324437221 */ /* 0x000fc80000000100 */
[----:B------:R-:W-:-:S04]  /*1560*/  FFMA R67, R32, 0.5, R67 ;  /* 0x3f00000020437823 */ /* 0x000fc80000000043 */
[----:B------:R-:W-:-:S04]  /*1570*/  FFMA R60, R30, 2.5, R67 ;  /* 0x402000001e3c7823 */ /* 0x000fc80000000043 */
[----:B------:R-:W-:Y:S01]  /*1580*/  FADD R67, R27, R60 ;  /* 0x0000003c1b437221 */ /* 0x000fe20000000000 */
[----:B------:R-:W-:-:S03]  /*1590*/  FADD R60, -R14, R39 ;  /* 0x000000270e3c7221 */ /* 0x000fc60000000100 */
[----:B------:R-:W-:Y:S01]  /*15a0*/  FADD R62, -R14, R67 ;  /* 0x000000430e3e7221 */ /* 0x000fe20000000100 */
[----:B------:R-:W-:-:S03]  /*15b0*/  FFMA R60, R11, 0.5, R60 ;  /* 0x3f0000000b3c7823 */ /* 0x000fc6000000003c */
[----:B------:R-:W-:Y:S01]  /*15c0*/  FFMA R62, R11, 0.5, R62 ;  /* 0x3f0000000b3e7823 */ /* 0x000fe2000000003e */
[----:B------:R0:W-:Y:S01]  /*15d0*/  STG.E desc[UR4][R2.64+0x55c00], R57 ;  /* 0x055c003902007986 */ /* 0x0001e2000c101904 */
[C---:B------:R-:W-:Y:S02]  /*15e0*/  FFMA R60, R7.reuse, 2.5, R60 ;  /* 0x40200000073c7823 */ /* 0x040fe4000000003c */
[----:B------:R-:W-:Y:S02]  /*15f0*/  FFMA R62, R7, 2.5, R62 ;  /* 0x40200000073e7823 */ /* 0x000fe4000000003e */
[----:B------:R-:W-:Y:S01]  /*1600*/  FADD R67, R19, R60 ;  /* 0x0000003c13437221 */ /* 0x000fe20000000000 */
[----:B------:R-:W-:Y:S01]  /*1610*/  FFMA R60, R37, -0.5, R50 ;  /* 0xbf000000253c7823 */ /* 0x000fe20000000032 */
[----:B------:R-:W-:Y:S01]  /*1620*/  FADD R69, R19, R62 ;  /* 0x0000003e13457221 */ /* 0x000fe20000000000 */
[----:B0-----:R-:W-:Y:S01]  /*1630*/  FADD R57, R56, R49 ;  /* 0x0000003138397221 */ /* 0x001fe20000000000 */
[C---:B------:R-:W-:Y:S01]  /*1640*/  FFMA R56, R37.reuse, 1.5, R28 ;  /* 0x3fc0000025387823 */ /* 0x040fe2000000001c */
[----:B------:R-:W-:-:S02]  /*1650*/  FFMA R28, R37, 2, R48 ;  /* 0x40000000251c7823 */ /* 0x000fc40000000030 */
[----:B------:R-:W-:Y:S01]  /*1660*/  FADD R62, -R37, R57 ;  /* 0x00000039253e7221 */ /* 0x000fe20000000100 */
[C---:B------:R-:W-:Y:S01]  /*1670*/  FADD R39, R35.reuse, R60 ;  /* 0x0000003c23277221 */ /* 0x040fe20000000000 */
[C---:B------:R-:W-:Y:S01]  /*1680*/  FADD R37, R35.reuse, R28 ;  /* 0x0000001c23257221 */ /* 0x040fe20000000000 */
[----:B------:R0:W-:Y:S01]  /*1690*/  STG.E desc[UR4][R2.64+0x18800], R67 ;  /* 0x0188004302007986 */ /* 0x0001e2000c101904 */
[C---:B------:R-:W-:Y:S01]  /*16a0*/  FFMA R28, R35.reuse, 1.5, R62 ;  /* 0x3fc00000231c7823 */ /* 0x040fe2000000003e */
[----:B------:R-:W-:Y:S01]  /*16b0*/  FFMA R35, R35, 2, R56 ;  /* 0x4000000023237823 */ /* 0x000fe20000000038 */
[C-C-:B------:R-:W-:Y:S01]  /*16c0*/  FADD R56, R49.reuse, R49.reuse ;  /* 0x0000003131387221 */ /* 0x140fe20000000000 */
[----:B------:R-:W-:Y:S01]  /*16d0*/  FADD R64, R64, -R49 ;  /* 0x8000003140407221 */ /* 0x000fe20000000000 */
[----:B------:R-:W-:Y:S01]  /*16e0*/  FFMA R49, R49, 0.5, R40 ;  /* 0x3f00000031317823 */ /* 0x000fe20000000028 */
[----:B------:R1:W-:Y:S01]  /*16f0*/  STG.E desc[UR4][R2.64+0x62000], R69 ;  /* 0x0620004502007986 */ /* 0x0003e2000c101904 */
[C---:B------:R-:W-:Y:S01]  /*1700*/  FADD R40, R42.reuse, R42 ;  /* 0x0000002a2a287221 */ /* 0x040fe20000000000 */
[----:B------:R-:W-:Y:S01]  /*1710*/  FADD R59, R59, -R56 ;  /* 0x800000383b3b7221 */ /* 0x000fe20000000000 */
[C---:B0-----:R-:W-:Y:S01]  /*1720*/  FMUL R67, R42.reuse, 0.5 ;  /* 0x3f0000002a437820 */ /* 0x041fe20000400000 */
[C---:B------:R-:W-:Y:S01]  /*1730*/  FADD R56, -R42.reuse, R55 ;  /* 0x000000372a387221 */ /* 0x040fe20000000100 */
[----:B------:R-:W-:Y:S01]  /*1740*/  FMUL R55, R42, 1.5 ;  /* 0x3fc000002a377820 */ /* 0x000fe20000400000 */
[C---:B------:R-:W-:Y:S01]  /*1750*/  FADD R45, R40.reuse, R45 ;  /* 0x0000002d282d7221 */ /* 0x040fe20000000000 */
[C---:B-1----:R-:W-:Y:S01]  /*1760*/  FADD R69, R67.reuse, R67 ;  /* 0x0000004343457221 */ /* 0x042fe20000000000 */
[----:B------:R-:W-:Y:S01]  /*1770*/  FADD R47, R40, R47 ;  /* 0x0000002f282f7221 */ /* 0x000fe20000000000 */
[----:B------:R-:W-:Y:S01]  /*1780*/  FADD R62, R42, R63 ;  /* 0x0000003f2a3e7221 */ /* 0x000fe20000000000 */
[C---:B------:R-:W-:Y:S01]  /*1790*/  FADD R54, R67.reuse, R54 ;  /* 0x0000003643367221 */ /* 0x040fe20000000000 */
[----:B------:R-:W-:Y:S01]  /*17a0*/  FADD R66, R66, -R69 ;  /* 0x8000004542427221 */ /* 0x000fe20000000000 */
[C---:B------:R-:W-:Y:S01]  /*17b0*/  FADD R68, -R67.reuse, R68 ;  /* 0x0000004443447221 */ /* 0x040fe20000000100 */
[C---:B------:R-:W-:Y:S01]  /*17c0*/  FFMA R58, R67.reuse, 0.5, R58 ;  /* 0x3f000000433a7823 */ /* 0x040fe2000000003a */
[----:B------:R-:W-:Y:S01]  /*17d0*/  FADD R64, R67, R64 ;  /* 0x0000004043407221 */ /* 0x000fe20000000000 */
[C---:B------:R-:W-:Y:S01]  /*17e0*/  FADD R61, -R42.reuse, R61 ;  /* 0x0000003d2a3d7221 */ /* 0x040fe20000000100 */
[C---:B------:R-:W-:Y:S01]  /*17f0*/  FADD R60, R42.reuse, R65 ;  /* 0x000000412a3c7221 */ /* 0x040fe20000000000 */
[----:B------:R-:W-:Y:S01]  /*1800*/  FADD R40, -R42, R59 ;  /* 0x0000003b2a287221 */ /* 0x000fe20000000100 */
[----:B------:R-:W-:Y:S01]  /*1810*/  FMUL R63, R22, 0.5 ;  /* 0x3f000000163f7820 */ /* 0x000fe20000400000 */
[----:B------:R-:W-:Y:S01]  /*1820*/  FADD R42, -R42, R49 ;  /* 0x000000312a2a7221 */ /* 0x000fe20000000100 */
[C---:B------:R-:W-:Y:S01]  /*1830*/  FFMA R49, R55.reuse, -0.5, R50 ;  /* 0xbf00000037317823 */ /* 0x040fe20000000032 */
[--C-:B------:R-:W-:Y:S01]  /*1840*/  FADD R44, R44, -R55.reuse ;  /* 0x800000372c2c7221 */ /* 0x100fe20000000000 */
[--C-:B------:R-:W-:Y:S01]  /*1850*/  FADD R46, R46, R55.reuse ;  /* 0x000000372e2e7221 */ /* 0x100fe20000000000 */
[----:B------:R-:W-:Y:S01]  /*1860*/  FFMA R48, R55, 2, R48 ;  /* 0x4000000037307823 */ /* 0x000fe20000000030 */
[----:B------:R-:W-:Y:S01]  /*1870*/  FADD R50, R57, -R55 ;  /* 0x8000003739327221 */ /* 0x000fe20000000000 */
[C---:B------:R-:W-:Y:S01]  /*1880*/  FADD R51, R55.reuse, R51 ;  /* 0x0000003337337221 */ /* 0x040fe20000000000 */
[----:B------:R-:W-:Y:S01]  /*1890*/  FFMA R52, R55, 1.5, R52 ;  /* 0x3fc0000037347823 */ /* 0x000fe20000000034 */
[----:B------:R-:W-:Y:S01]  /*18a0*/  FADD R53, R53, R55 ;  /* 0x0000003735357221 */ /* 0x000fe20000000000 */
[C---:B------:R-:W-:Y:S01]  /*18b0*/  FFMA R54, R63.reuse, -2.5, R54 ;  /* 0xc02000003f367823 */ /* 0x040fe20000000036 */
[C---:B------:R-:W-:Y:S01]  /*18c0*/  FFMA R55, R63.reuse, 0.5, R68 ;  /* 0x3f0000003f377823 */ /* 0x040fe20000000044 */
[C---:B------:R-:W-:Y:S01]  /*18d0*/  FADD R57, -R63.reuse, R66 ;  /* 0x000000423f397221 */ /* 0x040fe20000000100 */
[C---:B------:R-:W-:Y:S01]  /*18e0*/  FADD R58, -R63.reuse, R58 ;  /* 0x0000003a3f3a7221 */ /* 0x040fe20000000100 */
[C---:B------:R-:W-:Y:S01]  /*18f0*/  FFMA R59, R63.reuse, -1.5, R64 ;  /* 0xbfc000003f3b7823 */ /* 0x040fe20000000040 */
[C---:B------:R-:W-:Y:S01]  /*1900*/  FADD R60, -R63.reuse, R60 ;  /* 0x0000003c3f3c7221 */ /* 0x040fe20000000100 */
[----:B------:R-:W-:Y:S01]  /*1910*/  FADD R62, -R63, R62 ;  /* 0x0000003e3f3e7221 */ /* 0x000fe20000000100 */
[----:B------:R-:W-:Y:S01]  /*1920*/  FFMA R38, R67, -1.5, R38 ;  /* 0xbfc0000043267823 */ /* 0x000fe20000000026 */
[----:B------:R-:W-:Y:S01]  /*1930*/  FADD R63, R63, R63 ;  /* 0x0000003f3f3f7221 */ /* 0x000fe20000000000 */
[C---:B------:R-:W-:Y:S01]  /*1940*/  FADD R41, -R67.reuse, R41 ;  /* 0x0000002943297221 */ /* 0x040fe20000000100 */
[----:B------:R-:W-:Y:S01]  /*1950*/  FADD R43, -R67, R43 ;  /* 0x0000002b432b7221 */ /* 0x000fe20000000100 */
[----:B------:R-:W-:Y:S01]  /*1960*/  FMUL R67, R10, 2.5 ;  /* 0x402000000a437820 */ /* 0x000fe20000400000 */
[----:B------:R-:W-:Y:S01]  /*1970*/  FADD R38, R38, -R63 ;  /* 0x8000003f26267221 */ /* 0x000fe20000000000 */
[----:B------:R-:W-:Y:S01]  /*1980*/  FMUL R63, R22, 1.5 ;  /* 0x3fc00000163f7820 */ /* 0x000fe20000400000 */
[C---:B------:R-:W-:Y:S01]  /*1990*/  FFMA R39, R26.reuse, 0.5, R39 ;  /* 0x3f0000001a277823 */ /* 0x040fe20000000027 */
[----:B------:R-:W-:Y:S01]  /*19a0*/  FFMA R35, R26, -1.5, R35 ;  /* 0xbfc000001a237823 */ /* 0x000fe20000000023 */
[C---:B------:R-:W-:Y:S01]  /*19b0*/  FMUL R64, R22.reuse, 2.5 ;  /* 0x4020000016407820 */ /* 0x040fe20000400000 */
[C---:B------:R-:W-:Y:S01]  /*19c0*/  FADD R41, R22.reuse, R41 ;  /* 0x0000002916297221 */ /* 0x040fe20000000000 */
[C---:B------:R-:W-:Y:S01]  /*19d0*/  FADD R45, R22.reuse, R45 ;  /* 0x0000002d162d7221 */ /* 0x040fe20000000000 */
[C---:B------:R-:W-:Y:S01]  /*19e0*/  FADD R43, R22.reuse, R43 ;  /* 0x0000002b162b7221 */ /* 0x040fe20000000000 */
[----:B------:R-:W-:Y:S01]  /*19f0*/  FADD R47, R22, R47 ;  /* 0x0000002f162f7221 */ /* 0x000fe20000000000 */
[----:B------:R-:W-:Y:S01]  /*1a00*/  FADD R26, R26, R26 ;  /* 0x0000001a1a1a7221 */ /* 0x000fe20000000000 */
[----:B------:R-:W-:Y:S01]  /*1a10*/  FADD R22, R22, R22 ;  /* 0x0000001616167221 */ /* 0x000fe20000000000 */
[C---:B------:R-:W-:Y:S01]  /*1a20*/  FADD R60, -R67.reuse, R60 ;  /* 0x0000003c433c7221 */ /* 0x040fe20000000100 */
[----:B------:R-:W-:Y:S01]  /*1a30*/  FADD R62, -R67, R62 ;  /* 0x0000003e433e7221 */ /* 0x000fe20000000100 */
[C---:B------:R-:W-:Y:S01]  /*1a40*/  FMUL R65, R10.reuse, 0.5 ;  /* 0x3f0000000a417820 */ /* 0x040fe20000400000 */
[----:B------:R-:W-:Y:S01]  /*1a50*/  FMUL R67, R10, 1.5 ;  /* 0x3fc000000a437820 */ /* 0x000fe20000400000 */
[C---:B------:R-:W-:Y:S01]  /*1a60*/  FFMA R44, R63.reuse, 2.5, R44 ;  /* 0x402000003f2c7823 */ /* 0x040fe2000000002c */
[C---:B------:R-:W-:Y:S01]  /*1a70*/  FFMA R46, R63.reuse, -0.5, R46 ;  /* 0xbf0000003f2e7823 */ /* 0x040fe2000000002e */
[C---:B------:R-:W-:Y:S01]  /*1a80*/  FADD R48, R63.reuse, R48 ;  /* 0x000000303f307221 */ /* 0x040fe20000000000 */
[C---:B------:R-:W-:Y:S01]  /*1a90*/  FADD R49, R63.reuse, R49 ;  /* 0x000000313f317221 */ /* 0x040fe20000000000 */
[C---:B------:R-:W-:Y:S01]  /*1aa0*/  FFMA R50, R63.reuse, 1.5, R50 ;  /* 0x3fc000003f327823 */ /* 0x040fe20000000032 */
[----:B------:R-:W-:Y:S01]  /*1ab0*/  FADD R40, R40, R63 ;  /* 0x0000003f28287221 */ /* 0x000fe20000000000 */
[C---:B------:R-:W-:Y:S01]  /*1ac0*/  FADD R42, R63.reuse, R42 ;  /* 0x0000002a3f2a7221 */ /* 0x040fe20000000000 */
[----:B------:R-:W-:Y:S01]  /*1ad0*/  FFMA R52, R63, 2, R52 ;  /* 0x400000003f347823 */ /* 0x000fe20000000034 */
[----:B------:R-:W-:Y:S01]  /*1ae0*/  FADD R37, R37, -R26 ;  /* 0x8000001a25257221 */ /* 0x000fe20000000000 */
[----:B------:R-:W-:Y:S01]  /*1af0*/  FADD R63, R26, R28 ;  /* 0x0000001c1a3f7221 */ /* 0x000fe20000000000 */
[----:B------:R-:W-:Y:S01]  /*1b00*/  FADD R10, R10, R10 ;  /* 0x0000000a0a0a7221 */ /* 0x000fe20000000000 */
[C---:B------:R-:W-:Y:S01]  /*1b10*/  FADD R51, R22.reuse, R51 ;  /* 0x0000003316337221 */ /* 0x040fe20000000000 */
[----:B------:R-:W-:Y:S01]  /*1b20*/  FADD R53, R22, R53 ;  /* 0x0000003516357221 */ /* 0x000fe20000000000 */
[----:B------:R-:W-:Y:S01]  /*1b30*/  FADD R22, R65, R65 ;  /* 0x0000004141167221 */ /* 0x000fe20000000000 */
[----:B------:R-:W-:Y:S01]  /*1b40*/  FADD R69, R67, R67 ;  /* 0x0000004343457221 */ /* 0x000fe20000000000 */
[C---:B------:R-:W-:Y:S01]  /*1b50*/  FADD R61, R64.reuse, R61 ;  /* 0x0000003d403d7221 */ /* 0x040fe20000000000 */
[----:B------:R-:W-:Y:S01]  /*1b60*/  FADD R56, R64, R56 ;  /* 0x0000003840387221 */ /* 0x000fe20000000000 */
[C---:B------:R-:W-:Y:S01]  /*1b70*/  FADD R26, R65.reuse, R41 ;  /* 0x00000029411a7221 */ /* 0x040fe20000000000 */
[C---:B------:R-:W-:Y:S01]  /*1b80*/  FADD R64, -R10.reuse, R45 ;  /* 0x0000002d0a407221 */ /* 0x040fe20000000100 */
[C---:B------:R-:W-:Y:S01]  /*1b90*/  FADD R40, R10.reuse, R40 ;  /* 0x000000280a287221 */ /* 0x040fe20000000000 */
[C---:B------:R-:W-:Y:S01]  /*1ba0*/  FADD R66, -R10.reuse, R47 ;  /* 0x0000002f0a427221 */ /* 0x040fe20000000100 */
[----:B------:R-:W-:Y:S01]  /*1bb0*/  FADD R42, R10, R42 ;  /* 0x0000002a0a2a7221 */ /* 0x000fe20000000000 */
[C---:B------:R-:W-:Y:S01]  /*1bc0*/  FADD R39, -R0.reuse, R39 ;  /* 0x0000002700277221 */ /* 0x040fe20000000100 */
[C---:B------:R-:W-:Y:S01]  /*1bd0*/  FADD R37, -R0.reuse, R37 ;  /* 0x0000002500257221 */ /* 0x040fe20000000100 */
[----:B------:R-:W-:Y:S01]  /*1be0*/  FFMA R63, R0, -1.5, R63 ;  /* 0xbfc00000003f7823 */ /* 0x000fe2000000003f */
[----:B------:R-:W-:Y:S01]  /*1bf0*/  FFMA R38, R65, 1.5, R38 ;  /* 0x3fc0000041267823 */ /* 0x000fe20000000026 */
[----:B------:R-:W-:Y:S01]  /*1c00*/  FADD R10, -R67, R51 ;  /* 0x00000033430a7221 */ /* 0x000fe20000000100 */
[----:B------:R-:W-:Y:S01]  /*1c10*/  FMUL R41, R25, 0.5 ;  /* 0x3f00000019297820 */ /* 0x000fe20000400000 */
[----:B------:R-:W-:Y:S01]  /*1c20*/  FADD R0, R35, -R0 ;  /* 0x8000000023007221 */ /* 0x000fe20000000000 */
[----:B------:R-:W-:Y:S01]  /*1c30*/  FADD R59, -R22, R59 ;  /* 0x0000003b163b7221 */ /* 0x000fe20000000100 */
[----:B------:R-:W-:Y:S01]  /*1c40*/  FADD R50, R69, R50 ;  /* 0x0000003245327221 */ /* 0x000fe20000000000 */
[----:B------:R-:W-:Y:S01]  /*1c50*/  FMUL R35, R25, 1.5 ;  /* 0x3fc0000019237820 */ /* 0x000fe20000400000 */
[----:B------:R-:W-:Y:S01]  /*1c60*/  FADD R57, R57, R22 ;  /* 0x0000001639397221 */ /* 0x000fe20000000000 */
[----:B------:R-:W-:Y:S01]  /*1c70*/  FADD R48, R48, -R69 ;  /* 0x8000004530307221 */ /* 0x000fe20000000000 */
[C---:B------:R-:W-:Y:S01]  /*1c80*/  FFMA R54, R65.reuse, 0.5, R54 ;  /* 0x3f00000041367823 */ /* 0x040fe20000000036 */
[C---:B------:R-:W-:Y:S01]  /*1c90*/  FFMA R55, R65.reuse, 2.5, R55 ;  /* 0x4020000041377823 */ /* 0x040fe20000000037 */
[----:B------:R-:W-:Y:S01]  /*1ca0*/  FFMA R58, R65, -0.5, R58 ;  /* 0xbf000000413a7823 */ /* 0x000fe2000000003a */
[C---:B------:R-:W-:Y:S01]  /*1cb0*/  FFMA R44, R67.reuse, -0.5, R44 ;  /* 0xbf000000432c7823 */ /* 0x040fe2000000002c */
[C---:B------:R-:W-:Y:S01]  /*1cc0*/  FFMA R46, R67.reuse, -2.5, R46 ;  /* 0xc0200000432e7823 */ /* 0x040fe2000000002e */
[C---:B------:R-:W-:Y:S01]  /*1cd0*/  FFMA R49, R67.reuse, 0.5, R49 ;  /* 0x3f00000043317823 */ /* 0x040fe20000000031 */
[----:B------:R-:W-:Y:S01]  /*1ce0*/  FFMA R52, R67, -1.5, R52 ;  /* 0xbfc0000043347823 */ /* 0x000fe20000000034 */
[C---:B------:R-:W-:Y:S01]  /*1cf0*/  FADD R22, -R65.reuse, R61 ;  /* 0x0000003d41167221 */ /* 0x040fe20000000100 */
[C---:B------:R-:W-:Y:S01]  /*1d00*/  FADD R56, -R65.reuse, R56 ;  /* 0x0000003841387221 */ /* 0x040fe20000000100 */
[----:B------:R-:W-:Y:S01]  /*1d10*/  FADD R28, R65, R43 ;  /* 0x0000002b411c7221 */ /* 0x000fe20000000000 */
[----:B------:R-:W-:Y:S01]  /*1d20*/  FADD R68, R53, -R67 ;  /* 0x8000004335447221 */ /* 0x000fe20000000000 */
[----:B------:R-:W-:Y:S01]  /*1d30*/  FADD R38, R38, R41 ;  /* 0x0000002926267221 */ /* 0x000fe20000000000 */
[----:B------:R-:W-:Y:S01]  /*1d40*/  FADD R10, -R25, R10 ;  /* 0x0000000a190a7221 */ /* 0x000fe20000000100 */
[----:B------:R-:W-:Y:S01]  /*1d50*/  FFMA R59, R41, 1.5, R59 ;  /* 0x3fc00000293b7823 */ /* 0x000fe2000000003b */
[----:B------:R-:W-:Y:S01]  /*1d60*/  FFMA R50, R35, -1.5, R50 ;  /* 0xbfc0000023327823 */ /* 0x000fe20000000032 */
[----:B------:R-:W-:Y:S01]  /*1d70*/  FADD R40, R40, -R35 ;  /* 0x8000002328287221 */ /* 0x000fe20000000000 */
[C---:B------:R-:W-:Y:S01]  /*1d80*/  FADD R54, R41.reuse, R54 ;  /* 0x0000003629367221 */ /* 0x040fe20000000000 */
[C---:B------:R-:W-:Y:S01]  /*1d90*/  FADD R55, R41.reuse, R55 ;  /* 0x0000003729377221 */ /* 0x040fe20000000000 */
[C---:B------:R-:W-:Y:S01]  /*1da0*/  FADD R57, R41.reuse, R57 ;  /* 0x0000003929397221 */ /* 0x040fe20000000000 */
[----:B------:R-:W-:Y:S01]  /*1db0*/  FADD R58, R41, R58 ;  /* 0x0000003a293a7221 */ /* 0x000fe20000000000 */
[C---:B------:R-:W-:Y:S01]  /*1dc0*/  FADD R44, -R35.reuse, R44 ;  /* 0x0000002c232c7221 */ /* 0x040fe20000000100 */
[C---:B------:R-:W-:Y:S01]  /*1dd0*/  FADD R46, -R35.reuse, R46 ;  /* 0x0000002e232e7221 */ /* 0x040fe20000000100 */
[C---:B------:R-:W-:Y:S01]  /*1de0*/  FADD R48, -R35.reuse, R48 ;  /* 0x0000003023307221 */ /* 0x040fe20000000100 */
[C---:B------:R-:W-:Y:S01]  /*1df0*/  FADD R49, -R35.reuse, R49 ;  /* 0x0000003123317221 */ /* 0x040fe20000000100 */
[C---:B------:R-:W-:Y:S01]  /*1e00*/  FADD R42, -R35.reuse, R42 ;  /* 0x0000002a232a7221 */ /* 0x040fe20000000100 */
[----:B------:R-:W-:Y:S01]  /*1e10*/  FADD R52, -R35, R52 ;  /* 0x0000003423347221 */ /* 0x000fe20000000100 */
[C---:B------:R-:W-:Y:S01]  /*1e20*/  FADD R22, -R25.reuse, R22 ;  /* 0x0000001619167221 */ /* 0x040fe20000000100 */
[C---:B------:R-:W-:Y:S01]  /*1e30*/  FADD R26, -R25.reuse, R26 ;  /* 0x0000001a191a7221 */ /* 0x040fe20000000100 */
[C---:B------:R-:W-:Y:S01]  /*1e40*/  FADD R35, -R25.reuse, R56 ;  /* 0x0000003819237221 */ /* 0x040fe20000000100 */
[C---:B------:R-:W-:Y:S01]  /*1e50*/  FADD R64, -R25.reuse, R64 ;  /* 0x0000004019407221 */ /* 0x040fe20000000100 */
[C---:B------:R-:W-:Y:S01]  /*1e60*/  FADD R60, -R25.reuse, R60 ;  /* 0x0000003c193c7221 */ /* 0x040fe20000000100 */
[C---:B------:R-:W-:Y:S01]  /*1e70*/  FADD R41, -R25.reuse, R62 ;  /* 0x0000003e19297221 */ /* 0x040fe20000000100 */
[C---:B------:R-:W-:Y:S01]  /*1e80*/  FADD R43, -R25.reuse, R28 ;  /* 0x0000001c192b7221 */ /* 0x040fe20000000100 */
[C---:B------:R-:W-:Y:S01]  /*1e90*/  FADD R66, -R25.reuse, R66 ;  /* 0x0000004219427221 */ /* 0x040fe20000000100 */
[----:B------:R-:W-:Y:S01]  /*1ea0*/  FADD R68, -R25, R68 ;  /* 0x0000004419447221 */ /* 0x000fe20000000100 */
[C---:B------:R-:W-:Y:S01]  /*1eb0*/  FFMA R25, R23.reuse, 0.5, R0 ;  /* 0x3f00000017197823 */ /* 0x040fe20000000000 */
[C---:B------:R-:W-:Y:S01]  /*1ec0*/  FFMA R38, R23.reuse, 2.5, R38 ;  /* 0x4020000017267823 */ /* 0x040fe20000000026 */
[C---:B------:R-:W-:Y:S01]  /*1ed0*/  FFMA R45, R23.reuse, -0.5, R10 ;  /* 0xbf000000172d7823 */ /* 0x040fe2000000000a */
[----:B------:R-:W-:Y:S01]  /*1ee0*/  FADD R51, R23, R23 ;  /* 0x0000001717337221 */ /* 0x000fe20000000000 */
[C---:B------:R-:W-:Y:S01]  /*1ef0*/  FFMA R63, R17.reuse, -2.5, R63 ;  /* 0xc0200000113f7823 */ /* 0x040fe2000000003f */
[C---:B------:R-:W-:Y:S01]  /*1f00*/  FFMA R59, R17.reuse, 0.5, R59 ;  /* 0x3f000000113b7823 */ /* 0x040fe2000000003b */
[----:B------:R-:W-:Y:S01]  /*1f10*/  FFMA R50, R17, -1.5, R50 ;  /* 0xbfc0000011327823 */ /* 0x000fe20000000032 */
[--C-:B------:R-:W-:Y:S01]  /*1f20*/  FADD R40, R40, -R17.reuse ;  /* 0x8000001128287221 */ /* 0x100fe20000000000 */
[----:B------:R-:W-:Y:S01]  /*1f30*/  FMUL R23, R24, 2.5 ;  /* 0x4020000018177820 */ /* 0x000fe20000400000 */
[----:B------:R-:W-:Y:S01]  /*1f40*/  FADD R10, R36, R36 ;  /* 0x00000024240a7221 */ /* 0x000fe20000000000 */
[----:B------:R-:W-:Y:S01]  /*1f50*/  FADD R17, R42, -R17 ;  /* 0x800000112a117221 */ /* 0x000fe20000000000 */
[----:B------:R-:W-:Y:S01]  /*1f60*/  FADD R47, R24, R24 ;  /* 0x00000018182f7221 */ /* 0x000fe20000000000 */
[----:B------:R-:W-:Y:S01]  /*1f70*/  FADD R53, R36, R36 ;  /* 0x0000002424357221 */ /* 0x000fe20000000000 */
[----:B------:R-:W-:Y:S01]  /*1f80*/  FADD R52, -R51, R52 ;  /* 0x0000003433347221 */ /* 0x000fe20000000100 */
[----:B------:R-:W-:Y:S01]  /*1f90*/  FADD R0, R68, R51 ;  /* 0x0000003344007221 */ /* 0x000fe20000000000 */
[----:B------:R-:W-:Y:S01]  /*1fa0*/  FADD R24, R23, R23 ;  /* 0x0000001717187221 */ /* 0x000fe20000000000 */
[----:B------:R-:W-:Y:S01]  /*1fb0*/  FADD R37, R37, -R10 ;  /* 0x8000000a25257221 */ /* 0x000fe20000000000 */
[----:B------:R-:W-:Y:S01]  /*1fc0*/  FADD R51, R47, R47 ;  /* 0x0000002f2f337221 */ /* 0x000fe20000000000 */
[----:B------:R-:W-:Y:S01]  /*1fd0*/  FADD R66, R53, R66 ;  /* 0x0000004235427221 */ /* 0x000fe20000000000 */
[C---:B------:R-:W-:Y:S01]  /*1fe0*/  FADD R35, -R36.reuse, R35 ;  /* 0x0000002324237221 */ /* 0x040fe20000000100 */
[C---:B------:R-:W-:Y:S01]  /*1ff0*/  FADD R41, R36.reuse, R41 ;  /* 0x0000002924297221 */ /* 0x040fe20000000000 */
[C---:B------:R-:W-:Y:S01]  /*2000*/  FFMA R43, R36.reuse, -0.5, R43 ;  /* 0xbf000000242b7823 */ /* 0x040fe2000000002b */
[----:B------:R-:W-:Y:S01]  /*2010*/  FADD R17, -R36, R17 ;  /* 0x0000001124117221 */ /* 0x000fe20000000100 */
[----:B------:R-:W-:Y:S01]  /*2020*/  FMUL R10, R15, 0.5 ;  /* 0x3f0000000f0a7820 */ /* 0x000fe20000400000 */
[----:B------:R-:W-:Y:S01]  /*2030*/  FADD R57, R57, -R24 ;  /* 0x8000001839397221 */ /* 0x000fe20000000000 */
[C---:B------:R-:W-:Y:S01]  /*2040*/  FADD R44, -R47.reuse, R44 ;  /* 0x0000002c2f2c7221 */ /* 0x040fe20000000100 */
[C---:B------:R-:W-:Y:S01]  /*2050*/  FADD R46, R47.reuse, R46 ;  /* 0x0000002e2f2e7221 */ /* 0x040fe20000000000 */
[C---:B------:R-:W-:Y:S01]  /*2060*/  FADD R22, R47.reuse, R22 ;  /* 0x000000162f167221 */ /* 0x040fe20000000000 */
[C---:B------:R-:W-:Y:S01]  /*2070*/  FADD R60, -R47.reuse, R60 ;  /* 0x0000003c2f3c7221 */ /* 0x040fe20000000100 */
[C---:B------:R-:W-:Y:S01]  /*2080*/  FFMA R26, R47.reuse, 0.5, R26 ;  /* 0x3f0000002f1a7823 */ /* 0x040fe2000000001a */
[C---:B------:R-:W-:Y:S01]  /*2090*/  FFMA R49, R47.reuse, -0.5, R49 ;  /* 0xbf0000002f317823 */ /* 0x040fe20000000031 */
[C---:B------:R-:W-:Y:S01]  /*20a0*/  FADD R50, -R47.reuse, R50 ;  /* 0x000000322f327221 */ /* 0x040fe20000000100 */
[C---:B------:R-:W-:Y:S01]  /*20b0*/  FADD R40, R47.reuse, R40 ;  /* 0x000000282f287221 */ /* 0x040fe20000000000 */
[C---:B------:R-:W-:Y:S01]  /*20c0*/  FFMA R52, R47.reuse, 1.5, R52 ;  /* 0x3fc000002f347823 */ /* 0x040fe20000000034 */
[----:B------:R-:W-:Y:S01]  /*20d0*/  FFMA R0, R47, -1.5, R0 ;  /* 0xbfc000002f007823 */ /* 0x000fe20000000000 */
[----:B------:R-:W-:Y:S01]  /*20e0*/  FADD R64, R64, -R51 ;  /* 0x8000003340407221 */ /* 0x000fe20000000000 */
[----:B------:R-:W-:Y:S01]  /*20f0*/  FADD R48, R51, R48 ;  /* 0x0000003033307221 */ /* 0x000fe20000000000 */
[C---:B------:R-:W-:Y:S01]  /*2100*/  FFMA R39, R36.reuse, 0.5, R39 ;  /* 0x3f00000024277823 */ /* 0x040fe20000000027 */
[C---:B------:R-:W-:Y:S01]  /*2110*/  FADD R63, R36.reuse, R63 ;  /* 0x0000003f243f7221 */ /* 0x040fe20000000000 */
[----:B------:R-:W-:Y:S01]  /*2120*/  FFMA R25, R36, -1.5, R25 ;  /* 0xbfc0000024197823 */ /* 0x000fe20000000019 */
[----:B------:R-:W-:Y:S01]  /*2130*/  FADD R24, R32, R32 ;  /* 0x0000002020187221 */ /* 0x000fe20000000000 */
[C---:B------:R-:W-:Y:S01]  /*2140*/  FADD R28, R10.reuse, R10 ;  /* 0x0000000a0a1c7221 */ /* 0x040fe20000000000 */
[C---:B------:R-:W-:Y:S01]  /*2150*/  FFMA R35, R10.reuse, 2.5, R35 ;  /* 0x402000000a237823 */ /* 0x040fe20000000023 */
[C---:B------:R-:W-:Y:S01]  /*2160*/  FFMA R41, R10.reuse, -0.5, R41 ;  /* 0xbf0000000a297823 */ /* 0x040fe20000000029 */
[C---:B------:R-:W-:Y:S01]  /*2170*/  FADD R43, R10.reuse, R43 ;  /* 0x0000002b0a2b7221 */ /* 0x040fe20000000000 */
[C---:B------:R-:W-:Y:S01]  /*2180*/  FADD R66, R10.reuse, R66 ;  /* 0x000000420a427221 */ /* 0x040fe20000000000 */
[----:B------:R-:W-:Y:S01]  /*2190*/  FFMA R17, R10, 1.5, R17 ;  /* 0x3fc000000a117823 */ /* 0x000fe20000000011 */
[----:B------:R-:W-:Y:S01]  /*21a0*/  FADD R47, R15, R15 ;  /* 0x0000000f0f2f7221 */ /* 0x000fe20000000000 */
[----:B------:R-:W-:Y:S01]  /*21b0*/  FADD R59, R23, R59 ;  /* 0x0000003b173b7221 */ /* 0x000fe20000000000 */
[----:B------:R-:W-:Y:S01]  /*21c0*/  FMUL R51, R15, 2.5 ;  /* 0x402000000f337820 */ /* 0x000fe20000400000 */
[----:B------:R-:W-:Y:S01]  /*21d0*/  FMUL R10, R13, 2.5 ;  /* 0x402000000d0a7820 */ /* 0x000fe20000400000 */
[----:B------:R-:W-:Y:S01]  /*21e0*/  FFMA R45, R36, 1.5, R45 ;  /* 0x3fc00000242d7823 */ /* 0x000fe2000000002d */
[C---:B------:R-:W-:Y:S01]  /*21f0*/  FADD R54, R23.reuse, R54 ;  /* 0x0000003617367221 */ /* 0x040fe20000000000 */
[C---:B------:R-:W-:Y:S01]  /*2200*/  FADD R55, -R23.reuse, R55 ;  /* 0x0000003717377221 */ /* 0x040fe20000000100 */
[----:B------:R-:W-:Y:S01]  /*2210*/  FFMA R58, R23, 0.5, R58 ;  /* 0x3f000000173a7823 */ /* 0x000fe2000000003a */
[C---:B------:R-:W-:Y:S01]  /*2220*/  FADD R39, -R32.reuse, R39 ;  /* 0x0000002720277221 */ /* 0x040fe20000000100 */
[C---:B------:R-:W-:Y:S01]  /*2230*/  FADD R37, -R32.reuse, R37 ;  /* 0x0000002520257221 */ /* 0x040fe20000000100 */
[----:B------:R-:W-:Y:S01]  /*2240*/  FFMA R63, R32, -1.5, R63 ;  /* 0xbfc00000203f7823 */ /* 0x000fe2000000003f */
[----:B------:R-:W-:Y:S01]  /*2250*/  FADD R25, R25, -R24 ;  /* 0x8000001819197221 */ /* 0x000fe20000000000 */
[----:B------:R-:W-:Y:S01]  /*2260*/  FADD R53, R47, R47 ;  /* 0x0000002f2f357221 */ /* 0x000fe20000000000 */
[----:B------:R-:W-:Y:S01]  /*2270*/  FFMA R38, R23, -1.5, R38 ;  /* 0xbfc0000017267823 */ /* 0x000fe20000000026 */
[C---:B------:R-:W-:Y:S01]  /*2280*/  FADD R24, -R51.reuse, R57 ;  /* 0x0000003933187221 */ /* 0x040fe20000000100 */
[C---:B------:R-:W-:Y:S01]  /*2290*/  FFMA R59, R51.reuse, -1.5, R59 ;  /* 0xbfc00000333b7823 */ /* 0x040fe2000000003b */
[----:B------:R-:W-:Y:S01]  /*22a0*/  FADD R32, R10, R10 ;  /* 0x0000000a0a207221 */ /* 0x000fe20000000000 */
[----:B------:R-:W-:Y:S01]  /*22b0*/  FADD R45, R28, R45 ;  /* 0x0000002d1c2d7221 */ /* 0x000fe20000000000 */
[C---:B------:R-:W-:Y:S01]  /*22c0*/  FFMA R15, R51.reuse, -2.5, R54 ;  /* 0xc0200000330f7823 */ /* 0x040fe20000000036 */
[C---:B------:R-:W-:Y:S01]  /*22d0*/  FFMA R55, R51.reuse, 0.5, R55 ;  /* 0x3f00000033377823 */ /* 0x040fe20000000037 */
[C---:B------:R-:W-:Y:S01]  /*22e0*/  FADD R23, -R51.reuse, R58 ;  /* 0x0000003a33177221 */ /* 0x040fe20000000100 */
[----:B------:R-:W-:Y:S01]  /*22f0*/  FADD R51, R51, R51 ;  /* 0x0000003333337221 */ /* 0x000fe20000000000 */
[----:B------:R-:W-:Y:S01]  /*2300*/  FADD R42, R30, R30 ;  /* 0x0000001e1e2a7221 */ /* 0x000fe20000000000 */
[----:B------:R-:W-:Y:S01]  /*2310*/  FADD R28, R0, -R53 ;  /* 0x80000035001c7221 */ /* 0x000fe20000000000 */
[----:B------:R-:W-:Y:S01]  /*2320*/  FADD R24, R24, R32 ;  /* 0x0000002018187221 */ /* 0x000fe20000000000 */
[----:B------:R-:W-:Y:S01]  /*2330*/  FADD R0, -R32, R59 ;  /* 0x0000003b20007221 */ /* 0x000fe20000000100 */
[C---:B------:R-:W-:Y:S01]  /*2340*/  FFMA R32, R30.reuse, -0.5, R39 ;  /* 0xbf0000001e207823 */ /* 0x040fe20000000027 */
[C---:B------:R-:W-:Y:S01]  /*2350*/  FFMA R35, R30.reuse, -0.5, R35 ;  /* 0xbf0000001e237823 */ /* 0x040fe20000000023 */
[C---:B------:R-:W-:Y:S01]  /*2360*/  FFMA R41, R30.reuse, -2.5, R41 ;  /* 0xc02000001e297823 */ /* 0x040fe20000000029 */
[C---:B------:R-:W-:Y:S01]  /*2370*/  FFMA R43, R30.reuse, 0.5, R43 ;  /* 0x3f0000001e2b7823 */ /* 0x040fe2000000002b */
[C---:B------:R-:W-:Y:S01]  /*2380*/  FFMA R36, R30.reuse, 1.5, R25 ;  /* 0x3fc000001e247823 */ /* 0x040fe20000000019 */
[----:B------:R-:W-:Y:S01]  /*2390*/  FFMA R45, R30, -1.5, R45 ;  /* 0xbfc000001e2d7823 */ /* 0x000fe2000000002d */
[----:B------:R-:W-:Y:S01]  /*23a0*/  FADD R51, R38, -R51 ;  /* 0x8000003326337221 */ /* 0x000fe20000000000 */
[----:B------:R-:W-:Y:S01]  /*23b0*/  FADD R13, R13, R13 ;  /* 0x0000000d0d0d7221 */ /* 0x000fe20000000000 */
[----:B------:R-:W-:Y:S01]  /*23c0*/  FADD R30, -R42, R63 ;  /* 0x0000003f2a1e7221 */ /* 0x000fe20000000100 */
[C---:B------:R-:W-:Y:S01]  /*23d0*/  FFMA R44, R47.reuse, 2.5, R44 ;  /* 0x402000002f2c7823 */ /* 0x040fe2000000002c */
[C---:B------:R-:W-:Y:S01]  /*23e0*/  FFMA R46, R47.reuse, -0.5, R46 ;  /* 0xbf0000002f2e7823 */ /* 0x040fe2000000002e */
[C---:B------:R-:W-:Y:S01]  /*23f0*/  FFMA R22, R47.reuse, -2.5, R22 ;  /* 0xc02000002f167823 */ /* 0x040fe20000000016 */
[C---:B------:R-:W-:Y:S01]  /*2400*/  FFMA R60, R47.reuse, 0.5, R60 ;  /* 0x3f0000002f3c7823 */ /* 0x040fe2000000003c */
[C---:B------:R-:W-:Y:S01]  /*2410*/  FADD R26, -R47.reuse, R26 ;  /* 0x0000001a2f1a7221 */ /* 0x040fe20000000100 */
[C---:B------:R-:W-:Y:S01]  /*2420*/  FADD R49, R47.reuse, R49 ;  /* 0x000000312f317221 */ /* 0x040fe20000000000 */
[C---:B------:R-:W-:Y:S01]  /*2430*/  FADD R64, -R47.reuse, R64 ;  /* 0x000000402f407221 */ /* 0x040fe20000000100 */
[C---:B------:R-:W-:Y:S01]  /*2440*/  FADD R48, R47.reuse, R48 ;  /* 0x000000302f307221 */ /* 0x040fe20000000000 */
[C---:B------:R-:W-:Y:S01]  /*2450*/  FFMA R50, R47.reuse, 1.5, R50 ;  /* 0x3fc000002f327823 */ /* 0x040fe20000000032 */
[----:B------:R-:W-:Y:S01]  /*2460*/  FFMA R40, R47, -1.5, R40 ;  /* 0xbfc000002f287823 */ /* 0x000fe20000000028 */
[----:B------:R-:W-:Y:S01]  /*2470*/  FADD R38, R37, R42 ;  /* 0x0000002a25267221 */ /* 0x000fe20000000000 */
[C---:B------:R-:W-:Y:S01]  /*2480*/  FFMA R15, R10.reuse, 0.5, R15 ;  /* 0x3f0000000a0f7823 */ /* 0x040fe2000000000f */
[C---:B------:R-:W-:Y:S01]  /*2490*/  FFMA R47, R10.reuse, 2.5, R55 ;  /* 0x402000000a2f7823 */ /* 0x040fe20000000037 */
[C---:B------:R-:W-:Y:S01]  /*24a0*/  FFMA R23, R10.reuse, -0.5, R23 ;  /* 0xbf0000000a177823 */ /* 0x040fe20000000017 */
[----:B------:R-:W-:Y:S01]  /*24b0*/  FADD R25, R13, R13 ;  /* 0x0000000d0d197221 */ /* 0x000fe20000000000 */
[----:B------:R-:W-:Y:S01]  /*24c0*/  FFMA R10, R10, 1.5, R51 ;  /* 0x3fc000000a0a7823 */ /* 0x000fe20000000033 */
[----:B------:R-:W-:Y:S01]  /*24d0*/  FFMA R37, R27, 1.5, R30 ;  /* 0x3fc000001b257823 */ /* 0x000fe2000000001e */
[----:B------:R-:W-:Y:S01]  /*24e0*/  FADD R17, R42, R17 ;  /* 0x000000112a117221 */ /* 0x000fe20000000000 */
[C---:B------:R-:W-:Y:S01]  /*24f0*/  FMUL R51, R9.reuse, 2.5 ;  /* 0x4020000009337820 */ /* 0x040fe20000400000 */
[----:B------:R-:W-:Y:S01]  /*2500*/  FMUL R30, R9, 0.5 ;  /* 0x3f000000091e7820 */ /* 0x000fe20000400000 */
[----:B------:R-:W-:Y:S01]  /*2510*/  FADD R52, R53, R52 ;  /* 0x0000003435347221 */ /* 0x000fe20000000000 */
[----:B------:R-:W-:Y:S01]  /*2520*/  FADD R64, R64, R25 ;  /* 0x0000001940407221 */ /* 0x000fe20000000000 */
[C---:B------:R-:W-:Y:S01]  /*2530*/  FADD R48, -R25.reuse, R48 ;  /* 0x0000003019307221 */ /* 0x040fe20000000100 */
[C---:B------:R-:W-:Y:S01]  /*2540*/  FADD R50, R25.reuse, R50 ;  /* 0x0000003219327221 */ /* 0x040fe20000000000 */
[----:B------:R-:W-:Y:S01]  /*2550*/  FADD R40, -R25, R40 ;  /* 0x0000002819287221 */ /* 0x000fe20000000100 */
[----:B------:R-:W-:Y:S01]  /*2560*/  FADD R55, R9, R9 ;  /* 0x0000000909377221 */ /* 0x000fe20000000000 */
[----:B------:R-:W-:Y:S01]  /*2570*/  FFMA R25, R13, 0.5, R49 ;  /* 0x3f0000000d197823 */ /* 0x000fe20000000031 */
[----:B------:R-:W-:Y:S01]  /*2580*/  FFMA R67, R51, 1.5, R0 ;  /* 0x3fc0000033437823 */ /* 0x000fe20000000000 */
[----:B------:R-:W-:Y:S01]  /*2590*/  FFMA R61, R30, -1.5, R17 ;  /* 0xbfc000001e3d7823 */ /* 0x000fe20000000011 */
[C---:B------:R-:W-:Y:S01]  /*25a0*/  FFMA R52, R13.reuse, -1.5, R52 ;  /* 0xbfc000000d347823 */ /* 0x040fe20000000034 */
[C---:B------:R-:W-:Y:S01]  /*25b0*/  FFMA R28, R13.reuse, 1.5, R28 ;  /* 0x3fc000000d1c7823 */ /* 0x040fe2000000001c */
[----:B------:R-:W-:Y:S01]  /*25c0*/  FMUL R0, R14, 1.5 ;  /* 0x3fc000000e007820 */ /* 0x000fe20000400000 */
[C---:B------:R-:W-:Y:S01]  /*25d0*/  FFMA R44, R13.reuse, -0.5, R44 ;  /* 0xbf0000000d2c7823 */ /* 0x040fe2000000002c */
[C---:B------:R-:W-:Y:S01]  /*25e0*/  FFMA R46, R13.reuse, -2.5, R46 ;  /* 0xc02000000d2e7823 */ /* 0x040fe2000000002e */
[C---:B------:R-:W-:Y:S01]  /*25f0*/  FFMA R53, R13.reuse, 0.5, R22 ;  /* 0x3f0000000d357823 */ /* 0x040fe20000000016 */
[C---:B------:R-:W-:Y:S01]  /*2600*/  FFMA R59, R13.reuse, 2.5, R60 ;  /* 0x402000000d3b7823 */ /* 0x040fe2000000003c */
[----:B------:R-:W-:Y:S01]  /*2610*/  FFMA R26, R13, -0.5, R26 ;  /* 0xbf0000000d1a7823 */ /* 0x000fe2000000001a */
[----:B------:R-:W-:Y:S01]  /*2620*/  FADD R69, -R30, R45 ;  /* 0x0000002d1e457221 */ /* 0x000fe20000000100 */
[----:B------:R-:W-:Y:S01]  /*2630*/  FADD R66, -R42, R66 ;  /* 0x000000422a427221 */ /* 0x000fe20000000100 */
[C---:B------:R-:W-:Y:S01]  /*2640*/  FADD R13, R27.reuse, R32 ;  /* 0x000000201b0d7221 */ /* 0x040fe20000000000 */
[----:B------:R-:W-:Y:S01]  /*2650*/  FADD R22, R27, R38 ;  /* 0x000000261b167221 */ /* 0x000fe20000000000 */
[----:B------:R-:W-:Y:S01]  /*2660*/  FADD R49, R51, R23 ;  /* 0x0000001733317221 */ /* 0x000fe20000000000 */
[----:B------:R-:W-:Y:S01]  /*2670*/  FADD R45, R16, R16 ;  /* 0x00000010102d7221 */ /* 0x000fe20000000000 */
[C---:B------:R-:W-:Y:S01]  /*2680*/  FFMA R50, R55.reuse, -1.5, R50 ;  /* 0xbfc0000037327823 */ /* 0x040fe20000000032 */
[C---:B------:R-:W-:Y:S01]  /*2690*/  FFMA R40, R55.reuse, 1.5, R40 ;  /* 0x3fc0000037287823 */ /* 0x040fe20000000028 */
[----:B------:R-:W-:Y:S01]  /*26a0*/  FADD R27, R36, R27 ;  /* 0x0000001b241b7221 */ /* 0x000fe20000000000 */
[----:B------:R-:W-:Y:S01]  /*26b0*/  FADD R23, R10, R51 ;  /* 0x000000330a177221 */ /* 0x000fe20000000000 */
[----:B------:R-:W-:Y:S01]  /*26c0*/  FADD R17, -R55, R25 ;  /* 0x0000001937117221 */ /* 0x000fe20000000100 */
[C---:B------:R-:W-:Y:S01]  /*26d0*/  FFMA R65, R16.reuse, 0.5, R37 ;  /* 0x3f00000010417823 */ /* 0x040fe20000000025 */
[C---:B------:R-:W-:Y:S01]  /*26e0*/  FFMA R67, R16.reuse, 2.5, R67 ;  /* 0x4020000010437823 */ /* 0x040fe20000000043 */
[C---:B------:R-:W-:Y:S01]  /*26f0*/  FFMA R61, R16.reuse, -0.5, R61 ;  /* 0xbf000000103d7823 */ /* 0x040fe2000000003d */
[----:B------:R-:W-:Y:S01]  /*2700*/  FFMA R63, R16, 1.5, R33 ;  /* 0x3fc00000103f7823 */ /* 0x000fe20000000021 */
[C---:B------:R-:W-:Y:S01]  /*2710*/  FADD R39, R51.reuse, R15 ;  /* 0x0000000f33277221 */ /* 0x040fe20000000000 */
[C---:B------:R-:W-:Y:S01]  /*2720*/  FADD R47, R51.reuse, R47 ;  /* 0x0000002f332f7221 */ /* 0x040fe20000000000 */
[----:B------:R-:W-:Y:S01]  /*2730*/  FADD R24, R51, R24 ;  /* 0x0000001833187221 */ /* 0x000fe20000000000 */
[C---:B------:R-:W-:Y:S01]  /*2740*/  FADD R10, -R55.reuse, R48 ;  /* 0x00000030370a7221 */ /* 0x040fe20000000100 */
[C---:B------:R-:W-:Y:S01]  /*2750*/  FADD R25, -R55.reuse, R52 ;  /* 0x0000003437197221 */ /* 0x040fe20000000100 */
[----:B------:R-:W-:Y:S01]  /*2760*/  FADD R28, R28, R55 ;  /* 0x000000371c1c7221 */ /* 0x000fe20000000000 */
[----:B------:R-:W-:Y:S01]  /*2770*/  FADD R16, R0, R0 ;  /* 0x0000000000107221 */ /* 0x000fe20000000000 */
[----:B------:R-:W-:Y:S01]  /*2780*/  FADD R51, -R30, R35 ;  /* 0x000000231e337221 */ /* 0x000fe20000000100 */
[C---:B------:R-:W-:Y:S01]  /*2790*/  FADD R15, -R55.reuse, R44 ;  /* 0x0000002c370f7221 */ /* 0x040fe20000000100 */
[C---:B------:R-:W-:Y:S01]  /*27a0*/  FADD R9, -R55.reuse, R46 ;  /* 0x0000002e37097221 */ /* 0x040fe20000000100 */
[C---:B------:R-:W-:Y:S01]  /*27b0*/  FADD R53, R55.reuse, R53 ;  /* 0x0000003537357221 */ /* 0x040fe20000000000 */
[C---:B------:R-:W-:Y:S01]  /*27c0*/  FADD R59, R55.reuse, R59 ;  /* 0x0000003b373b7221 */ /* 0x040fe20000000000 */
[C---:B------:R-:W-:Y:S01]  /*27d0*/  FADD R57, R55.reuse, R26 ;  /* 0x0000001a37397221 */ /* 0x040fe20000000000 */
[----:B------:R-:W-:Y:S01]  /*27e0*/  FADD R64, R55, R64 ;  /* 0x0000004037407221 */ /* 0x000fe20000000000 */
[----:B------:R-:W-:Y:S01]  /*27f0*/  FADD R37, R14, R14 ;  /* 0x0000000e0e257221 */ /* 0x000fe20000000000 */
[----:B------:R-:W-:Y:S01]  /*2800*/  FADD R66, -R30, R66 ;  /* 0x000000421e427221 */ /* 0x000fe20000000100 */
[----:B------:R-:W-:Y:S01]  /*2810*/  FADD R35, -R45, R50 ;  /* 0x000000322d237221 */ /* 0x000fe20000000100 */
[----:B------:R-:W-:Y:S01]  /*2820*/  FADD R55, R40, R45 ;  /* 0x0000002d28377221 */ /* 0x000fe20000000000 */
[--C-:B------:R-:W-:Y:S01]  /*2830*/  FADD R45, R27, R12.reuse ;  /* 0x0000000c1b2d7221 */ /* 0x100fe20000000000 */
[--C-:B------:R-:W-:Y:S01]  /*2840*/  FADD R33, R23, R12.reuse ;  /* 0x0000000c17217221 */ /* 0x100fe20000000000 */
[--C-:B------:R-:W-:Y:S01]  /*2850*/  FADD R23, R69, R12.reuse ;  /* 0x0000000c45177221 */ /* 0x100fe20000000000 */
[----:B------:R-:W-:Y:S01]  /*2860*/  FFMA R25, R12, 1.5, R25 ;  /* 0x3fc000000c197823 */ /* 0x000fe20000000019 */
[--C-:B------:R-:W-:Y:S01]  /*2870*/  FADD R27, R28, R12.reuse ;  /* 0x0000000c1c1b7221 */ /* 0x100fe20000000000 */
[----:B------:R-:W-:Y:S01]  /*2880*/  FADD R31, R31, R12 ;  /* 0x0000000c1f1f7221 */ /* 0x000fe20000000000 */
[----:B------:R-:W-:Y:S01]  /*2890*/  FADD R10, R10, -R16 ;  /* 0x800000100a0a7221 */ /* 0x000fe20000000000 */
[C---:B------:R-:W-:Y:S01]  /*28a0*/  FADD R12, -R37.reuse, R22 ;  /* 0x00000016250c7221 */ /* 0x040fe20000000100 */
[C---:B------:R-:W-:Y:S01]  /*28b0*/  FADD R16, -R37.reuse, R24 ;  /* 0x0000001825107221 */ /* 0x040fe20000000100 */
[C---:B------:R-:W-:Y:S01]  /*28c0*/  FADD R22, -R37.reuse, R64 ;  /* 0x0000004025167221 */ /* 0x040fe20000000100 */
[----:B------:R-:W-:Y:S01]  /*28d0*/  FADD R24, -R37, R66 ;  /* 0x0000004225187221 */ /* 0x000fe20000000100 */
[----:B------:R-:W-:Y:S01]  /*28e0*/  FADD R34, R34, -R37 ;  /* 0x8000002522227221 */ /* 0x000fe20000000000 */
[----:B------:R-:W-:Y:S01]  /*28f0*/  FMUL R37, R11, 1.5 ;  /* 0x3fc000000b257820 */ /* 0x000fe20000400000 */
[----:B------:R-:W-:Y:S01]  /*2900*/  FADD R42, -R0, R9 ;  /* 0x00000009002a7221 */ /* 0x000fe20000000100 */
[C---:B------:R-:W-:Y:S01]  /*2910*/  FADD R41, -R30.reuse, R41 ;  /* 0x000000291e297221 */ /* 0x040fe20000000100 */
[----:B------:R-:W-:Y:S01]  /*2920*/  FADD R43, -R30, R43 ;  /* 0x0000002b1e2b7221 */ /* 0x000fe20000000100 */
[----:B------:R-:W-:Y:S01]  /*2930*/  FADD R66, R37, R37 ;  /* 0x0000002525427221 */ /* 0x000fe20000000000 */
[C---:B------:R-:W-:Y:S01]  /*2940*/  FFMA R25, R0.reuse, -1.5, R25 ;  /* 0xbfc0000000197823 */ /* 0x040fe20000000019 */
[----:B------:R-:W-:Y:S01]  /*2950*/  FMUL R9, R7, 1.5 ;  /* 0x3fc0000007097820 */ /* 0x000fe20000400000 */
[C---:B------:R-:W-:Y:S01]  /*2960*/  FADD R64, R0.reuse, R35 ;  /* 0x0000002300407221 */ /* 0x040fe20000000000 */
[C---:B------:R-:W-:Y:S01]  /*2970*/  FADD R40, R0.reuse, R15 ;  /* 0x0000000f00287221 */ /* 0x040fe20000000000 */
[C---:B------:R-:W-:Y:S01]  /*2980*/  FFMA R44, R0.reuse, 0.5, R17 ;  /* 0x3f000000002c7823 */ /* 0x040fe20000000011 */
[C---:B------:R-:W-:Y:S01]  /*2990*/  FADD R45, -R0.reuse, R45 ;  /* 0x0000002d002d7221 */ /* 0x040fe20000000100 */
[C---:B------:R-:W-:Y:S01]  /*29a0*/  FADD R33, -R0.reuse, R33 ;  /* 0x0000002100217221 */ /* 0x040fe20000000100 */
[C---:B------:R-:W-:Y:S01]  /*29b0*/  FADD R23, -R0.reuse, R23 ;  /* 0x0000001700177221 */ /* 0x040fe20000000100 */
[----:B------:R-:W-:Y:S01]  /*29c0*/  FADD R27, -R0, R27 ;  /* 0x0000001b001b7221 */ /* 0x000fe20000000100 */
[----:B------:R-:W-:Y:S01]  /*29d0*/  FADD R31, R31, -R0 ;  /* 0x800000001f1f7221 */ /* 0x000fe20000000000 */
[C---:B------:R-:W-:Y:S01]  /*29e0*/  FADD R46, R14.reuse, R39 ;  /* 0x000000270e2e7221 */ /* 0x040fe20000000000 */
[C---:B------:R-:W-:Y:S01]  /*29f0*/  FADD R48, -R14.reuse, R47 ;  /* 0x0000002f0e307221 */ /* 0x040fe20000000100 */
[C---:B------:R-:W-:Y:S01]  /*2a00*/  FFMA R50, R14.reuse, 0.5, R13 ;  /* 0x3f0000000e327823 */ /* 0x040fe2000000000d */
[C---:B------:R-:W-:Y:S01]  /*2a10*/  FFMA R52, R14.reuse, 0.5, R49 ;  /* 0x3f0000000e347823 */ /* 0x040fe20000000031 */
[C---:B------:R-:W-:Y:S01]  /*2a20*/  FADD R54, R14.reuse, R53 ;  /* 0x000000350e367221 */ /* 0x040fe20000000000 */
[C---:B------:R-:W-:Y:S01]  /*2a30*/  FADD R56, -R14.reuse, R59 ;  /* 0x0000003b0e387221 */ /* 0x040fe20000000100 */
[C---:B------:R-:W-:Y:S01]  /*2a40*/  FFMA R58, R14.reuse, 0.5, R57 ;  /* 0x3f0000000e3a7823 */ /* 0x040fe20000000039 */
[C---:B------:R-:W-:Y:S01]  /*2a50*/  FADD R60, R14.reuse, R51 ;  /* 0x000000330e3c7221 */ /* 0x040fe20000000000 */
[C---:B------:R-:W-:Y:S01]  /*2a60*/  FADD R62, -R14.reuse, R41 ;  /* 0x000000290e3e7221 */ /* 0x040fe20000000100 */
[C---:B------:R-:W-:Y:S01]  /*2a70*/  FFMA R30, R14.reuse, 0.5, R43 ;  /* 0x3f0000000e1e7823 */ /* 0x040fe2000000002b */
[C---:B------:R-:W-:Y:S01]  /*2a80*/  FFMA R32, R14.reuse, 0.5, R29 ;  /* 0x3f0000000e207823 */ /* 0x040fe2000000001d */
[----:B------:R-:W-:Y:S01]  /*2a90*/  FADD R0, R25, -R66 ;  /* 0x8000004219007221 */ /* 0x000fe20000000000 */
[----:B------:R-:W-:Y:S01]  /*2aa0*/  FADD R10, -R37, R10 ;  /* 0x0000000a250a7221 */ /* 0x000fe20000000100 */
[----:B------:R-:W-:Y:S01]  /*2ab0*/  FADD R17, R9, R9 ;  /* 0x0000000909117221 */ /* 0x000fe20000000000 */
[C---:B------:R-:W-:Y:S01]  /*2ac0*/  FADD R26, R14.reuse, R65 ;  /* 0x000000410e1a7221 */ /* 0x040fe20000000000 */
[C---:B------:R-:W-:Y:S01]  /*2ad0*/  FADD R28, R14.reuse, R67 ;  /* 0x000000430e1c7221 */ /* 0x040fe20000000000 */
[C---:B------:R-:W-:Y:S01]  /*2ae0*/  FADD R36, R14.reuse, R55 ;  /* 0x000000370e247221 */ /* 0x040fe20000000000 */
[C---:B------:R-:W-:Y:S01]  /*2af0*/  FADD R38, R14.reuse, R61 ;  /* 0x0000003d0e267221 */ /* 0x040fe20000000000 */
[----:B------:R-:W-:Y:S01]  /*2b00*/  FFMA R25, R37, -1.5, R64 ;  /* 0xbfc0000025197823 */ /* 0x000fe20000000040 */
[----:B------:R-:W-:Y:S01]  /*2b10*/  FADD R14, R14, R63 ;  /* 0x0000003f0e0e7221 */ /* 0x000fe20000000000 */
[C---:B------:R-:W-:Y:S01]  /*2b20*/  FFMA R46, R11.reuse, -2.5, R46 ;  /* 0xc02000000b2e7823 */ /* 0x040fe2000000002e */
[C---:B------:R-:W-:Y:S01]  /*2b30*/  FFMA R48, R11.reuse, 0.5, R48 ;  /* 0x3f0000000b307823 */ /* 0x040fe20000000030 */
[C---:B------:R-:W-:Y:S01]  /*2b40*/  FADD R50, -R11.reuse, R50 ;  /* 0x000000320b327221 */ /* 0x040fe20000000100 */
[C---:B------:R-:W-:Y:S01]  /*2b50*/  FADD R52, -R11.reuse, R52 ;  /* 0x000000340b347221 */ /* 0x040fe20000000100 */
[C---:B------:R-:W-:Y:S01]  /*2b60*/  FFMA R54, R11.reuse, -2.5, R54 ;  /* 0xc02000000b367823 */ /* 0x040fe20000000036 */
[C---:B------:R-:W-:Y:S01]  /*2b70*/  FFMA R56, R11.reuse, 0.5, R56 ;  /* 0x3f0000000b387823 */ /* 0x040fe20000000038 */
[C---:B------:R-:W-:Y:S01]  /*2b80*/  FADD R58, -R11.reuse, R58 ;  /* 0x0000003a0b3a7221 */ /* 0x040fe20000000100 */
[C---:B------:R-:W-:Y:S01]  /*2b90*/  FFMA R60, R11.reuse, -2.5, R60 ;  /* 0xc02000000b3c7823 */ /* 0x040fe2000000003c */
[C---:B------:R-:W-:Y:S01]  /*2ba0*/  FFMA R62, R11.reuse, 0.5, R62 ;  /* 0x3f0000000b3e7823 */ /* 0x040fe2000000003e */
[C---:B------:R-:W-:Y:S01]  /*2bb0*/  FADD R12, -R11.reuse, R12 ;  /* 0x0000000c0b0c7221 */ /* 0x040fe20000000100 */
[C---:B------:R-:W-:Y:S01]  /*2bc0*/  FADD R16, -R11.reuse, R16 ;  /* 0x000000100b107221 */ /* 0x040fe20000000100 */
[C---:B------:R-:W-:Y:S01]  /*2bd0*/  FADD R22, -R11.reuse, R22 ;  /* 0x000000160b167221 */ /* 0x040fe20000000100 */
[C---:B------:R-:W-:Y:S01]  /*2be0*/  FADD R30, -R11.reuse, R30 ;  /* 0x0000001e0b1e7221 */ /* 0x040fe20000000100 */
[C---:B------:R-:W-:Y:S01]  /*2bf0*/  FADD R24, -R11.reuse, R24 ;  /* 0x000000180b187221 */ /* 0x040fe20000000100 */
[C---:B------:R-:W-:Y:S01]  /*2c00*/  FADD R32, -R11.reuse, R32 ;  /* 0x000000200b207221 */ /* 0x040fe20000000100 */
[C---:B------:R-:W-:Y:S01]  /*2c10*/  FADD R34, -R11.reuse, R34 ;  /* 0x000000220b227221 */ /* 0x040fe20000000100 */
[----:B------:R-:W-:Y:S01]  /*2c20*/  FADD R68, R11, R11 ;  /* 0x0000000b0b447221 */ /* 0x000fe20000000000 */
[----:B------:R-:W-:Y:S01]  /*2c30*/  FADD R15, R10, R17 ;  /* 0x000000110a0f7221 */ /* 0x000fe20000000000 */
[C---:B------:R-:W-:Y:S01]  /*2c40*/  FFMA R40, R37.reuse, -2.5, R40 ;  /* 0xc020000025287823 */ /* 0x040fe20000000028 */
[C---:B------:R-:W-:Y:S01]  /*2c50*/  FFMA R42, R37.reuse, 0.5, R42 ;  /* 0x3f000000252a7823 */ /* 0x040fe2000000002a */
[C---:B------:R-:W-:Y:S01]  /*2c60*/  FADD R44, -R37.reuse, R44 ;  /* 0x0000002c252c7221 */ /* 0x040fe20000000100 */
[C---:B------:R-:W-:Y:S01]  /*2c70*/  FADD R26, -R37.reuse, R26 ;  /* 0x0000001a251a7221 */ /* 0x040fe20000000100 */
[C---:B------:R-:W-:Y:S01]  /*2c80*/  FADD R28, -R37.reuse, R28 ;  /* 0x0000001c251c7221 */ /* 0x040fe20000000100 */
[C---:B------:R-:W-:Y:S01]  /*2c90*/  FADD R11, -R37.reuse, R36 ;  /* 0x00000024250b7221 */ /* 0x040fe20000000100 */
[----:B------:R-:W-:Y:S01]  /*2ca0*/  FADD R13, -R37, R38 ;  /* 0x00000026250d7221 */ /* 0x000fe20000000100 */
[----:B------:R-:W-:Y:S01]  /*2cb0*/  FADD R10, -R17, R25 ;  /* 0x00000019110a7221 */ /* 0x000fe20000000100 */
[----:B------:R-:W-:Y:S01]  /*2cc0*/  FADD R37, R14, -R37 ;  /* 0x800000250e257221 */ /* 0x000fe20000000000 */
[----:B------:R-:W-:Y:S01]  /*2cd0*/  FADD R17, R7, R7 ;  /* 0x0000000707117221 */ /* 0x000fe20000000000 */
[C---:B------:R-:W-:Y:S01]  /*2ce0*/  FADD R36, -R68.reuse, R45 ;  /* 0x0000002d44247221 */ /* 0x040fe20000000100 */
[C---:B------:R-:W-:Y:S01]  /*2cf0*/  FADD R64, -R68.reuse, R33 ;  /* 0x0000002144407221 */ /* 0x040fe20000000100 */
[C---:B------:R-:W-:Y:S01]  /*2d00*/  FADD R38, -R68.reuse, R23 ;  /* 0x0000001744267221 */ /* 0x040fe20000000100 */
[----:B------:R-:W-:Y:S01]  /*2d10*/  FADD R66, -R68, R27 ;  /* 0x0000001b44427221 */ /* 0x000fe20000000100 */
[----:B------:R-:W-:Y:S01]  /*2d20*/  FADD R14, R31, -R68 ;  /* 0x800000441f0e7221 */ /* 0x000fe20000000000 */
[C---:B------:R-:W-:Y:S01]  /*2d30*/  FADD R12, R17.reuse, R12 ;  /* 0x0000000c110c7221 */ /* 0x040fe20000000000 */
[C---:B------:R-:W-:Y:S01]  /*2d40*/  FADD R16, R17.reuse, R16 ;  /* 0x0000001011107221 */ /* 0x040fe20000000000 */
[C---:B------:R-:W-:Y:S01]  /*2d50*/  FADD R22, R17.reuse, R22 ;  /* 0x0000001611167221 */ /* 0x040fe20000000000 */
[C---:B------:R-:W-:Y:S01]  /*2d60*/  FADD R24, R17.reuse, R24 ;  /* 0x0000001811187221 */ /* 0x040fe20000000000 */
[C---:B------:R-:W-:Y:S01]  /*2d70*/  FADD R26, -R17.reuse, R26 ;  /* 0x0000001a111a7221 */ /* 0x040fe20000000100 */
[C---:B------:R-:W-:Y:S01]  /*2d80*/  FADD R28, -R17.reuse, R28 ;  /* 0x0000001c111c7221 */ /* 0x040fe20000000100 */
[C---:B------:R-:W-:Y:S01]  /*2d90*/  FADD R11, -R17.reuse, R11 ;  /* 0x0000000b110b7221 */ /* 0x040fe20000000100 */
[C---:B------:R-:W-:Y:S01]  /*2da0*/  FADD R13, -R17.reuse, R13 ;  /* 0x0000000d110d7221 */ /* 0x040fe20000000100 */
[----:B------:R-:W-:Y:S01]  /*2db0*/  FADD R34, R34, R17 ;  /* 0x0000001122227221 */ /* 0x000fe20000000000 */
[----:B------:R-:W-:Y:S01]  /*2dc0*/  FADD R68, -R17, R37 ;  /* 0x0000002511447221 */ /* 0x000fe20000000100 */
[----:B------:R-:W-:Y:S01]  /*2dd0*/  FMUL R17, R19, 1.5 ;  /* 0x3fc0000013117820 */ /* 0x000fe20000400000 */
[----:B------:R-:W-:-:S04]  /*2de0*/  FFMA R0, R9, 1.5, R0 ;  /* 0x3fc0000009007823 */ /* 0x000fc80000000000 */
[----:B------:R-:W-:Y:S01]  /*2df0*/  FADD R0, R17, R0 ;  /* 0x0000000011007221 */ /* 0x000fe20000000000 */
[----:B------:R-:W-:-:S03]  /*2e00*/  FFMA R42, R9, 2.5, R42 ;  /* 0x40200000092a7823 */ /* 0x000fc6000000002a */
[----:B------:R-:W-:Y:S01]  /*2e10*/  FADD R0, R0, R5 ;  /* 0x0000000500007221 */ /* 0x000fe20000000000 */
[----:B------:R-:W-:Y:S01]  /*2e20*/  FFMA R5, R17, 1.5, R10 ;  /* 0x3fc0000011057823 */ /* 0x000fe2000000000a */
[----:B------:R-:W-:Y:S01]  /*2e30*/  FFMA R40, R9, 0.5, R40 ;  /* 0x3f00000009287823 */ /* 0x000fe20000000028 */
[C---:B------:R-:W-:Y:S01]  /*2e40*/  FFMA R46, R7.reuse, 0.5, R46 ;  /* 0x3f000000072e7823 */ /* 0x040fe2000000002e */
[C---:B------:R-:W-:Y:S01]  /*2e50*/  FFMA R48, R7.reuse, 2.5, R48 ;  /* 0x4020000007307823 */ /* 0x040fe20000000030 */
[C---:B------:R-:W-:Y:S01]  /*2e60*/  FFMA R50, R7.reuse, -0.5, R50 ;  /* 0xbf00000007327823 */ /* 0x040fe20000000032 */
[C---:B------:R-:W-:Y:S01]  /*2e70*/  FFMA R52, R7.reuse, -0.5, R52 ;  /* 0xbf00000007347823 */ /* 0x040fe20000000034 */
[C---:B------:R-:W-:Y:S01]  /*2e80*/  FFMA R54, R7.reuse, 0.5, R54 ;  /* 0x3f00000007367823 */ /* 0x040fe20000000036 */
[C---:B------:R-:W-:Y:S01]  /*2e90*/  FFMA R56, R7.reuse, 2.5, R56 ;  /* 0x4020000007387823 */ /* 0x040fe20000000038 */
[C---:B------:R-:W-:Y:S01]  /*2ea0*/  FFMA R58, R7.reuse, -0.5, R58 ;  /* 0xbf000000073a7823 */ /* 0x040fe2000000003a */
[C---:B------:R-:W-:Y:S01]  /*2eb0*/  FFMA R60, R7.reuse, 0.5, R60 ;  /* 0x3f000000073c7823 */ /* 0x040fe2000000003c */
[C---:B------:R-:W-:Y:S01]  /*2ec0*/  FFMA R62, R7.reuse, 2.5, R62 ;  /* 0x40200000073e7823 */ /* 0x040fe2000000003e */
[C---:B------:R-:W-:Y:S01]  /*2ed0*/  FFMA R30, R7.reuse, -0.5, R30 ;  /* 0xbf000000071e7823 */ /* 0x040fe2000000001e */
[----:B------:R-:W-:Y:S01]  /*2ee0*/  FFMA R32, R7, -0.5, R32 ;  /* 0xbf00000007207823 */ /* 0x000fe20000000020 */
[----:B------:R-:W-:Y:S01]  /*2ef0*/  FFMA R44, R9, -0.5, R44 ;  /* 0xbf000000092c7823 */ /* 0x000fe2000000002c */
[----:B--2---:R-:W-:Y:S01]  /*2f00*/  FFMA R10, R8, 1.5, R5 ;  /* 0x3fc00000080a7823 */ /* 0x004fe20000000005 */
[----:B------:R-:W-:Y:S01]  /*2f10*/  FADD R7, R21, R21 ;  /* 0x0000001515077221 */ /* 0x000fe20000000000 */
[C---:B------:R-:W-:Y:S01]  /*2f20*/  FADD R15, R17.reuse, R15 ;  /* 0x0000000f110f7221 */ /* 0x040fe20000000000 */
[C---:B------:R-:W-:Y:S01]  /*2f30*/  FADD R42, R17.reuse, R42 ;  /* 0x0000002a112a7221 */ /* 0x040fe20000000000 */
[C---:B------:R-:W-:Y:S01]  /*2f40*/  FADD R40, R17.reuse, R40 ;  /* 0x0000002811287221 */ /* 0x040fe20000000000 */
[----:B------:R-:W-:Y:S01]  /*2f50*/  FADD R44, R17, R44 ;  /* 0x0000002c112c7221 */ /* 0x000fe20000000000 */
[----:B------:R-:W-:Y:S01]  /*2f60*/  FADD R27, R10, R21 ;  /* 0x000000150a1b7221 */ /* 0x000fe20000000000 */
[----:B------:R-:W-:Y:S01]  /*2f70*/  FADD R23, R15, -R7 ;  /* 0x800000070f177221 */ /* 0x000fe20000000000 */
[--C-:B------:R-:W-:Y:S01]  /*2f80*/  FADD R15, R42, -R21.reuse ;  /* 0x800000152a0f7221 */ /* 0x100fe20000000000 */
[----:B------:R-:W-:Y:S01]  /*2f90*/  FADD R7, R40, R21 ;  /* 0x0000001528077221 */ /* 0x000fe20000000000 */
[C---:B------:R-:W-:Y:S01]  /*2fa0*/  FFMA R0, R21.reuse, -1.5, R0 ;  /* 0xbfc0000015007823 */ /* 0x040fe20000000000 */
[----:B------:R-:W-:Y:S01]  /*2fb0*/  FADD R5, R18, R18 ;  /* 0x0000001212057221 */ /* 0x000fe20000000000 */
[----:B------:R-:W-:Y:S01]  /*2fc0*/  FFMA R25, R21, 0.5, R44 ;  /* 0x3f00000015197823 */ /* 0x000fe2000000002c */
[----:B------:R-:W-:Y:S01]  /*2fd0*/  FADD R10, R20, R20 ;  /* 0x00000014140a7221 */ /* 0x000fe20000000000 */
[----:B------:R-:W-:Y:S01]  /*2fe0*/  FFMA R27, R18, -1.5, R27 ;  /* 0xbfc00000121b7823 */ /* 0x000fe2000000001b */
[C---:B------:R-:W-:Y:S01]  /*2ff0*/  FADD R36, R9.reuse, R36 ;  /* 0x0000002409247221 */ /* 0x040fe20000000000 */
[C---:B------:R-:W-:Y:S01]  /*3000*/  FADD R64, R9.reuse, R64 ;  /* 0x0000004009407221 */ /* 0x040fe20000000000 */
[C---:B------:R-:W-:Y:S01]  /*3010*/  FADD R38, R9.reuse, R38 ;  /* 0x0000002609267221 */ /* 0x040fe20000000000 */
[----:B------:R-:W-:Y:S01]  /*3020*/  FADD R66, R9, R66 ;  /* 0x0000004209427221 */ /* 0x000fe20000000000 */
[----:B------:R-:W-:Y:S01]  /*3030*/  FADD R14, R14, R9 ;  /* 0x000000090e0e7221 */ /* 0x000fe20000000000 */
[C---:B------:R-:W-:Y:S01]  /*3040*/  FFMA R21, R18.reuse, 0.5, R15 ;  /* 0x3f00000012157823 */ /* 0x040fe2000000000f */
[----:B------:R-:W-:Y:S01]  /*3050*/  FFMA R9, R18, -2.5, R7 ;  /* 0xc020000012097823 */ /* 0x000fe20000000007 */
[----:B------:R-:W-:Y:S01]  /*3060*/  FADD R15, R0, -R5 ;  /* 0x80000005000f7221 */ /* 0x000fe20000000000 */
[--C-:B------:R-:W-:Y:S01]  /*3070*/  FADD R7, R23, -R18.reuse ;  /* 0x8000001217077221 */ /* 0x100fe20000000000 */
[----:B------:R-:W-:Y:S01]  /*3080*/  FADD R25, R25, -R18 ;  /* 0x8000001219197221 */ /* 0x000fe20000000000 */
[----:B------:R-:W-:Y:S01]  /*3090*/  FADD R5, -R10, R27 ;  /* 0x0000001b0a057221 */ /* 0x000fe20000000100 */
[C---:B------:R-:W-:Y:S01]  /*30a0*/  FADD R27, R17.reuse, R26 ;  /* 0x0000001a111b7221 */ /* 0x040fe20000000000 */
[C---:B------:R-:W-:Y:S01]  /*30b0*/  FADD R37, R17.reuse, R28 ;  /* 0x0000001c11257221 */ /* 0x040fe20000000000 */
[C---:B------:R-:W-:Y:S01]  /*30c0*/  FADD R49, R17.reuse, R11 ;  /* 0x0000000b11317221 */ /* 0x040fe20000000000 */
[----:B------:R-:W-:Y:S01]  /*30d0*/  FADD R61, R17, R13 ;  /* 0x0000000d113d7221 */ /* 0x000fe20000000000 */
[----:B------:R-:W-:Y:S01]  /*30e0*/  FFMA R65, R20, 0.5, R9 ;  /* 0x3f00000014417823 */ /* 0x000fe20000000009 */
[----:B------:R-:W-:Y:S01]  /*30f0*/  FADD R7, R7, R10 ;  /* 0x0000000a07077221 */ /* 0x000fe20000000000 */
[----:B------:R-:W-:Y:S01]  /*3100*/  FADD R17, R68, R17 ;  /* 0x0000001144117221 */ /* 0x000fe20000000000 */
[C---:B------:R-:W-:Y:S01]  /*3110*/  FFMA R67, R20.reuse, 2.5, R21 ;  /* 0x4020000014437823 */ /* 0x040fe20000000015 */
[C---:B------:R-:W-:Y:S01]  /*3120*/  FFMA R9, R20.reuse, -0.5, R25 ;  /* 0xbf00000014097823 */ /* 0x040fe20000000019 */
[----:B------:R-:W-:Y:S01]  /*3130*/  FFMA R63, R20, 1.5, R15 ;  /* 0x3fc00000143f7823 */ /* 0x000fe2000000000f */
[----:B------:R-:W-:Y:S01]  /*3140*/  FFMA R5, R6, 1.5, R5 ;  /* 0x3fc0000006057823 */ /* 0x000fe20000000005 */
[C---:B------:R-:W-:Y:S01]  /*3150*/  FADD R11, R19.reuse, R46 ;  /* 0x0000002e130b7221 */ /* 0x040fe20000000000 */
        /* <DEDUP_REMOVED lines=19> */
[----:B------:R-:W-:Y:S01]  /*3290*/  FADD R19, R19, R14 ;  /* 0x0000000e13137221 */ /* 0x000fe20000000000 */
[--C-:B------:R-:W-:Y:S01]  /*32a0*/  FADD R27, R27, R8.reuse ;  /* 0x000000081b1b7221 */ /* 0x100fe20000000000 */
[--C-:B------:R-:W-:Y:S01]  /*32b0*/  FADD R37, R37, R8.reuse ;  /* 0x0000000825257221 */ /* 0x100fe20000000000 */
[--C-:B------:R-:W-:Y:S01]  /*32c0*/  FADD R49, R49, R8.reuse ;  /* 0x0000000831317221 */ /* 0x100fe20000000000 */
[--C-:B------:R-:W-:Y:S01]  /*32d0*/  FADD R61, R61, R8.reuse ;  /* 0x000000083d3d7221 */ /* 0x100fe20000000000 */
[----:B------:R-:W-:Y:S01]  /*32e0*/  FADD R17, R17, R8 ;  /* 0x0000000811117221 */ /* 0x000fe20000000000 */
[--C-:B------:R-:W-:Y:S01]  /*32f0*/  FADD R65, R65, R6.reuse ;  /* 0x0000000641417221 */ /* 0x100fe20000000000 */
[--C-:B------:R-:W-:Y:S01]  /*3300*/  FADD R67, R67, R6.reuse ;  /* 0x0000000643437221 */ /* 0x100fe20000000000 */
[--C-:B------:R-:W-:Y:S01]  /*3310*/  FADD R7, R7, R6.reuse ;  /* 0x0000000607077221 */ /* 0x100fe20000000000 */
[--C-:B------:R-:W-:Y:S01]  /*3320*/  FADD R9, R9, R6.reuse ;  /* 0x0000000609097221 */ /* 0x100fe20000000000 */
[----:B------:R-:W-:Y:S01]  /*3330*/  FADD R63, R63, R6 ;  /* 0x000000063f3f7221 */ /* 0x000fe20000000000 */
[----:B---3--:R-:W-:Y:S01]  /*3340*/  FADD R5, R5, R4 ;  /* 0x0000000405057221 */ /* 0x008fe20000000000 */
        /* <DEDUP_REMOVED lines=33> */
.L_x_539:
        /* <DEDUP_REMOVED lines=10> */
.L_x_629:


//--------------------- .text.fused_nn_contrib_conv2d_winograd_without_weight_transform_add_nn_relu_kernel1 --------------------------
	.section	.text.fused_nn_contrib_conv2d_winograd_without_weight_transform_add_nn_relu_kernel1,"ax",@progbits
	.align	128
        .global         fused_nn_contrib_conv2d_winograd_without_weight_transform_add_nn_relu_kernel1
        .type           fused_nn_contrib_conv2d_winograd_without_weight_transform_add_nn_relu_kernel1,@function
        .size           fused_nn_contrib_conv2d_winograd_without_weight_transform_add_nn_relu_kernel1,(.L_x_630 - fused_nn_contrib_conv2d_winograd_without_weight_transform_add_nn_relu_kernel1)
        .other          fused_nn_contrib_conv2d_winograd_without_weight_transform_add_nn_relu_kernel1,@"STO_CUDA_ENTRY STV_DEFAULT"
fused_nn_contrib_conv2d_winograd_without_weight_transform_add_nn_relu_kernel1:
.text.fused_nn_contrib_conv2d_winograd_without_weight_transform_add_nn_relu_kernel1:
        /* <DEDUP_REMOVED lines=30> */
.L_x_540:
        /* <DEDUP_REMOVED lines=205> */
.L_x_541:
        /* <DEDUP_REMOVED lines=13> */
.L_x_630:


//--------------------- .text.fused_nn_contrib_conv2d_winograd_without_weight_transform_add_nn_relu_2_kernel1 --------------------------
	.section	.text.fused_nn_contrib_conv2d_winograd_without_weight_transform_add_nn_relu_2_kernel1,"ax",@progbits
	.align	128
        .global         fused_nn_contrib_conv2d_winograd_without_weight_transform_add_nn_relu_2_kernel1
        .type           fused_nn_contrib_conv2d_winograd_without_weight_transform_add_nn_relu_2_kernel1,@function
        .size           fused_nn_contrib_conv2d_winograd_without_weight_transform_add_nn_relu_2_kernel1,(.L_x_631 - fused_nn_contrib_conv2d_winograd_without_weight_transform_add_nn_relu_2_kernel1)
        .other          fused_nn_contrib_conv2d_winograd_without_weight_transform_add_nn_relu_2_kernel1,@"STO_CUDA_ENTRY STV_DEFAULT"
fused_nn_contrib_conv2d_winograd_without_weight_transform_add_nn_relu_2_kernel1:
.text.fused_nn_contrib_conv2d_winograd_without_weight_transform_add_nn_relu_2_kernel1:
[----:B------:R-:W-:Y:S01]  /*0000*/  LDC R1, c[0x0][0x37c] ;  /* 0x0000df00ff017b82 */ /* 0x000fe20000000800 */
[----:B------:R-:W0:Y:S07]  /*0010*/  S2R R0, SR_TID.Y ;  /* 0x0000000000007919 */ /* 0x000e2e0000002200 */
[----:B------:R-:W1:Y:S01]  /*0020*/  S2UR UR7, SR_CTAID.Z ;  /* 0x00000000000779c3 */ /* 0x000e620000002700 */
[----:B------:R-:W-:Y:S01]  /*0030*/  HFMA2 R21, -RZ, RZ, 0, 0 ;  /* 0x00000000ff157431 */ /* 0x000fe200000001ff */
[----:B------:R-:W-:Y:S01]  /*0040*/  CS2R R30, SRZ ;  /* 0x00000000001e7805 */ /* 0x000fe2000001ff00 */
[----:B------:R-:W0:Y:S01]  /*0050*/  S2R R3, SR_TID.X ;  /* 0x0000000000037919 */ /* 0x000e220000002100 */
[----:B------:R-:W-:Y:S01]  /*0060*/  HFMA2 R28, -RZ, RZ, 0, 0 ;  /* 0x00000000ff1c7431 */ /* 0x000fe200000001ff */
[----:B------:R-:W-:Y:S01]  /*0070*/  MOV R24, RZ ;  /* 0x000000ff00187202 */ /* 0x000fe20000000f00 */
[----:B------:R-:W-:Y:S01]  /*0080*/  HFMA2 R38, -RZ, RZ, 0, 0 ;  /* 0x00000000ff267431 */ /* 0x000fe200000001ff */
[----:B------:R-:W2:Y:S01]  /*0090*/  S2R R2, SR_CTAID.Y ;  /* 0x0000000000027919 */ /* 0x000ea20000002600 */
[----:B------:R-:W3:Y:S01]  /*00a0*/  S2UR UR12, SR_CTAID.X ;  /* 0x00000000000c79c3 */ /* 0x000ee20000002500 */
[----:B------:R-:W-:Y:S01]  /*00b0*/  HFMA2 R41, -RZ, RZ, 0, 0 ;  /* 0x00000000ff297431 */ /* 0x000fe200000001ff */
[----:B------:R-:W-:Y:S01]  /*00c0*/  CS2R R34, SRZ ;  /* 0x0000000000227805 */ /* 0x000fe2000001ff00 */
[----:B------:R-:W-:Y:S01]  /*00d0*/  HFMA2 R33, -RZ, RZ, 0, 0 ;  /* 0x00000000ff217431 */ /* 0x000fe200000001ff */
[----:B------:R-:W-:-:S02]  /*00e0*/  CS2R R18, SRZ ;  /* 0x0000000000127805 */ /* 0x000fc4000001ff00 */
[----:B------:R-:W-:Y:S01]  /*00f0*/  MOV R22, RZ ;  /* 0x000000ff00167202 */ /* 0x000fe20000000f00 */
[----:B------:R-:W4:Y:S01]  /*0100*/  LDCU.64 UR10, c[0x0][0x358] ;  /* 0x00006b00ff0a77ac */ /* 0x000f220008000a00 */
[----:B------:R-:W-:Y:S01]  /*0110*/  MOV R27, RZ ;  /* 0x000000ff001b7202 */ /* 0x000fe20000000f00 */
[----:B------:R-:W5:Y:S01]  /*0120*/  S2UR UR5, SR_CgaCtaId ;  /* 0x00000000000579c3 */ /* 0x000f620000008800 */
[----:B------:R-:W-:Y:S01]  /*0130*/  MOV R16, RZ ;  /* 0x000000ff00107202 */ /* 0x000fe20000000f00 */
[----:B-1----:R-:W-:-:S04]  /*0140*/  UIMAD UR4, UR7, 0x6200, URZ ;  /* 0x00006200070478a4 */ /* 0x002fc8000f8e02ff */
[----:B---3--:R-:W-:Y:S01]  /*0150*/  UIMAD UR4, UR12, 0x62, UR4 ;  /* 0x000000620c0478a4 */ /* 0x008fe2000f8e0204 */
[----:B0-----:R-:W-:Y:S01]  /*0160*/  IMAD R5, R0, 0x31, R3 ;  /* 0x0000003100057824 */ /* 0x001fe200078e0203 */
[----:B--2---:R-:W-:-:S04]  /*0170*/  SHF.L.U32 R6, R2, 0x5, RZ ;  /* 0x0000000502067819 */ /* 0x004fc800000006ff */
[C---:B------:R-:W-:Y:S02]  /*0180*/  LOP3.LUT R4, R5.reuse, 0xffff, RZ, 0xc0, !PT ;  /* 0x0000ffff05047812 */ /* 0x040fe400078ec0ff */
[C---:B------:R-:W-:Y:S02]  /*0190*/  IADD3 R7, PT, PT, R5.reuse, 0x4, RZ ;  /* 0x0000000405077810 */ /* 0x040fe40007ffe0ff */
[----:B------:R-:W-:Y:S02]  /*01a0*/  SHF.R.U32.HI R4, RZ, 0x1, R4 ;  /* 0x00000001ff047819 */ /* 0x000fe40000011604 */
[----:B------:R-:W-:Y:S02]  /*01b0*/  IADD3 R11, PT, PT, R5, 0x8, RZ ;  /* 0x00000008050b7810 */ /* 0x000fe40007ffe0ff */
[----:B------:R-:W-:Y:S02]  /*01c0*/  LOP3.LUT R4, R4, 0xffff, RZ, 0xc0, !PT ;  /* 0x0000ffff04047812 */ /* 0x000fe400078ec0ff */
[----:B------:R-:W-:-:S02]  /*01d0*/  LOP3.LUT R9, R6, 0x1f, R7, 0xf8, !PT ;  /* 0x0000001f06097812 */ /* 0x000fc400078ef807 */
[----:B------:R-:W-:Y:S01]  /*01e0*/  LOP3.LUT R11, R6, 0x1f, R11, 0xf8, !PT ;  /* 0x0000001f060b7812 */ /* 0x000fe200078ef80b */
[----:B------:R-:W-:Y:S01]  /*01f0*/  IMAD R4, R4, 0xa73, RZ ;  /* 0x00000a7304047824 */ /* 0x000fe200078e02ff */
[----:B------:R-:W-:Y:S02]  /*0200*/  LOP3.LUT R7, R6, 0x1f, R5, 0xf8, !PT ;  /* 0x0000001f06077812 */ /* 0x000fe400078ef805 */
[----:B------:R-:W-:Y:S02]  /*0210*/  ISETP.GE.U32.AND P0, PT, R5, 0x78, PT ;  /* 0x000000780500780c */ /* 0x000fe40003f06070 */
[----:B------:R-:W-:Y:S02]  /*0220*/  SHF.R.U32.HI R12, RZ, 0x11, R4 ;  /* 0x00000011ff0c7819 */ /* 0x000fe40000011604 */
[----:B------:R-:W-:Y:S02]  /*0230*/  ISETP.LT.U32.AND P0, PT, R0, 0x3, !P0 ;  /* 0x000000030000780c */ /* 0x000fe40004701070 */
[----:B------:R-:W-:-:S05]  /*0240*/  PRMT R4, R12, 0x9910, RZ ;  /* 0x000099100c047816 */ /* 0x000fca00000000ff */
[----:B------:R-:W-:-:S05]  /*0250*/  IMAD R4, R4, 0x62, RZ ;  /* 0x0000006204047824 */ /* 0x000fca00078e02ff */
[----:B------:R-:W-:-:S04]  /*0260*/  IADD3 R4, PT, PT, RZ, -R4, RZ ;  /* 0x80000004ff047210 */ /* 0x000fc80007ffe0ff */
[----:B------:R-:W-:Y:S02]  /*0270*/  PRMT R8, R4, 0x7710, RZ ;  /* 0x0000771004087816 */ /* 0x000fe400000000ff */
[C---:B------:R-:W-:Y:S02]  /*0280*/  SHF.L.U32 R4, R5.reuse, 0x2, RZ ;  /* 0x0000000205047819 */ /* 0x040fe400000006ff */
[----:B------:R-:W-:Y:S02]  /*0290*/  IADD3 R13, PT, PT, R5, R8, RZ ;  /* 0x00000008050d7210 */ /* 0x000fe40007ffe0ff */
[C---:B------:R-:W-:Y:S02]  /*02a0*/  IADD3 R8, PT, PT, R4.reuse, 0x310, RZ ;  /* 0x0000031004087810 */ /* 0x040fe40007ffe0ff */
[----:B------:R-:W-:Y:S02]  /*02b0*/  IADD3 R10, PT, PT, R4, 0x620, RZ ;  /* 0x00000620040a7810 */ /* 0x000fe40007ffe0ff */
[----:B------:R-:W-:-:S02]  /*02c0*/  LOP3.LUT R13, R13, 0xffff, RZ, 0xc0, !PT ;  /* 0x0000ffff0d0d7812 */ /* 0x000fc400078ec0ff */
[----:B------:R-:W-:Y:S02]  /*02d0*/  LOP3.LUT R6, R4, 0x7ff80, RZ, 0xc0, !PT ;  /* 0x0007ff8004067812 */ /* 0x000fe400078ec0ff */
[----:B------:R-:W-:Y:S02]  /*02e0*/  LOP3.LUT R8, R8, 0xfff80, RZ, 0xc0, !PT ;  /* 0x000fff8008087812 */ /* 0x000fe400078ec0ff */
[----:B------:R-:W-:Y:S02]  /*02f0*/  LOP3.LUT R10, R10, 0xf80, RZ, 0xc0, !PT ;  /* 0x00000f800a0a7812 */ /* 0x000fe400078ec0ff */
[----:B------:R-:W-:Y:S01]  /*0300*/  IADD3 R13, PT, PT, R13, UR4, RZ ;  /* 0x000000040d0d7c10 */ /* 0x000fe2000fffe0ff */
[----:B------:R-:W-:Y:S01]  /*0310*/  UMOV UR4, 0x400 ;  /* 0x0000040000047882 */ /* 0x000fe20000000000 */
[----:B------:R-:W-:Y:S01]  /*0320*/  IADD3 R5, PT, PT, R6, R7, RZ ;  /* 0x0000000706057210 */ /* 0x000fe20007ffe0ff */
[----:B-----5:R-:W-:Y:S01]  /*0330*/  ULEA UR5, UR5, UR4, 0x18 ;  /* 0x0000000405057291 */ /* 0x020fe2000f8ec0ff */
[----:B------:R-:W-:Y:S01]  /*0340*/  IADD3 R6, PT, PT, R8, R9, RZ ;  /* 0x0000000908067210 */ /* 0x000fe20007ffe0ff */
[----:B------:R-:W-:Y:S01]  /*0350*/  IMAD R8, R12, 0xc4, R13 ;  /* 0x000000c40c087824 */ /* 0x000fe200078e020d */
[----:B------:R-:W-:Y:S01]  /*0360*/  IADD3 R7, PT, PT, R10, R11, RZ ;  /* 0x0000000b0a077210 */ /* 0x000fe20007ffe0ff */
[----:B------:R-:W-:Y:S01]  /*0370*/  UMOV UR4, URZ ;  /* 0x000000ff00047c82 */ /* 0x000fe20008000000 */
[----:B----4-:R-:W-:-:S07]  /*0380*/  MOV R11, RZ ;  /* 0x000000ff000b7202 */ /* 0x010fce0000000f00 */
.L_x_543:
[----:B------:R-:W0:Y:S01]  /*0390*/  LDC.64 R12, c[0x0][0x380] ;  /* 0x0000e000ff0c7b82 */ /* 0x000e220000000a00 */
[----:B------:R-:W-:-:S04]  /*03a0*/  ULEA UR6, UR7, UR4, 0x3 ;  /* 0x0000000407067291 */ /* 0x000fc8000f8e18ff */
[----:B------:R-:W-:-:S03]  /*03b0*/  USHF.L.U32 UR6, UR6, 0xb, URZ ;  /* 0x0000000b06067899 */ /* 0x000fc600080006ff */
[----:B------:R-:W1:Y:S03]  /*03c0*/  LDC.64 R42, c[0x0][0x388] ;  /* 0x0000e200ff2a7b82 */ /* 0x000e660000000a00 */
[----:B------:R-:W-:Y:S02]  /*03d0*/  IADD3 R37, PT, PT, R5, UR6, RZ ;  /* 0x0000000605257c10 */ /* 0x000fe4000fffe0ff */
[----:B------:R-:W-:Y:S02]  /*03e0*/  IADD3 R15, PT, PT, R6, UR6, RZ ;  /* 0x00000006060f7c10 */ /* 0x000fe4000fffe0ff */
[----:B------:R-:W-:Y:S01]  /*03f0*/  @P0 IADD3 R9, PT, PT, R7, UR6, RZ ;  /* 0x0000000607090c10 */ /* 0x000fe2000fffe0ff */
[----:B0-----:R-:W-:-:S04]  /*0400*/  IMAD.WIDE.U32 R36, R37, 0x4, R12 ;  /* 0x0000000425247825 */ /* 0x001fc800078e000c */
[--C-:B------:R-:W-:Y:S02]  /*0410*/  IMAD.WIDE.U32 R14, R15, 0x4, R12.reuse ;  /* 0x000000040f0e7825 */ /* 0x100fe400078e000c */
[----:B------:R-:W2:Y:S02]  /*0420*/  LDG.E.CONSTANT R37, desc[UR10][R36.64] ;  /* 0x0000000a24257981 */ /* 0x000ea4000c1e9900 */
[----:B------:R-:W-:Y:S01]  /*0430*/  @P0 IMAD.WIDE.U32 R12, R9, 0x4, R12 ;  /* 0x00000004090c0825 */ /* 0x000fe200078e000c */
[----:B------:R-:W-:Y:S01]  /*0440*/  MOV R9, UR4 ;  /* 0x0000000400097c02 */ /* 0x000fe20008000f00 */
[----:B------:R-:W3:Y:S04]  /*0450*/  LDG.E.CONSTANT R15, desc[UR10][R14.64] ;  /* 0x0000000a0e0f7981 */ /* 0x000ee8000c1e9900 */
[----:B------:R-:W-:Y:S01]  /*0460*/  IMAD R9, R9, 0xc40, R8 ;  /* 0x00000c4009097824 */ /* 0x000fe200078e0208 */
[----:B------:R0:W4:Y:S03]  /*0470*/  @P0 LDG.E.CONSTANT R13, desc[UR10][R12.64] ;  /* 0x0000000a0c0d0981 */ /* 0x000126000c1e9900 */
[----:B-1----:R-:W-:Y:S01]  /*0480*/  IMAD.WIDE.U32 R42, R9, 0x4, R42 ;  /* 0x00000004092a7825 */ /* 0x002fe200078e002a */
[----:B------:R-:W-:Y:S06]  /*0490*/  BAR.SYNC.DEFER_BLOCKING 0x0 ;  /* 0x0000000000007b1d */ /* 0x000fec0000010000 */
        /* <DEDUP_REMOVED lines=8> */
[----:B------:R-:W1:Y:S01]  /*0520*/  S2UR UR9, SR_CgaCtaId ;  /* 0x00000000000979c3 */ /* 0x000e620000008800 */
[----:B------:R-:W-:-:S02]  /*0530*/  UMOV UR8, 0x400 ;  /* 0x0000040000087882 */ /* 0x000fc40000000000 */
[----:B------:R-:W-:Y:S01]  /*0540*/  UIADD3 UR6, UPT, UPT, UR8, 0x800, URZ ;  /* 0x0000080008067890 */ /* 0x000fe2000fffe0ff */
[----:B0-----:R-:W-:-:S03]  /*0550*/  IMAD R12, R0, 0x31, R3 ;  /* 0x00000031000c7824 */ /* 0x001fc600078e0203 */
[----:B-1----:R-:W-:-:S06]  /*0560*/  ULEA UR6, UR9, UR6, 0x18 ;  /* 0x0000000609067291 */ /* 0x002fcc000f8ec0ff */
[----:B------:R-:W-:Y:S01]  /*0570*/  LEA R12, R12, UR6, 0x2 ;  /* 0x000000060c0c7c11 */ /* 0x000fe2000f8e10ff */
[----:B------:R-:W-:-:S06]  /*0580*/  ULEA UR8, UR9, UR8, 0x18 ;  /* 0x0000000809087291 */ /* 0x000fcc000f8ec0ff */
[----:B------:R-:W-:-:S04]  /*0590*/  LEA R10, R0, UR8, 0x3 ;  /* 0x00000008000a7c11 */ /* 0x000fc8000f8e18ff */
[----:B------:R-:W-:Y:S01]  /*05a0*/  IADD3 R10, PT, PT, R10, 0x80, RZ ;  /* 0x000000800a0a7810 */ /* 0x000fe20007ffe0ff */
[----:B--2---:R-:W-:Y:S04]  /*05b0*/  STS [R4+UR5], R37 ;  /* 0x0000002504007988 */ /* 0x004fe80008000805 */
[----:B---3--:R-:W-:Y:S04]  /*05c0*/  STS [R4+UR5+0x310], R15 ;  /* 0x0003100f04007988 */ /* 0x008fe80008000805 */
[----:B----4-:R-:W-:Y:S04]  /*05d0*/  @P0 STS [R4+UR5+0x620], R13 ;  /* 0x0006200d04000988 */ /* 0x010fe80008000805 */
[----:B-----5:R0:W-:Y:S04]  /*05e0*/  STS [R12], R9 ;  /* 0x000000090c007388 */ /* 0x0201e80000000800 */
[----:B------:R1:W-:Y:S04]  /*05f0*/  STS [R12+0x310], R17 ;  /* 0x000310110c007388 */ /* 0x0003e80000000800 */
[----:B------:R1:W-:Y:S04]  /*0600*/  STS [R12+0x620], R23 ;  /* 0x000620170c007388 */ /* 0x0003e80000000800 */
[----:B------:R1:W-:Y:S04]  /*0610*/  STS [R12+0x930], R25 ;  /* 0x000930190c007388 */ /* 0x0003e80000000800 */
[----:B------:R1:W-:Y:S04]  /*0620*/  STS [R12+0xc40], R29 ;  /* 0x000c401d0c007388 */ /* 0x0003e80000000800 */
[----:B------:R1:W-:Y:S04]  /*0630*/  STS [R12+0xf50], R39 ;  /* 0x000f50270c007388 */ /* 0x0003e80000000800 */
[----:B------:R1:W-:Y:S04]  /*0640*/  STS [R12+0x1260], R45 ;  /* 0x0012602d0c007388 */ /* 0x0003e80000000800 */
[----:B------:R1:W-:Y:S01]  /*0650*/  STS [R12+0x1570], R14 ;  /* 0x0015700e0c007388 */ /* 0x0003e20000000800 */
[----:B0-----:R-:W-:Y:S01]  /*0660*/  LEA R9, R3, UR6, 0x2 ;  /* 0x0000000603097c11 */ /* 0x001fe2000f8e10ff */
[----:B------:R-:W-:-:S03]  /*0670*/  UMOV UR6, 0x80 ;  /* 0x0000008000067882 */ /* 0x000fc60000000000 */
[----:B------:R-:W-:Y:S01]  /*0680*/  IADD3 R9, PT, PT, R9, 0x188, RZ ;  /* 0x0000018809097810 */ /* 0x000fe20007ffe0ff */
[----:B------:R-:W-:Y:S06]  /*0690*/  BAR.SYNC.DEFER_BLOCKING 0x0 ;  /* 0x0000000000007b1d */ /* 0x000fec0000010000 */
.L_x_542:
[----:B------:R-:W-:Y:S01]  /*06a0*/  LDS R32, [R9+-0x188] ;  /* 0xfffe780009207984 */ /* 0x000fe20000000800 */
[----:B------:R-:W-:-:S03]  /*06b0*/  UIADD3 UR6, UPT, UPT, UR6, 0x400, URZ ;  /* 0x0000040006067890 */ /* 0x000fc6000fffe0ff */
[----:B-1----:R-:W0:Y:S01]  /*06c0*/  LDS.64 R12, [R10+-0x60] ;  /* 0xffffa0000a0c7984 */ /* 0x002e220000000a00 */
[----:B------:R-:W-:-:S03]  /*06d0*/  UISETP.NE.AND UP0, UPT, UR6, 0x880, UPT ;  /* 0x000008800600788c */ /* 0x000fc6000bf05270 */
[----:B------:R-:W1:Y:S04]  /*06e0*/  LDS R29, [R9+-0xc4] ;  /* 0xffff3c00091d7984 */ /* 0x000e680000000800 */
[----:B------:R-:W2:Y:S04]  /*06f0*/  LDS.64 R14, [R10+-0x80] ;  /* 0xffff80000a0e7984 */ /* 0x000ea80000000a00 */
[----:B------:R-:W3:Y:S04]  /*0700*/  LDS.64 R36, [R10+-0x40] ;  /* 0xffffc0000a247984 */ /* 0x000ee80000000a00 */
[----:B------:R-:W-:Y:S01]  /*0710*/  LDS R39, [R9+0x930] ;  /* 0x0009300009277984 */ /* 0x000fe20000000800 */
[C---:B0-----:R-:W-:Y:S01]  /*0720*/  FFMA R26, R32.reuse, R13, R30 ;  /* 0x0000000d201a7223 */ /* 0x041fe2000000001e */
[----:B------:R-:W-:Y:S01]  /*0730*/  FFMA R11, R32, R12, R11 ;  /* 0x0000000c200b7223 */ /* 0x000fe2000000000b */
[----:B-1----:R-:W-:Y:S01]  /*0740*/  FFMA R25, R12, R29, R35 ;  /* 0x0000001d0c197223 */ /* 0x002fe20000000023 */
[----:B------:R-:W-:-:S02]  /*0750*/  FFMA R30, R29, R13, R38 ;  /* 0x0000000d1d1e7223 */ /* 0x000fc40000000026 */
[----:B------:R-:W0:Y:S01]  /*0760*/  LDS.64 R12, [R10+-0x20] ;  /* 0xffffe0000a0c7984 */ /* 0x000e220000000a00 */
[C---:B--2---:R-:W-:Y:S01]  /*0770*/  FFMA R31, R14.reuse, R32, R31 ;  /* 0x000000200e1f7223 */ /* 0x044fe2000000001f */
[----:B------:R-:W-:Y:S01]  /*0780*/  FFMA R20, R14, R29, R24 ;  /* 0x0000001d0e147223 */ /* 0x000fe20000000018 */
[CC--:B------:R-:W-:Y:S01]  /*0790*/  FFMA R21, R32.reuse, R15.reuse, R21 ;  /* 0x0000000f20157223 */ /* 0x0c0fe20000000015 */
[C---:B------:R-:W-:Y:S01]  /*07a0*/  FFMA R17, R29.reuse, R15, R28 ;  /* 0x0000000f1d117223 */ /* 0x040fe2000000001c */
[----:B------:R-:W-:Y:S01]  /*07b0*/  LDS R24, [R9] ;  /* 0x0000000009187984 */ /* 0x000fe20000000800 */
[C---:B---3--:R-:W-:Y:S01]  /*07c0*/  FFMA R35, R32.reuse, R36, R19 ;  /* 0x0000002420237223 */ /* 0x048fe20000000013 */
[----:B------:R-:W-:Y:S01]  /*07d0*/  FFMA R22, R32, R37, R22 ;  /* 0x0000002520167223 */ /* 0x000fe20000000016 */
[----:B------:R-:W-:Y:S01]  /*07e0*/  FFMA R23, R36, R29, R41 ;  /* 0x0000001d24177223 */ /* 0x000fe20000000029 */
[----:B------:R-:W1:Y:S01]  /*07f0*/  LDS.64 R14, [R10] ;  /* 0x000000000a0e7984 */ /* 0x000e620000000a00 */
[----:B------:R-:W-:-:S03]  /*0800*/  FFMA R37, R29, R37, R34 ;  /* 0x000000251d257223 */ /* 0x000fc60000000022 */
[----:B------:R-:W2:Y:S04]  /*0810*/  LDS R28, [R9+0xc4] ;  /* 0x0000c400091c7984 */ /* 0x000ea80000000800 */
[----:B------:R-:W-:Y:S01]  /*0820*/  LDS R34, [R9+0x310] ;  /* 0x0003100009227984 */ /* 0x000fe20000000800 */
[C---:B0-----:R-:W-:Y:S01]  /*0830*/  FFMA R27, R32.reuse, R12, R27 ;  /* 0x0000000c201b7223 */ /* 0x041fe2000000001b */
[----:B------:R-:W-:Y:S01]  /*0840*/  FFMA R32, R32, R13, R18 ;  /* 0x0000000d20207223 */ /* 0x000fe20000000012 */
[----:B------:R-:W-:Y:S01]  /*0850*/  FFMA R33, R12, R29, R33 ;  /* 0x0000001d0c217223 */ /* 0x000fe20000000021 */
[----:B------:R-:W0:Y:S01]  /*0860*/  LDS.64 R18, [R10+0x20] ;  /* 0x000020000a127984 */ /* 0x000e220000000a00 */
[----:B------:R-:W-:-:S03]  /*0870*/  FFMA R29, R29, R13, R16 ;  /* 0x0000000d1d1d7223 */ /* 0x000fc60000000010 */
[----:B------:R-:W3:Y:S01]  /*0880*/  LDS.64 R12, [R10+0x40] ;  /* 0x000040000a0c7984 */ /* 0x000ee20000000a00 */
[-C--:B-1----:R-:W-:Y:S01]  /*0890*/  FFMA R21, R24, R15.reuse, R21 ;  /* 0x0000000f18157223 */ /* 0x082fe20000000015 */
[----:B------:R-:W-:Y:S01]  /*08a0*/  FFMA R31, R14, R24, R31 ;  /* 0x000000180e1f7223 */ /* 0x000fe2000000001f */
[----:B--2---:R-:W-:Y:S01]  /*08b0*/  FFMA R15, R28, R15, R17 ;  /* 0x0000000f1c0f7223 */ /* 0x004fe20000000011 */
[----:B------:R-:W-:Y:S01]  /*08c0*/  FFMA R20, R14, R28, R20 ;  /* 0x0000001c0e147223 */ /* 0x000fe20000000014 */
[----:B------:R-:W1:Y:S04]  /*08d0*/  LDS.64 R16, [R10+0x60] ;  /* 0x000060000a107984 */ /* 0x000e680000000a00 */
[----:B------:R-:W-:Y:S01]  /*08e0*/  LDS R14, [R9+0x24c] ;  /* 0x00024c00090e7984 */ /* 0x000fe20000000800 */
[-C--:B0-----:R-:W-:Y:S01]  /*08f0*/  FFMA R26, R24, R19.reuse, R26 ;  /* 0x00000013181a7223 */ /* 0x081fe2000000001a */
[----:B------:R-:W-:Y:S01]  /*0900*/  FFMA R19, R28, R19, R30 ;  /* 0x000000131c137223 */ /* 0x000fe2000000001e */
[----:B------:R-:W-:Y:S01]  /*0910*/  FFMA R11, R24, R18, R11 ;  /* 0x00000012180b7223 */ /* 0x000fe2000000000b */
[----:B------:R-:W-:Y:S01]  /*0920*/  FFMA R25, R18, R28, R25 ;  /* 0x0000001c12197223 */ /* 0x000fe20000000019 */
[-C--:B---3--:R-:W-:Y:S01]  /*0930*/  FFMA R30, R28, R13.reuse, R37 ;  /* 0x0000000d1c1e7223 */ /* 0x088fe20000000025 */
[----:B------:R-:W-:Y:S01]  /*0940*/  FFMA R35, R24, R12, R35 ;  /* 0x0000000c18237223 */ /* 0x000fe20000000023 */
[----:B------:R-:W0:Y:S01]  /*0950*/  LDS.64 R36, [R10+0xa0] ;  /* 0x0000a0000a247984 */ /* 0x000e220000000a00 */
[----:B------:R-:W-:Y:S01]  /*0960*/  FFMA R23, R12, R28, R23 ;  /* 0x0000001c0c177223 */ /* 0x000fe20000000017 */
[----:B------:R-:W-:-:S02]  /*0970*/  FFMA R22, R24, R13, R22 ;  /* 0x0000000d18167223 */ /* 0x000fc40000000016 */
[----:B------:R-:W2:Y:S01]  /*0980*/  LDS.64 R12, [R10+0x80] ;  /* 0x000080000a0c7984 */ /* 0x000ea20000000a00 */
[----:B-1----:R-:W-:Y:S01]  /*0990*/  FFMA R27, R24, R16, R27 ;  /* 0x00000010181b7223 */ /* 0x002fe2000000001b */
[----:B------:R-:W-:Y:S01]  /*09a0*/  FFMA R33, R16, R28, R33 ;  /* 0x0000001c10217223 */ /* 0x000fe20000000021 */
[-C--:B------:R-:W-:Y:S01]  /*09b0*/  FFMA R24, R24, R17.reuse, R32 ;  /* 0x0000001118187223 */ /* 0x080fe20000000020 */
[----:B------:R-:W1:Y:S01]  /*09c0*/  LDS R16, [R9+0x188] ;  /* 0x0001880009107984 */ /* 0x000e620000000800 */
[----:B------:R-:W-:-:S03]  /*09d0*/  FFMA R17, R28, R17, R29 ;  /* 0x000000111c117223 */ /* 0x000fc6000000001d */
[----:B------:R-:W3:Y:S04]  /*09e0*/  LDS.64 R28, [R10+0xc0] ;  /* 0x0000c0000a1c7984 */ /* 0x000ee80000000a00 */
[----:B------:R-:W-:Y:S01]  /*09f0*/  LDS R32, [R9+0x3d4] ;  /* 0x0003d40009207984 */ /* 0x000fe20000000800 */
[-C--:B0-----:R-:W-:Y:S01]  /*0a00*/  FFMA R25, R36, R14.reuse, R25 ;  /* 0x0000000e24197223 */ /* 0x081fe20000000019 */
[----:B--2---:R-:W-:Y:S01]  /*0a10*/  FFMA R20, R12, R14, R20 ;  /* 0x0000000e0c147223 */ /* 0x004fe20000000014 */
[----:B------:R-:W-:Y:S01]  /*0a20*/  FFMA R15, R14, R13, R15 ;  /* 0x0000000d0e0f7223 */ /* 0x000fe2000000000f */
[-C--:B-1----:R-:W-:Y:S01]  /*0a30*/  FFMA R26, R16, R37.reuse, R26 ;  /* 0x00000025101a7223 */ /* 0x082fe2000000001a */
[----:B------:R-:W-:Y:S01]  /*0a40*/  FFMA R37, R14, R37, R19 ;  /* 0x000000250e257223 */ /* 0x000fe20000000013 */
[----:B------:R-:W-:Y:S01]  /*0a50*/  FFMA R31, R12, R16, R31 ;  /* 0x000000100c1f7223 */ /* 0x000fe2000000001f */
[----:B------:R-:W0:Y:S01]  /*0a60*/  LDS.64 R18, [R10+0xe0] ;  /* 0x0000e0000a127984 */ /* 0x000e220000000a00 */
[C---:B------:R-:W-:Y:S01]  /*0a70*/  FFMA R21, R16.reuse, R13, R21 ;  /* 0x0000000d10157223 */ /* 0x040fe20000000015 */
[C---:B------:R-:W-:Y:S01]  /*0a80*/  FFMA R11, R16.reuse, R36, R11 ;  /* 0x00000024100b7223 */ /* 0x040fe2000000000b */
[C---:B---3--:R-:W-:Y:S01]  /*0a90*/  FFMA R35, R16.reuse, R28, R35 ;  /* 0x0000001c10237223 */ /* 0x048fe20000000023 */
[----:B------:R-:W1:Y:S01]  /*0aa0*/  LDS.64 R12, [R10+0x100] ;  /* 0x000100000a0c7984 */ /* 0x000e620000000a00 */
[-C--:B------:R-:W-:Y:S01]  /*0ab0*/  FFMA R22, R16, R29.reuse, R22 ;  /* 0x0000001d10167223 */ /* 0x080fe20000000016 */
[----:B------:R-:W-:Y:S01]  /*0ac0*/  FFMA R23, R28, R14, R23 ;  /* 0x0000000e1c177223 */ /* 0x000fe20000000017 */
[----:B------:R-:W-:-:S02]  /*0ad0*/  FFMA R29, R14, R29, R30 ;  /* 0x0000001d0e1d7223 */ /* 0x000fc4000000001e */
[----:B------:R-:W-:Y:S01]  /*0ae0*/  LDS R30, [R9+0x498] ;  /* 0x00049800091e7984 */ /* 0x000fe20000000800 */
[----:B0-----:R-:W-:Y:S01]  /*0af0*/  FFMA R27, R16, R18, R27 ;  /* 0x00000012101b7223 */ /* 0x001fe2000000001b */
[----:B------:R-:W-:Y:S01]  /*0b00*/  FFMA R33, R18, R14, R33 ;  /* 0x0000000e12217223 */ /* 0x000fe20000000021 */
[-C--:B------:R-:W-:Y:S01]  /*0b10*/  FFMA R18, R16, R19.reuse, R24 ;  /* 0x0000001310127223 */ /* 0x080fe20000000018 */
[----:B------:R-:W-:Y:S01]  /*0b20*/  FFMA R19, R14, R19, R17 ;  /* 0x000000130e137223 */ /* 0x000fe20000000011 */
[C---:B-1----:R-:W-:Y:S01]  /*0b30*/  FFMA R31, R12.reuse, R34, R31 ;  /* 0x000000220c1f7223 */ /* 0x042fe2000000001f */
[----:B------:R-:W0:Y:S01]  /*0b40*/  LDS.64 R16, [R10+0x120] ;  /* 0x000120000a107984 */ /* 0x000e220000000a00 */
[----:B------:R-:W-:Y:S01]  /*0b50*/  FFMA R20, R12, R32, R20 ;  /* 0x000000200c147223 */ /* 0x000fe20000000014 */
[-C--:B------:R-:W-:Y:S01]  /*0b60*/  FFMA R21, R34, R13.reuse, R21 ;  /* 0x0000000d22157223 */ /* 0x080fe20000000015 */
[----:B------:R-:W-:Y:S02]  /*0b70*/  FFMA R28, R32, R13, R15 ;  /* 0x0000000d201c7223 */ /* 0x000fe4000000000f */
[----:B------:R-:W1:Y:S04]  /*0b80*/  LDS.64 R12, [R10+0x140] ;  /* 0x000140000a0c7984 */ /* 0x000e680000000a00 */
[----:B------:R-:W2:Y:S01]  /*0b90*/  LDS.64 R14, [R10+0x160] ;  /* 0x000160000a0e7984 */ /* 0x000ea20000000a00 */
[----:B0-----:R-:W-:Y:S01]  /*0ba0*/  FFMA R11, R34, R16, R11 ;  /* 0x00000010220b7223 */ /* 0x001fe2000000000b */
[----:B------:R-:W-:Y:S01]  /*0bb0*/  FFMA R25, R16, R32, R25 ;  /* 0x0000002010197223 */ /* 0x000fe20000000019 */
[-C--:B------:R-:W-:Y:S01]  /*0bc0*/  FFMA R26, R34, R17.reuse, R26 ;  /* 0x00000011221a7223 */ /* 0x080fe2000000001a */
[----:B------:R-:W-:Y:S01]  /*0bd0*/  FFMA R16, R32, R17, R37 ;  /* 0x0000001120107223 */ /* 0x000fe20000000025 */
[----:B-1----:R-:W-:Y:S01]  /*0be0*/  FFMA R17, R34, R12, R35 ;  /* 0x0000000c22117223 */ /* 0x002fe20000000023 */
[----:B------:R-:W-:Y:S01]  /*0bf0*/  FFMA R23, R12, R32, R23 ;  /* 0x000000200c177223 */ /* 0x000fe20000000017 */
[-C--:B------:R-:W-:Y:S01]  /*0c00*/  FFMA R22, R34, R13.reuse, R22 ;  /* 0x0000000d22167223 */ /* 0x080fe20000000016 */
[----:B------:R-:W-:Y:S01]  /*0c10*/  FFMA R24, R32, R13, R29 ;  /* 0x0000000d20187223 */ /* 0x000fe2000000001d */
[----:B--2---:R-:W-:Y:S01]  /*0c20*/  FFMA R27, R34, R14, R27 ;  /* 0x0000000e221b7223 */ /* 0x004fe2000000001b */
[----:B------:R-:W-:Y:S01]  /*0c30*/  FFMA R33, R14, R32, R33 ;  /* 0x000000200e217223 */ /* 0x000fe20000000021 */
[-C--:B------:R-:W-:Y:S01]  /*0c40*/  FFMA R34, R34, R15.reuse, R18 ;  /* 0x0000000f22227223 */ /* 0x080fe20000000012 */
[----:B------:R-:W0:Y:S01]  /*0c50*/  LDS.64 R12, [R10+0x180] ;  /* 0x000180000a0c7984 */ /* 0x000e220000000a00 */
[----:B------:R-:W-:-:S03]  /*0c60*/  FFMA R32, R32, R15, R19 ;  /* 0x0000000f20207223 */ /* 0x000fc60000000013 */
[----:B------:R-:W1:Y:S04]  /*0c70*/  LDS R29, [R9+0x55c] ;  /* 0x00055c00091d7984 */ /* 0x000e680000000800 */
[----:B------:R-:W2:Y:S04]  /*0c80*/  LDS.64 R14, [R10+0x1a0] ;  /* 0x0001a0000a0e7984 */ /* 0x000ea80000000a00 */
[----:B------:R-:W3:Y:S01]  /*0c90*/  LDS.64 R18, [R10+0x1c0] ;  /* 0x0001c0000a127984 */ /* 0x000ee20000000a00 */
[-C--:B0-----:R-:W-:Y:S01]  /*0ca0*/  FFMA R21, R30, R13.reuse, R21 ;  /* 0x0000000d1e157223 */ /* 0x081fe20000000015 */
[C---:B------:R-:W-:Y:S01]  /*0cb0*/  FFMA R31, R12.reuse, R30, R31 ;  /* 0x0000001e0c1f7223 */ /* 0x040fe2000000001f */
[C---:B-1----:R-:W-:Y:S01]  /*0cc0*/  FFMA R28, R29.reuse, R13, R28 ;  /* 0x0000000d1d1c7223 */ /* 0x042fe2000000001c */
[-C--:B------:R-:W-:Y:S01]  /*0cd0*/  FFMA R20, R12, R29.reuse, R20 ;  /* 0x0000001d0c147223 */ /* 0x080fe20000000014 */
[----:B--2---:R-:W-:Y:S01]  /*0ce0*/  FFMA R11, R30, R14, R11 ;  /* 0x0000000e1e0b7223 */ /* 0x004fe2000000000b */
[----:B------:R-:W-:Y:S01]  /*0cf0*/  FFMA R13, R14, R29, R25 ;  /* 0x0000001d0e0d7223 */ /* 0x000fe20000000019 */
[CC--:B------:R-:W-:Y:S01]  /*0d00*/  FFMA R12, R30.reuse, R15.reuse, R26 ;  /* 0x0000000f1e0c7223 */ /* 0x0c0fe2000000001a */
[C---:B------:R-:W-:Y:S01]  /*0d10*/  FFMA R14, R29.reuse, R15, R16 ;  /* 0x0000000f1d0e7223 */ /* 0x040fe20000000010 */
[----:B---3--:R-:W-:Y:S01]  /*0d20*/  FFMA R15, R30, R18, R17 ;  /* 0x000000121e0f7223 */ /* 0x008fe20000000011 */
[----:B------:R-:W-:Y:S01]  /*0d30*/  FFMA R23, R18, R29, R23 ;  /* 0x0000001d12177223 */ /* 0x000fe20000000017 */
[----:B------:R-:W0:Y:S01]  /*0d40*/  LDS.64 R16, [R10+0x1e0] ;  /* 0x0001e0000a107984 */ /* 0x000e220000000a00 */
[-C--:B------:R-:W-:Y:S01]  /*0d50*/  FFMA R22, R30, R19.reuse, R22 ;  /* 0x000000131e167223 */ /* 0x080fe20000000016 */
[----:B------:R-:W-:-:S02]  /*0d60*/  FFMA R24, R29, R19, R24 ;  /* 0x000000131d187223 */ /* 0x000fc40000000018 */
[----:B------:R-:W-:Y:S04]  /*0d70*/  LDS R26, [R9+0x620] ;  /* 0x00062000091a7984 */ /* 0x000fe80000000800 */
[----:B------:R-:W1:Y:S04]  /*0d80*/  LDS.64 R18, [R10+0x200] ;  /* 0x000200000a127984 */ /* 0x000e680000000a00 */
[----:B------:R-:W2:Y:S01]  /*0d90*/  LDS R25, [R9+0x6e4] ;  /* 0x0006e40009197984 */ /* 0x000ea20000000800 */
[----:B0-----:R-:W-:Y:S01]  /*0da0*/  FFMA R27, R30, R16, R27 ;  /* 0x000000101e1b7223 */ /* 0x001fe2000000001b */
[----:B------:R-:W-:Y:S01]  /*0db0*/  FFMA R33, R16, R29, R33 ;  /* 0x0000001d10217223 */ /* 0x000fe20000000021 */
[-C--:B------:R-:W-:Y:S01]  /*0dc0*/  FFMA R34, R30, R17.reuse, R34 ;  /* 0x000000111e227223 */ /* 0x080fe20000000022 */
[----:B------:R-:W-:-:S02]  /*0dd0*/  FFMA R32, R29, R17, R32 ;  /* 0x000000111d207223 */ /* 0x000fc40000000020 */
[----:B------:R-:W0:Y:S01]  /*0de0*/  LDS.64 R16, [R10+0x220] ;  /* 0x000220000a107984 */ /* 0x000e220000000a00 */
[----:B-1----:R-:W-:Y:S01]  /*0df0*/  FFMA R31, R18, R26, R31 ;  /* 0x0000001a121f7223 */ /* 0x002fe2000000001f */
[----:B------:R-:W-:Y:S01]  /*0e00*/  FFMA R30, R26, R19, R21 ;  /* 0x000000131a1e7223 */ /* 0x000fe20000000015 */
[----:B--2---:R-:W-:Y:S01]  /*0e10*/  FFMA R29, R18, R25, R20 ;  /* 0x00000019121d7223 */ /* 0x004fe20000000014 */
[C---:B------:R-:W-:Y:S01]  /*0e20*/  FFMA R28, R25.reuse, R19, R28 ;  /* 0x00000013191c7223 */ /* 0x040fe2000000001c */
[----:B------:R-:W1:Y:S04]  /*0e30*/  LDS.64 R20, [R10+0x260] ;  /* 0x000260000a147984 */ /* 0x000e680000000a00 */
[----:B------:R-:W2:Y:S01]  /*0e40*/  LDS.64 R18, [R10+0x240] ;  /* 0x000240000a127984 */ /* 0x000ea20000000a00 */
[----:B0-----:R-:W-:Y:S01]  /*0e50*/  FFMA R35, R16, R25, R13 ;  /* 0x0000001910237223 */ /* 0x001fe2000000000d */
[CC--:B------:R-:W-:Y:S01]  /*0e60*/  FFMA R36, R26.reuse, R17.reuse, R12 ;  /* 0x000000111a247223 */ /* 0x0c0fe2000000000c */
[C---:B------:R-:W-:Y:S01]  /*0e70*/  FFMA R37, R25.reuse, R17, R14 ;  /* 0x0000001119257223 */ /* 0x040fe2000000000e */
[C---:B------:R-:W-:Y:S01]  /*0e80*/  FFMA R11, R26.reuse, R16, R11 ;  /* 0x000000101a0b7223 */ /* 0x040fe2000000000b */
[----:B------:R-:W-:Y:S04]  /*0e90*/  LDS.64 R12, [R10+0x280] ;  /* 0x000280000a0c7984 */ /* 0x000fe80000000a00 */
[----:B------:R-:W-:Y:S01]  /*0ea0*/  LDS.64 R16, [R10+0x2c0] ;  /* 0x0002c0000a107984 */ /* 0x000fe20000000a00 */
[----:B-1----:R-:W-:Y:S01]  /*0eb0*/  FFMA R27, R26, R20, R27 ;  /* 0x000000141a1b7223 */ /* 0x002fe2000000001b */
[----:B------:R-:W-:Y:S01]  /*0ec0*/  FFMA R33, R20, R25, R33 ;  /* 0x0000001914217223 */ /* 0x000fe20000000021 */
[CC--:B------:R-:W-:Y:S01]  /*0ed0*/  FFMA R34, R26.reuse, R21.reuse, R34 ;  /* 0x000000151a227223 */ /* 0x0c0fe20000000022 */
[C---:B------:R-:W-:Y:S01]  /*0ee0*/  FFMA R21, R25.reuse, R21, R32 ;  /* 0x0000001519157223 */ /* 0x040fe20000000020 */
[----:B--2---:R-:W-:Y:S01]  /*0ef0*/  FFMA R38, R26, R18, R15 ;  /* 0x000000121a267223 */ /* 0x004fe2000000000f */
[----:B------:R-:W-:Y:S01]  /*0f00*/  FFMA R23, R18, R25, R23 ;  /* 0x0000001912177223 */ /* 0x000fe20000000017 */
[-C--:B------:R-:W-:Y:S01]  /*0f10*/  FFMA R22, R26, R19.reuse, R22 ;  /* 0x000000131a167223 */ /* 0x080fe20000000016 */
[----:B------:R-:W-:Y:S01]  /*0f20*/  FFMA R24, R25, R19, R24 ;  /* 0x0000001319187223 */ /* 0x000fe20000000018 */
[----:B------:R-:W0:Y:S04]  /*0f30*/  LDS R18, [R9+0x86c] ;  /* 0x00086c0009127984 */ /* 0x000e280000000800 */
[----:B------:R-:W1:Y:S04]  /*0f40*/  LDS R19, [R9+0x7a8] ;  /* 0x0007a80009137984 */ /* 0x000e680000000800 */
[----:B------:R-:W2:Y:S01]  /*0f50*/  LDS.64 R14, [R10+0x2a0] ;  /* 0x0002a0000a0e7984 */ /* 0x000ea20000000a00 */
[----:B0-----:R-:W-:Y:S01]  /*0f60*/  FFMA R29, R12, R18, R29 ;  /* 0x000000120c1d7223 */ /* 0x001fe2000000001d */
[C---:B------:R-:W-:Y:S01]  /*0f70*/  FFMA R28, R18.reuse, R13, R28 ;  /* 0x0000000d121c7223 */ /* 0x040fe2000000001c */
[----:B------:R-:W-:Y:S01]  /*0f80*/  FFMA R26, R18, R17, R24 ;  /* 0x00000011121a7223 */ /* 0x000fe20000000018 */
[----:B-1----:R-:W-:Y:S01]  /*0f90*/  FFMA R31, R12, R19, R31 ;  /* 0x000000130c1f7223 */ /* 0x002fe2000000001f */
[C---:B------:R-:W-:Y:S01]  /*0fa0*/  FFMA R30, R19.reuse, R13, R30 ;  /* 0x0000000d131e7223 */ /* 0x040fe2000000001e */
[C---:B------:R-:W-:Y:S01]  /*0fb0*/  FFMA R25, R19.reuse, R16, R38 ;  /* 0x0000001013197223 */ /* 0x040fe20000000026 */
[----:B------:R-:W0:Y:S01]  /*0fc0*/  LDS.64 R12, [R10+0x2e0] ;  /* 0x0002e0000a0c7984 */ /* 0x000e220000000a00 */
[-C--:B--2---:R-:W-:Y:S01]  /*0fd0*/  FFMA R20, R18, R15.reuse, R37 ;  /* 0x0000000f12147223 */ /* 0x084fe20000000025 */
[C---:B------:R-:W-:Y:S01]  /*0fe0*/  FFMA R11, R19.reuse, R14, R11 ;  /* 0x0000000e130b7223 */ /* 0x040fe2000000000b */
[-C--:B------:R-:W-:Y:S01]  /*0ff0*/  FFMA R35, R14, R18.reuse, R35 ;  /* 0x000000120e237223 */ /* 0x080fe20000000023 */
[C---:B------:R-:W-:Y:S01]  /*1000*/  FFMA R36, R19.reuse, R15, R36 ;  /* 0x0000000f13247223 */ /* 0x040fe20000000024 */
[----:B------:R-:W-:Y:S01]  /*1010*/  FFMA R37, R16, R18, R23 ;  /* 0x0000001210257223 */ /* 0x000fe20000000017 */
[----:B------:R-:W1:Y:S01]  /*1020*/  LDS.64 R14, [R10+0x300] ;  /* 0x000300000a0e7984 */ /* 0x000e620000000a00 */
[----:B------:R-:W-:-:S03]  /*1030*/  FFMA R22, R19, R17, R22 ;  /* 0x0000001113167223 */ /* 0x000fc60000000016 */
[----:B------:R2:W3:Y:S04]  /*1040*/  LDS R23, [R9+0x9f4] ;  /* 0x0009f40009177984 */ /* 0x0004e80000000800 */
[----:B------:R-:W4:Y:S01]  /*1050*/  LDS.64 R16, [R10+0x340] ;  /* 0x000340000a107984 */ /* 0x000f220000000a00 */
[----:B--2---:R-:W-:Y:S01]  /*1060*/  IADD3 R9, PT, PT, R9, 0xc40, RZ ;  /* 0x00000c4009097810 */ /* 0x004fe20007ffe0ff */
[-C--:B0-----:R-:W-:Y:S01]  /*1070*/  FFMA R40, R18, R13.reuse, R21 ;  /* 0x0000000d12287223 */ /* 0x081fe20000000015 */
[C---:B------:R-:W-:Y:S01]  /*1080*/  FFMA R27, R19.reuse, R12, R27 ;  /* 0x0000000c131b7223 */ /* 0x040fe2000000001b */
[----:B------:R-:W-:Y:S01]  /*1090*/  FFMA R33, R12, R18, R33 ;  /* 0x000000120c217223 */ /* 0x000fe20000000021 */
[----:B------:R-:W-:Y:S02]  /*10a0*/  FFMA R32, R19, R13, R34 ;  /* 0x0000000d13207223 */ /* 0x000fe40000000022 */
[----:B------:R-:W0:Y:S01]  /*10b0*/  LDS.64 R12, [R10+0x320] ;  /* 0x000320000a0c7984 */ /* 0x000e220000000a00 */
[C---:B-1----:R-:W-:Y:S01]  /*10c0*/  FFMA R31, R14.reuse, R39, R31 ;  /* 0x000000270e1f7223 */ /* 0x042fe2000000001f */
[----:B------:R-:W-:Y:S01]  /*10d0*/  FFMA R21, R39, R15, R30 ;  /* 0x0000000f27157223 */ /* 0x000fe2000000001e */
[----:B---3--:R-:W-:Y:S01]  /*10e0*/  FFMA R24, R14, R23, R29 ;  /* 0x000000170e187223 */ /* 0x008fe2000000001d */
[----:B------:R-:W-:-:S02]  /*10f0*/  FFMA R28, R23, R15, R28 ;  /* 0x0000000f171c7223 */ /* 0x000fc4000000001c */
[----:B------:R1:W2:Y:S01]  /*1100*/  LDS.64 R14, [R10+0x360] ;  /* 0x000360000a0e7984 */ /* 0x0002a20000000a00 */
[C---:B----4-:R-:W-:Y:S01]  /*1110*/  FFMA R19, R39.reuse, R16, R25 ;  /* 0x0000001027137223 */ /* 0x050fe20000000019 */
[----:B------:R-:W-:Y:S01]  /*1120*/  FFMA R41, R16, R23, R37 ;  /* 0x0000001710297223 */ /* 0x000fe20000000025 */
[-C--:B------:R-:W-:Y:S01]  /*1130*/  FFMA R22, R39, R17.reuse, R22 ;  /* 0x0000001127167223 */ /* 0x080fe20000000016 */
[----:B------:R-:W-:Y:S01]  /*1140*/  FFMA R34, R23, R17, R26 ;  /* 0x0000001117227223 */ /* 0x000fe2000000001a */
[----:B-1----:R-:W-:Y:S01]  /*1150*/  IADD3 R10, PT, PT, R10, 0x400, RZ ;  /* 0x000004000a0a7810 */ /* 0x002fe20007ffe0ff */
[C---:B0-----:R-:W-:Y:S01]  /*1160*/  FFMA R11, R39.reuse, R12, R11 ;  /* 0x0000000c270b7223 */ /* 0x041fe2000000000b */
[----:B------:R-:W-:Y:S01]  /*1170*/  FFMA R35, R12, R23, R35 ;  /* 0x000000170c237223 */ /* 0x000fe20000000023 */
[-C--:B------:R-:W-:Y:S01]  /*1180*/  FFMA R30, R39, R13.reuse, R36 ;  /* 0x0000000d271e7223 */ /* 0x080fe20000000024 */
[----:B------:R-:W-:Y:S01]  /*1190*/  FFMA R38, R23, R13, R20 ;  /* 0x0000000d17267223 */ /* 0x000fe20000000014 */
[C---:B--2---:R-:W-:Y:S01]  /*11a0*/  FFMA R27, R39.reuse, R14, R27 ;  /* 0x0000000e271b7223 */ /* 0x044fe2000000001b */
[----:B------:R-:W-:Y:S01]  /*11b0*/  FFMA R33, R14, R23, R33 ;  /* 0x000000170e217223 */ /* 0x000fe20000000021 */
[-C--:B------:R-:W-:Y:S01]  /*11c0*/  FFMA R18, R39, R15.reuse, R32 ;  /* 0x0000000f27127223 */ /* 0x080fe20000000020 */
[----:B------:R-:W-:Y:S01]  /*11d0*/  FFMA R16, R23, R15, R40 ;  /* 0x0000000f17107223 */ /* 0x000fe20000000028 */
[----:B------:R-:W-:Y:S06]  /*11e0*/  BRA.U UP0, `(.L_x_542) ;  /* 0xfffffff5002c7547 */ /* 0x000fec000b83ffff */
[----:B------:R-:W-:-:S04]  /*11f0*/  UIADD3 UR4, UPT, UPT, UR4, 0x1, URZ ;  /* 0x0000000104047890 */ /* 0x000fc8000fffe0ff */
[----:B------:R-:W-:-:S09]  /*1200*/  UISETP.NE.AND UP0, UPT, UR4, 0x8, UPT ;  /* 0x000000080400788c */ /* 0x000fd2000bf05270 */
[----:B------:R-:W-:Y:S05]  /*1210*/  BRA.U UP0, `(.L_x_543) ;  /* 0xfffffff1005c7547 */ /* 0x000fea000b83ffff */
[----:B------:R-:W0:Y:S01]  /*1220*/  LDC.64 R4, c[0x0][0x390] ;  /* 0x0000e400ff047b82 */ /* 0x000e220000000a00 */
[----:B------:R-:W-:Y:S01]  /*1230*/  UIMAD UR7, UR7, 0x6200, URZ ;  /* 0x00006200070778a4 */ /* 0x000fe2000f8e02ff */
[----:B------:R-:W-:-:S05]  /*1240*/  IMAD R2, R2, 0x1880, R3 ;  /* 0x0000188002027824 */ /* 0x000fca00078e0203 */
[----:B------:R-:W-:Y:S02]  /*1250*/  IADD3 R3, PT, PT, R2, UR7, RZ ;  /* 0x0000000702037c10 */ /* 0x000fe4000fffe0ff */
[----:B------:R-:W-:-:S03]  /*1260*/  MOV R2, UR12 ;  /* 0x0000000c00027c02 */ /* 0x000fc60008000f00 */
        /* <DEDUP_REMOVED lines=20> */
.L_x_544:
        /* <DEDUP_REMOVED lines=13> */
.L_x_631:


//--------------------- .text.fused_nn_contrib_conv2d_winograd_without_weight_transform_add_add_nn_relu_kernel2 --------------------------
	.section	.text.fused_nn_contrib_conv2d_winograd_without_weight_transform_add_add_nn_relu_kernel2,"ax",@progbits
	.align	128
        .global         fused_nn_contrib_conv2d_winograd_without_weight_transform_add_add_nn_relu_kernel2
        .type           fused_nn_contrib_conv2d_winograd_without_weight_transform_add_add_nn_relu_kernel2,@function
        .size           fused_nn_contrib_conv2d_winograd_without_weight_transform_add_add_nn_relu_kernel2,(.L_x_632 - fused_nn_contrib_conv2d_winograd_without_weight_transform_add_add_nn_relu_kernel2)
        .other          fused_nn_contrib_conv2d_winograd_without_weight_transform_add_add_nn_relu_kernel2,@"STO_CUDA_ENTRY STV_DEFAULT"
fused_nn_contrib_conv2d_winograd_without_weight_transform_add_add_nn_relu_kernel2:
.text.fused_nn_contrib_conv2d_winograd_without_weight_transform_add_add_nn_relu_kernel2:
[----:B------:R-:W-:Y:S01]  /*0000*/  LDC R1, c[0x0][0x37c] ;  /* 0x0000df00ff017b82 */ /* 0x000fe20000000800 */
[----:B------:R-:W0:Y:S07]  /*0010*/  S2R R9, SR_CTAID.X ;  /* 0x0000000000097919 */ /* 0x000e2e0000002500 */
[----:B------:R-:W1:Y:S01]  /*0020*/  LDC.64 R2, c[0x0][0x380] ;  /* 0x0000e000ff027b82 */ /* 0x000e620000000a00 */
[----:B------:R-:W2:Y:S01]  /*0030*/  LDCU.64 UR4, c[0x0][0x358] ;  /* 0x00006b00ff0477ac */ /* 0x000ea20008000a00 */
[----:B------:R-:W0:Y:S06]  /*0040*/  S2R R0, SR_TID.X ;  /* 0x0000000000007919 */ /* 0x000e2c0000002100 */
[----:B------:R-:W3:Y:S08]  /*0050*/  LDC.64 R6, c[0x0][0x390] ;  /* 0x0000e400ff067b82 */ /* 0x000ef00000000a00 */
[----:B------:R-:W4:Y:S01]  /*0060*/  LDC.64 R4, c[0x0][0x398] ;  /* 0x0000e600ff047b82 */ /* 0x000f220000000a00 */
[----:B0-----:R-:W-:-:S05]  /*0070*/  LEA R9, R9, R0, 0x7 ;  /* 0x0000000009097211 */ /* 0x001fca00078e38ff */
[----:B-1----:R-:W-:-:S05]  /*0080*/  IMAD.WIDE.U32 R2, R9, 0x4, R2 ;  /* 0x0000000409027825 */ /* 0x002fca00078e0002 */
[----:B--2---:R-:W2:Y:S04]  /*0090*/  LDG.E.CONSTANT R17, desc[UR4][R2.64] ;  /* 0x0000000402117981 */ /* 0x004ea8000c1e9900 */
[----:B------:R-:W5:Y:S04]  /*00a0*/  LDG.E.CONSTANT R22, desc[UR4][R2.64+0xc400] ;  /* 0x00c4000402167981 */ /* 0x000f68000c1e9900 */
        /* <DEDUP_REMOVED lines=11> */
[----:B------:R-:W5:Y:S01]  /*0160*/  LDG.E.CONSTANT R11, desc[UR4][R2.64+0x7a800] ;  /* 0x07a80004020b7981 */ /* 0x000f62000c1e9900 */
[----:B------:R-:W-:-:S03]  /*0170*/  IMAD.HI.U32 R8, R9, 0x5397829d, RZ ;  /* 0x5397829d09087827 */ /* 0x000fc600078e00ff */
[----:B------:R-:W5:Y:S01]  /*0180*/  LDG.E.CONSTANT R10, desc[UR4][R2.64+0x86c00] ;  /* 0x086c0004020a7981 */ /* 0x000f62000c1e9900 */
[----:B------:R-:W-:-:S03]  /*0190*/  SHF.L.U32 R9, R13, 0x1, RZ ;  /* 0x000000010d097819 */ /* 0x000fc600000006ff */
[----:B------:R-:W5:Y:S01]  /*01a0*/  LDG.E.CONSTANT R14, desc[UR4][R2.64+0x93000] ;  /* 0x09300004020e7981 */ /* 0x000f62000c1e9900 */
[----:B------:R-:W-:-:S03]  /*01b0*/  SHF.R.U32.HI R25, RZ, 0x4, R8 ;  /* 0x00000004ff197819 */ /* 0x000fc60000011608 */
[----:B------:R-:W5:Y:S01]  /*01c0*/  LDG.E.CONSTANT R13, desc[UR4][R2.64+0x9f400] ;  /* 0x09f40004020d7981 */ /* 0x000f62000c1e9900 */
[----:B---3--:R-:W-:-:S03]  /*01d0*/  IMAD.WIDE.U32 R6, R9, 0x4, R6 ;  /* 0x0000000409067825 */ /* 0x008fc600078e0006 */
[----:B------:R-:W3:Y:S01]  /*01e0*/  LDG.E.CONSTANT R8, desc[UR4][R2.64+0xab800] ;  /* 0x0ab8000402087981 */ /* 0x000ee2000c1e9900 */
[----:B----4-:R-:W-:-:S03]  /*01f0*/  IMAD.WIDE.U32 R4, R25, 0x4, R4 ;  /* 0x0000000419047825 */ /* 0x010fc600078e0004 */
[----:B------:R0:W4:Y:S04]  /*0200*/  LDG.E.CONSTANT R23, desc[UR4][R2.64+0xb7c00] ;  /* 0x0b7c000402177981 */ /* 0x000128000c1e9900 */
[----:B------:R-:W4:Y:S04]  /*0210*/  LDG.E.CONSTANT R26, desc[UR4][R6.64] ;  /* 0x00000004061a7981 */ /* 0x000f28000c1e9900 */
[----:B------:R-:W4:Y:S04]  /*0220*/  LDG.E.CONSTANT R25, desc[UR4][R6.64+0x4] ;  /* 0x0000040406197981 */ /* 0x000f28000c1e9900 */
[----:B------:R-:W4:Y:S04]  /*0230*/  LDG.E.CONSTANT R24, desc[UR4][R6.64+0x38] ;  /* 0x0000380406187981 */ /* 0x000f28000c1e9900 */
[----:B------:R-:W4:Y:S04]  /*0240*/  LDG.E.CONSTANT R27, desc[UR4][R6.64+0x3c] ;  /* 0x00003c04061b7981 */ /* 0x000f28000c1e9900 */
[----:B------:R1:W4:Y:S01]  /*0250*/  LDG.E.CONSTANT R4, desc[UR4][R4.64] ;  /* 0x0000000404047981 */ /* 0x000322000c1e9900 */
[----:B--2---:R-:W-:Y:S01]  /*0260*/  FADD R17, RZ, R17 ;  /* 0x00000011ff117221 */ /* 0x004fe20000000000 */
[----:B-----5:R-:W-:-:S03]  /*0270*/  FADD R29, RZ, -R22 ;  /* 0x80000016ff1d7221 */ /* 0x020fc60000000000 */
[----:B------:R-:W-:Y:S01]  /*0280*/  FADD R17, R17, R22 ;  /* 0x0000001611117221 */ /* 0x000fe20000000000 */
[----:B------:R-:W-:Y:S01]  /*0290*/  FADD R22, RZ, -R20 ;  /* 0x80000014ff167221 */ /* 0x000fe20000000000 */
[----:B------:R-:W-:-:S03]  /*02a0*/  FADD R28, RZ, R18 ;  /* 0x00000012ff1c7221 */ /* 0x000fc60000000000 */
[----:B------:R-:W-:Y:S01]  /*02b0*/  FADD R22, -R18, R22 ;  /* 0x0000001612167221 */ /* 0x000fe20000000100 */
[----:B0-----:R-:W-:Y:S01]  /*02c0*/  FADD R2, R16, R29 ;  /* 0x0000001d10027221 */ /* 0x001fe20000000000 */
[----:B------:R-:W-:Y:S01]  /*02d0*/  FADD R17, R17, R16 ;  /* 0x0000001011117221 */ /* 0x000fe20000000000 */
[C---:B------:R-:W-:Y:S01]  /*02e0*/  FADD R3, -R19.reuse, R28 ;  /* 0x0000001c13037221 */ /* 0x040fe20000000100 */
[----:B------:R-:W-:Y:S02]  /*02f0*/  FADD R22, -R19, R22 ;  /* 0x0000001613167221 */ /* 0x000fe40000000100 */
[----:B------:R-:W-:Y:S01]  /*0300*/  FADD R17, R17, R20 ;  /* 0x0000001411117221 */ /* 0x000fe20000000000 */
[----:B------:R-:W-:Y:S01]  /*0310*/  FADD R21, R2, R21 ;  /* 0x0000001502157221 */ /* 0x000fe20000000000 */
[----:B-1----:R-:W-:-:S03]  /*0320*/  FADD R5, -R0, R3 ;  /* 0x0000000300057221 */ /* 0x002fc60000000100 */
[----:B------:R-:W-:Y:S01]  /*0330*/  FADD R2, -R18, R21 ;  /* 0x0000001512027221 */ /* 0x000fe20000000100 */
[----:B------:R-:W-:Y:S01]  /*0340*/  FADD R18, R17, R18 ;  /* 0x0000001211127221 */ /* 0x000fe20000000000 */
[----:B------:R-:W-:-:S03]  /*0350*/  FADD R3, R15, R22 ;  /* 0x000000160f037221 */ /* 0x000fc60000000000 */
[----:B------:R-:W-:Y:S01]  /*0360*/  FADD R18, R18, R19 ;  /* 0x0000001312127221 */ /* 0x000fe20000000000 */
[C---:B------:R-:W-:Y:S01]  /*0370*/  FADD R16, -R12.reuse, R5 ;  /* 0x000000050c107221 */ /* 0x040fe20000000100 */
[----:B------:R-:W-:Y:S01]  /*0380*/  FADD R5, R19, R2 ;  /* 0x0000000213057221 */ /* 0x000fe20000000000 */
[----:B------:R-:W-:Y:S01]  /*0390*/  FADD R6, R12, R3 ;  /* 0x000000030c067221 */ /* 0x000fe20000000000 */
[----:B------:R-:W-:Y:S01]  /*03a0*/  FADD R15, R18, R15 ;  /* 0x0000000f120f7221 */ /* 0x000fe20000000000 */
[----:B------:R-:W-:Y:S01]  /*03b0*/  FADD R17, R11, R16 ;  /* 0x000000100b117221 */ /* 0x000fe20000000000 */
[----:B------:R-:W-:Y:S01]  /*03c0*/  FADD R5, R5, R0 ;  /* 0x0000000005057221 */ /* 0x000fe20000000000 */
[----:B------:R-:W-:Y:S01]  /*03d0*/  FADD R7, R11, R6 ;  /* 0x000000060b077221 */ /* 0x000fe20000000000 */
[----:B------:R-:W0:Y:S01]  /*03e0*/  LDC.64 R2, c[0x0][0x388] ;  /* 0x0000e200ff027b82 */ /* 0x000e220000000a00 */
[----:B------:R-:W-:Y:S01]  /*03f0*/  FADD R6, R10, R17 ;  /* 0x000000110a067221 */ /* 0x000fe20000000000 */
[----:B------:R-:W-:Y:S01]  /*0400*/  FADD R0, -R12, R5 ;  /* 0x000000050c007221 */ /* 0x000fe20000000100 */
[----:B------:R-:W-:Y:S01]  /*0410*/  FADD R12, R15, R12 ;  /* 0x0000000c0f0c7221 */ /* 0x000fe20000000000 */
[----:B------:R-:W-:-:S02]  /*0420*/  FADD R14, R7, R14 ;  /* 0x0000000e070e7221 */ /* 0x000fc40000000000 */
[----:B------:R-:W-:Y:S01]  /*0430*/  FADD R5, R11, R0 ;  /* 0x000000000b057221 */ /* 0x000fe20000000000 */
[----:B------:R-:W-:Y:S01]  /*0440*/  FADD R11, R12, R11 ;  /* 0x0000000b0c0b7221 */ /* 0x000fe20000000000 */
[----:B------:R-:W-:Y:S01]  /*0450*/  FADD R7, -R13, R6 ;  /* 0x000000060d077221 */ /* 0x000fe20000000100 */
[----:B------:R-:W-:Y:S01]  /*0460*/  FADD R13, R14, R13 ;  /* 0x0000000d0e0d7221 */ /* 0x000fe20000000000 */
[----:B------:R-:W-:Y:S02]  /*0470*/  FADD R10, R5, R10 ;  /* 0x0000000a050a7221 */ /* 0x000fe40000000000 */
[----:B---3--:R-:W-:Y:S01]  /*0480*/  FADD R0, R8, R7 ;  /* 0x0000000708007221 */ /* 0x008fe20000000000 */
[----:B------:R-:W-:-:S03]  /*0490*/  FADD R13, R13, R8 ;  /* 0x000000080d0d7221 */ /* 0x000fc60000000000 */
[----:B----4-:R-:W-:Y:S01]  /*04a0*/  FADD R0, R0, R23 ;  /* 0x0000001700007221 */ /* 0x010fe20000000000 */
[----:B------:R-:W-:Y:S01]  /*04b0*/  FADD R11, R11, R26 ;  /* 0x0000001a0b0b7221 */ /* 0x000fe20000000000 */
[----:B0-----:R-:W-:-:S04]  /*04c0*/  IMAD.WIDE.U32 R2, R9, 0x4, R2 ;  /* 0x0000000409027825 */ /* 0x001fc800078e0002 */
[----:B------:R-:W-:Y:S01]  /*04d0*/  FADD R25, R10, R25 ;  /* 0x000000190a197221 */ /* 0x000fe20000000000 */
[----:B------:R-:W-:Y:S01]  /*04e0*/  FADD R13, R13, R24 ;  /* 0x000000180d0d7221 */ /* 0x000fe20000000000 */
[----:B------:R-:W-:Y:S01]  /*04f0*/  FADD R27, R0, R27 ;  /* 0x0000001b001b7221 */ /* 0x000fe20000000000 */
[C---:B------:R-:W-:Y:S01]  /*0500*/  FADD R11, R4.reuse, R11 ;  /* 0x0000000b040b7221 */ /* 0x040fe20000000000 */
[C---:B------:R-:W-:Y:S01]  /*0510*/  FADD R25, R4.reuse, R25 ;  /* 0x0000001904197221 */ /* 0x040fe20000000000 */
[C---:B------:R-:W-:Y:S01]  /*0520*/  FADD R13, R4.reuse, R13 ;  /* 0x0000000d040d7221 */ /* 0x040fe20000000000 */
[----:B------:R-:W-:Y:S02]  /*0530*/  FADD R27, R4, R27 ;  /* 0x0000001b041b7221 */ /* 0x000fe40000000000 */
[----:B------:R-:W-:Y:S02]  /*0540*/  FMNMX R11, RZ, R11, !PT ;  /* 0x0000000bff0b7209 */ /* 0x000fe40007800000 */
[----:B------:R-:W-:-:S02]  /*0550*/  FMNMX R25, RZ, R25, !PT ;  /* 0x00000019ff197209 */ /* 0x000fc40007800000 */
[----:B------:R-:W-:Y:S01]  /*0560*/  FMNMX R13, RZ, R13, !PT ;  /* 0x0000000dff0d7209 */ /* 0x000fe20007800000 */
[----:B------:R-:W-:Y:S01]  /*0570*/  STG.E desc[UR4][R2.64], R11 ;  /* 0x0000000b02007986 */ /* 0x000fe2000c101904 */
[----:B------:R-:W-:-:S03]  /*0580*/  FMNMX R27, RZ, R27, !PT ;  /* 0x0000001bff1b7209 */ /* 0x000fc60007800000 */
[----:B------:R-:W-:Y:S04]  /*0590*/  STG.E desc[UR4][R2.64+0x4], R25 ;  /* 0x0000041902007986 */ /* 0x000fe8000c101904 */
[----:B------:R-:W-:Y:S04]  /*05a0*/  STG.E desc[UR4][R2.64+0x38], R13 ;  /* 0x0000380d02007986 */ /* 0x000fe8000c101904 */
[----:B------:R-:W-:Y:S01]  /*05b0*/  STG.E desc[UR4][R2.64+0x3c], R27 ;  /* 0x00003c1b02007986 */ /* 0x000fe2000c101904 */
[----:B------:R-:W-:Y:S05]  /*05c0*/  EXIT ;  /* 0x000000000000794d */ /* 0x000fea0003800000 */
.L_x_545:
        /* <DEDUP_REMOVED lines=11> */
.L_x_632:


//--------------------- .text.fused_nn_contrib_conv2d_winograd_without_weight_transform_add_nn_relu_1_kernel2 --------------------------
	.section	.text.fused_nn_contrib_conv2d_winograd_without_weight_transform_add_nn_relu_1_kernel2,"ax",@progbits
	.align	128
        .global         fused_nn_contrib_conv2d_winograd_without_weight_transform_add_nn_relu_1_kernel2
        .type           fused_nn_contrib_conv2d_winograd_without_weight_transform_add_nn_relu_1_kernel2,@function
        .size           fused_nn_contrib_conv2d_winograd_without_weight_transform_add_nn_relu_1_kernel2,(.L_x_633 - fused_nn_contrib_conv2d_winograd_without_weight_transform_add_nn_relu_1_kernel2)
        .other          fused_nn_contrib_conv2d_winograd_without_weight_transform_add_nn_relu_1_kernel2,@"STO_CUDA_ENTRY STV_DEFAULT"
fused_nn_contrib_conv2d_winograd_without_weight_transform_add_nn_relu_1_kernel2:
.text.fused_nn_contrib_conv2d_winograd_without_weight_transform_add_nn_relu_1_kernel2:
        /* <DEDUP_REMOVED lines=83> */
.L_x_546:
        /* <DEDUP_REMOVED lines=13> */
.L_x_633:


//--------------------- .text.fused_nn_dense_add_kernel0 --------------------------
	.section	.text.fused_nn_dense_add_kernel0,"ax",@progbits
	.align	128
        .global         fused_nn_dense_add_kernel0
        .type           fused_nn_dense_add_kernel0,@function
        .size           fused_nn_dense_add_kernel0,(.L_x_634 - fused_nn_dense_add_kernel0)
        .other          fused_nn_dense_add_kernel0,@"STO_CUDA_ENTRY STV_DEFAULT"
fused_nn_dense_add_kernel0:
.text.fused_nn_dense_add_kernel0:
[----:B------:R-:W-:Y:S01]  /*0000*/  LDC R1, c[0x0][0x37c] ;  /* 0x0000df00ff017b82 */ /* 0x000fe20000000800 */
[----:B------:R-:W0:Y:S07]  /*0010*/  S2R R3, SR_TID.X ;  /* 0x0000000000037919 */ /* 0x000e2e0000002100 */
[----:B------:R-:W0:Y:S01]  /*0020*/  LDC.64 R4, c[0x0][0x380] ;  /* 0x0000e000ff047b82 */ /* 0x000e220000000a00 */
[----:B------:R-:W1:Y:S01]  /*0030*/  LDCU.64 UR6, c[0x0][0x358] ;  /* 0x00006b00ff0677ac */ /* 0x000e620008000a00 */
[----:B------:R-:W2:Y:S06]  /*0040*/  S2R R2, SR_CTAID.X ;  /* 0x0000000000027919 */ /* 0x000eac0000002500 */
[----:B------:R-:W3:Y:S01]  /*0050*/  LDC.64 R6, c[0x0][0x388] ;  /* 0x0000e200ff067b82 */ /* 0x000ee20000000a00 */
[----:B0-----:R-:W-:Y:S01]  /*0060*/  IMAD.WIDE.U32 R4, R3, 0x4, R4 ;  /* 0x0000000403047825 */ /* 0x001fe200078e0004 */
[----:B--2---:R-:W-:-:S04]  /*0070*/  LEA R9, R2, R3, 0x9 ;  /* 0x0000000302097211 */ /* 0x004fc800078e48ff */
[----:B-1----:R-:W2:Y:S01]  /*0080*/  LDG.E.CONSTANT R0, desc[UR6][R4.64] ;  /* 0x0000000604007981 */ /* 0x002ea2000c1e9900 */
[----:B---3--:R-:W-:-:S03]  /*0090*/  IMAD.WIDE.U32 R6, R9, 0x4, R6 ;  /* 0x0000000409067825 */ /* 0x008fc600078e0006 */
[----:B------:R-:W3:Y:S04]  /*00a0*/  LDG.E.CONSTANT R11, desc[UR6][R4.64+0x100] ;  /* 0x00010006040b7981 */ /* 0x000ee8000c1e9900 */
[----:B------:R-:W2:Y:S04]  /*00b0*/  LDG.E.CONSTANT R9, desc[UR6][R6.64] ;  /* 0x0000000606097981 */ /* 0x000ea8000c1e9900 */
[----:B------:R-:W3:Y:S04]  /*00c0*/  LDG.E.CONSTANT R8, desc[UR6][R6.64+0x100] ;  /* 0x0001000606087981 */ /* 0x000ee8000c1e9900 */
[----:B------:R-:W4:Y:S04]  /*00d0*/  LDG.E.CONSTANT R13, desc[UR6][R4.64+0x200] ;  /* 0x00020006040d7981 */ /* 0x000f28000c1e9900 */
        /* <DEDUP_REMOVED lines=10> */
[----:B------:R0:W5:Y:S01]  /*0180*/  LDG.E.CONSTANT R23, desc[UR6][R4.64+0x700] ;  /* 0x0007000604177981 */ /* 0x000162000c1e9900 */
[----:B------:R-:W1:Y:S01]  /*0190*/  S2UR UR5, SR_CgaCtaId ;  /* 0x00000000000579c3 */ /* 0x000e620000008800 */
[----:B------:R-:W-:-:S02]  /*01a0*/  UMOV UR4, 0x400 ;  /* 0x0000040000047882 */ /* 0x000fc40000000000 */
[----:B-1----:R-:W-:-:S06]  /*01b0*/  ULEA UR4, UR5, UR4, 0x18 ;  /* 0x0000000405047291 */ /* 0x002fcc000f8ec0ff */
[C---:B0-----:R-:W-:Y:S01]  /*01c0*/  LEA R5, R3.reuse, UR4, 0x2 ;  /* 0x0000000403057c11 */ /* 0x041fe2000f8e10ff */
[----:B------:R-:W-:Y:S01]  /*01d0*/  BAR.SYNC.DEFER_BLOCKING 0x0 ;  /* 0x0000000000007b1d */ /* 0x000fe20000010000 */
[C---:B------:R-:W-:Y:S02]  /*01e0*/  ISETP.GT.U32.AND P0, PT, R3.reuse, 0x1f, PT ;  /* 0x0000001f0300780c */ /* 0x040fe40003f04070 */
[----:B------:R-:W-:-:S03]  /*01f0*/  ISETP.GT.U32.AND P1, PT, R3, 0xf, PT ;  /* 0x0000000f0300780c */ /* 0x000fc60003f24070 */
[----:B------:R-:W-:Y:S01]  /*0200*/  BSSY.RECONVERGENT B0, `(.L_x_547) ;  /* 0x0000026000007945 */ /* 0x000fe20003800200 */
[----:B------:R-:W-:Y:S01]  /*0210*/  ISETP.NE.AND P2, PT, R3, RZ, PT ;  /* 0x000000ff0300720c */ /* 0x000fe20003f45270 */
[----:B--2---:R-:W-:-:S04]  /*0220*/  FFMA R0, R0, R9, RZ ;  /* 0x0000000900007223 */ /* 0x004fc800000000ff */
[----:B---3--:R-:W-:-:S04]  /*0230*/  FFMA R0, R11, R8, R0 ;  /* 0x000000080b007223 */ /* 0x008fc80000000000 */
[----:B----4-:R-:W-:-:S04]  /*0240*/  FFMA R0, R13, R10, R0 ;  /* 0x0000000a0d007223 */ /* 0x010fc80000000000 */
[----:B-----5:R-:W-:-:S04]  /*0250*/  FFMA R0, R15, R12, R0 ;  /* 0x0000000c0f007223 */ /* 0x020fc80000000000 */
[----:B------:R-:W-:-:S04]  /*0260*/  FFMA R0, R17, R14, R0 ;  /* 0x0000000e11007223 */ /* 0x000fc80000000000 */
[----:B------:R-:W-:-:S04]  /*0270*/  FFMA R0, R19, R16, R0 ;  /* 0x0000001013007223 */ /* 0x000fc80000000000 */
[----:B------:R-:W-:-:S04]  /*0280*/  FFMA R0, R21, R18, R0 ;  /* 0x0000001215007223 */ /* 0x000fc80000000000 */
[----:B------:R-:W-:-:S05]  /*0290*/  FFMA R0, R23, R20, R0 ;  /* 0x0000001417007223 */ /* 0x000fca0000000000 */
[----:B------:R-:W-:Y:S01]  /*02a0*/  STS [R5], R0 ;  /* 0x0000000005007388 */ /* 0x000fe20000000800 */
[----:B------:R-:W-:Y:S06]  /*02b0*/  BAR.SYNC.DEFER_BLOCKING 0x0 ;  /* 0x0000000000007b1d */ /* 0x000fec0000010000 */
[----:B------:R-:W-:Y:S04]  /*02c0*/  @!P0 LDS R4, [R5] ;  /* 0x0000000005048984 */ /* 0x000fe80000000800 */
[----:B------:R-:W0:Y:S02]  /*02d0*/  @!P0 LDS R7, [R5+0x80] ;  /* 0x0000800005078984 */ /* 0x000e240000000800 */
[----:B0-----:R-:W-:-:S05]  /*02e0*/  @!P0 FADD R4, R4, R7 ;  /* 0x0000000704048221 */ /* 0x001fca0000000000 */
[----:B------:R0:W-:Y:S01]  /*02f0*/  @!P0 STS [R5], R4 ;  /* 0x0000000405008388 */ /* 0x0001e20000000800 */
[----:B------:R-:W-:Y:S06]  /*0300*/  BAR.SYNC.DEFER_BLOCKING 0x0 ;  /* 0x0000000000007b1d */ /* 0x000fec0000010000 */
[----:B------:R-:W-:Y:S05]  /*0310*/  @P1 BRA `(.L_x_548) ;  /* 0x0000000000501947 */ /* 0x000fea0003800000 */
[----:B------:R-:W-:Y:S04]  /*0320*/  LDS R0, [R5] ;  /* 0x0000000005007984 */ /* 0x000fe80000000800 */
[----:B------:R-:W1:Y:S02]  /*0330*/  LDS R3, [R5+0x40] ;  /* 0x0000400005037984 */ /* 0x000e640000000800 */
[----:B-1----:R-:W-:-:S05]  /*0340*/  FADD R0, R0, R3 ;  /* 0x0000000300007221 */ /* 0x002fca0000000000 */
[----:B------:R-:W-:Y:S04]  /*0350*/  STS [R5], R0 ;  /* 0x0000000005007388 */ /* 0x000fe80000000800 */
[----:B------:R-:W-:Y:S04]  /*0360*/  LDS R3, [R5] ;  /* 0x0000000005037984 */ /* 0x000fe80000000800 */
[----:B0-----:R-:W0:Y:S02]  /*0370*/  LDS R4, [R5+0x20] ;  /* 0x0000200005047984 */ /* 0x001e240000000800 */
[----:B0-----:R-:W-:-:S05]  /*0380*/  FADD R4, R3, R4 ;  /* 0x0000000403047221 */ /* 0x001fca0000000000 */
[----:B------:R-:W-:Y:S04]  /*0390*/  STS [R5], R4 ;  /* 0x0000000405007388 */ /* 0x000fe80000000800 */
[----:B------:R-:W-:Y:S04]  /*03a0*/  LDS R3, [R5] ;  /* 0x0000000005037984 */ /* 0x000fe80000000800 */
[----:B------:R-:W0:Y:S02]  /*03b0*/  LDS R6, [R5+0x10] ;  /* 0x0000100005067984 */ /* 0x000e240000000800 */
        /* <DEDUP_REMOVED lines=9> */
[----:B------:R1:W-:Y:S02]  /*0450*/  STS [R5], R0 ;  /* 0x0000000005007388 */ /* 0x0003e40000000800 */
.L_x_548:
[----:B------:R-:W-:Y:S05]  /*0460*/  BSYNC.RECONVERGENT B0 ;  /* 0x0000000000007941 */ /* 0x000fea0003800200 */
.L_x_547:
[----:B------:R-:W-:Y:S06]  /*0470*/  BAR.SYNC.DEFER_BLOCKING 0x0 ;  /* 0x0000000000007b1d */ /* 0x000fec0000010000 */
[----:B------:R-:W-:Y:S05]  /*0480*/  @P2 EXIT ;  /* 0x000000000000294d */ /* 0x000fea0003800000 */
[----:B01----:R-:W0:Y:S01]  /*0490*/  LDC.64 R4, c[0x0][0x398] ;  /* 0x0000e600ff047b82 */ /* 0x003e220000000a00 */
[----:B------:R-:W1:Y:S07]  /*04a0*/  LDS R0, [UR4] ;  /* 0x00000004ff007984 */ /* 0x000e6e0008000800 */
[----:B------:R-:W2:Y:S01]  /*04b0*/  LDC.64 R6, c[0x0][0x390] ;  /* 0x0000e400ff067b82 */ /* 0x000ea20000000a00 */
[----:B0-----:R-:W-:-:S06]  /*04c0*/  IMAD.WIDE.U32 R4, R2, 0x4, R4 ;  /* 0x0000000402047825 */ /* 0x001fcc00078e0004 */
[----:B------:R-:W3:Y:S01]  /*04d0*/  LDG.E.CONSTANT R5, desc[UR6][R4.64] ;  /* 0x0000000604057981 */ /* 0x000ee2000c1e9900 */
[----:B--2---:R-:W-:-:S03]  /*04e0*/  IMAD.WIDE.U32 R2, R2, 0x4, R6 ;  /* 0x0000000402027825 */ /* 0x004fc600078e0006 */
[----:B-1----:R-:W-:Y:S01]  /*04f0*/  STS [UR4+0x100], R0 ;  /* 0x00010000ff007988 */ /* 0x002fe20008000804 */
[----:B---3--:R-:W-:-:S05]  /*0500*/  FADD R7, R0, R5 ;  /* 0x0000000500077221 */ /* 0x008fca0000000000 */
[----:B------:R-:W-:Y:S01]  /*0510*/  STG.E desc[UR6][R2.64], R7 ;  /* 0x0000000702007986 */ /* 0x000fe2000c101906 */
[----:B------:R-:W-:Y:S05]  /*0520*/  EXIT ;  /* 0x000000000000794d */ /* 0x000fea0003800000 */
.L_x_549:
        /* <DEDUP_REMOVED lines=13> */
.L_x_634:


//--------------------- .text.fused_add_10_kernel0 --------------------------
	.section	.text.fused_add_10_kernel0,"ax",@progbits
	.align	128
        .global         fused_add_10_kernel0
        .type           fused_add_10_kernel0,@function
        .size           fused_add_10_kernel0,(.L_x_635 - fused_add_10_kernel0)
        .other          fused_add_10_kernel0,@"STO_CUDA_ENTRY STV_DEFAULT"
fused_add_10_kernel0:
.text.fused_add_10_kernel0:
        /* <DEDUP_REMOVED lines=17> */
[----:B------:R-:W-:Y:S01]  /*0110*/  STG.E desc[UR4][R6.64], R9 ;  /* 0x0000000906007986 */ /* 0x000fe2000c101904 */
[----:B------:R-:W-:Y:S05]  /*0120*/  EXIT ;  /* 0x000000000000794d */ /* 0x000fea0003800000 */
.L_x_550:
        /* <DEDUP_REMOVED lines=13> */
.L_x_635:


//--------------------- .text.fused_nn_contrib_conv2d_winograd_without_weight_transform_add_3_kernel0 --------------------------
	.section	.text.fused_nn_contrib_conv2d_winograd_without_weight_transform_add_3_kernel0,"ax",@progbits
	.align	128
        .global         fused_nn_contrib_conv2d_winograd_without_weight_transform_add_3_kernel0
        .type           fused_nn_contrib_conv2d_winograd_without_weight_transform_add_3_kernel0,@function
        .size           fused_nn_contrib_conv2d_winograd_without_weight_transform_add_3_kernel0,(.L_x_636 - fused_nn_contrib_conv2d_winograd_without_weight_transform_add_3_kernel0)
        .other          fused_nn_contrib_conv2d_winograd_without_weight_transform_add_3_kernel0,@"STO_CUDA_ENTRY STV_DEFAULT"
fused_nn_contrib_conv2d_winograd_without_weight_transform_add_3_kernel0:
.text.fused_nn_contrib_conv2d_winograd_without_weight_transform_add_3_kernel0:
        /* <DEDUP_REMOVED lines=854> */
.L_x_551:
        /* <DEDUP_REMOVED lines=10> */
.L_x_636:


//--------------------- .text.fused_nn_conv2d_1_kernel0 --------------------------
	.section	.text.fused_nn_conv2d_1_kernel0,"ax",@progbits
	.align	128
        .global         fused_nn_conv2d_1_kernel0
        .type           fused_nn_conv2d_1_kernel0,@function
        .size           fused_nn_conv2d_1_kernel0,(.L_x_637 - fused_nn_conv2d_1_kernel0)
        .other          fused_nn_conv2d_1_kernel0,@"STO_CUDA_ENTRY STV_DEFAULT"
fused_nn_conv2d_1_kernel0:
.text.fused_nn_conv2d_1_kernel0:
[----:B------:R-:W-:Y:S01]  /*0000*/  LDC R1, c[0x0][0x37c] ;  /* 0x0000df00ff017b82 */ /* 0x000fe20000000800 */
[----:B------:R-:W0:Y:S07]  /*0010*/  S2R R22, SR_TID.Z ;  /* 0x0000000000167919 */ /* 0x000e2e0000002300 */
[----:B------:R-:W1:Y:S01]  /*0020*/  S2UR UR5, SR_CgaCtaId ;  /* 0x00000000000579c3 */ /* 0x000e620000008800 */
[----:B------:R-:W-:Y:S01]  /*0030*/  UMOV UR4, 0x400 ;  /* 0x0000040000047882 */ /* 0x000fe20000000000 */
[----:B------:R-:W-:Y:S01]  /*0040*/  HFMA2 R35, -RZ, RZ, 0, 0 ;  /* 0x00000000ff237431 */ /* 0x000fe200000001ff */
[----:B------:R-:W0:Y:S01]  /*0050*/  S2R R21, SR_TID.X ;  /* 0x0000000000157919 */ /* 0x000e220000002100 */
[----:B------:R-:W-:Y:S01]  /*0060*/  HFMA2 R31, -RZ, RZ, 0, 0 ;  /* 0x00000000ff1f7431 */ /* 0x000fe200000001ff */
[----:B------:R-:W-:Y:S01]  /*0070*/  MOV R37, RZ ;  /* 0x000000ff00257202 */ /* 0x000fe20000000f00 */
[----:B------:R-:W2:Y:S01]  /*0080*/  LDCU.64 UR8, c[0x0][0x358] ;  /* 0x00006b00ff0877ac */ /* 0x000ea20008000a00 */
[----:B------:R-:W3:Y:S01]  /*0090*/  S2R R6, SR_CTAID.Z ;  /* 0x0000000000067919 */ /* 0x000ee20000002700 */
[----:B------:R-:W-:Y:S01]  /*00a0*/  MOV R33, RZ ;  /* 0x000000ff00217202 */ /* 0x000fe20000000f00 */
[----:B------:R-:W4:Y:S01]  /*00b0*/  S2R R20, SR_CTAID.Y ;  /* 0x0000000000147919 */ /* 0x000f220000002600 */
[----:B-1----:R-:W-:-:S02]  /*00c0*/  ULEA UR6, UR5, UR4, 0x18 ;  /* 0x0000000405067291 */ /* 0x002fc4000f8ec0ff */
[----:B------:R-:W-:-:S04]  /*00d0*/  UIADD3 UR4, UPT, UPT, UR4, 0xdc0, URZ ;  /* 0x00000dc004047890 */ /* 0x000fc8000fffe0ff */
[----:B------:R-:W-:Y:S01]  /*00e0*/  ULEA UR4, UR5, UR4, 0x18 ;  /* 0x0000000405047291 */ /* 0x000fe2000f8ec0ff */
[----:B0-----:R-:W-:Y:S01]  /*00f0*/  IMAD R28, R22, 0xe, R21 ;  /* 0x0000000e161c7824 */ /* 0x001fe200078e0215 */
[C---:B------:R-:W-:Y:S01]  /*0100*/  LEA R29, R21.reuse, R21, 0x1 ;  /* 0x00000015151d7211 */ /* 0x040fe200078e08ff */
[C---:B------:R-:W-:Y:S01]  /*0110*/  IMAD R9, R21.reuse, 0xc, RZ ;  /* 0x0000000c15097824 */ /* 0x040fe200078e02ff */
[----:B------:R-:W-:Y:S02]  /*0120*/  LEA R27, R21, UR6, 0x3 ;  /* 0x00000006151b7c11 */ /* 0x000fe4000f8e18ff */
[----:B------:R-:W-:Y:S02]  /*0130*/  SHF.L.U32 R28, R28, 0x1, RZ ;  /* 0x000000011c1c7819 */ /* 0x000fe400000006ff */
[----:B---3--:R-:W-:Y:S01]  /*0140*/  LEA R14, R6, R22, 0x5 ;  /* 0x00000016060e7211 */ /* 0x008fe200078e28ff */
[----:B------:R-:W-:Y:S01]  /*0150*/  IMAD R25, R22, 0x70, R27 ;  /* 0x0000007016197824 */ /* 0x000fe200078e021b */
[----:B------:R-:W-:-:S02]  /*0160*/  IADD3 R0, PT, PT, R28, 0x1, RZ ;  /* 0x000000011c007810 */ /* 0x000fc40007ffe0ff */
[----:B------:R-:W-:Y:S02]  /*0170*/  LOP3.LUT R2, R28, 0xffff, RZ, 0xc0, !PT ;  /* 0x0000ffff1c027812 */ /* 0x000fe400078ec0ff */
[----:B------:R-:W-:Y:S02]  /*0180*/  LOP3.LUT R3, R0, 0xffff, RZ, 0xc0, !PT ;  /* 0x0000ffff00037812 */ /* 0x000fe400078ec0ff */
[----:B------:R-:W-:Y:S01]  /*0190*/  IADD3 R12, PT, PT, R29, 0x2, RZ ;  /* 0x000000021d0c7810 */ /* 0x000fe20007ffe0ff */
[----:B------:R-:W-:Y:S01]  /*01a0*/  IMAD R5, R2, 0x129f, RZ ;  /* 0x0000129f02057824 */ /* 0x000fe200078e02ff */
[----:B------:R-:W-:Y:S01]  /*01b0*/  SHF.L.U32 R14, R14, 0x7, RZ ;  /* 0x000000070e0e7819 */ /* 0x000fe200000006ff */
[----:B------:R-:W-:Y:S01]  /*01c0*/  IMAD R4, R3, 0x129f, RZ ;  /* 0x0000129f03047824 */ /* 0x000fe200078e02ff */
[----:B------:R-:W-:Y:S01]  /*01d0*/  SHF.L.U32 R7, R12, 0x2, RZ ;  /* 0x000000020c077819 */ /* 0x000fe200000006ff */
[----:B------:R-:W0:Y:S01]  /*01e0*/  LDC.64 R2, c[0x0][0x388] ;  /* 0x0000e200ff027b82 */ /* 0x000e220000000a00 */
[----:B------:R-:W-:-:S02]  /*01f0*/  SHF.R.U32.HI R5, RZ, 0x12, R5 ;  /* 0x00000012ff057819 */ /* 0x000fc40000011605 */
[----:B------:R-:W-:Y:S02]  /*0200*/  SHF.R.U32.HI R4, RZ, 0x12, R4 ;  /* 0x00000012ff047819 */ /* 0x000fe40000011604 */
[----:B------:R-:W-:Y:S02]  /*0210*/  PRMT R8, R5, 0x9910, RZ ;  /* 0x0000991005087816 */ /* 0x000fe400000000ff */
[----:B------:R-:W-:Y:S02]  /*0220*/  PRMT R15, R4, 0x9910, RZ ;  /* 0x00009910040f7816 */ /* 0x000fe400000000ff */
[----:B------:R-:W-:Y:S01]  /*0230*/  LOP3.LUT R13, R14, 0x40, R7, 0xf8, !PT ;  /* 0x000000400e0d7812 */ /* 0x000fe200078ef807 */
[----:B------:R-:W-:Y:S01]  /*0240*/  IMAD R7, R8, 0x37, RZ ;  /* 0x0000003708077824 */ /* 0x000fe200078e02ff */
[----:B------:R-:W-:Y:S01]  /*0250*/  IADD3 R10, PT, PT, R29, 0x1, RZ ;  /* 0x000000011d0a7810 */ /* 0x000fe20007ffe0ff */
[----:B------:R-:W-:Y:S01]  /*0260*/  IMAD R8, R15, 0x37, RZ ;  /* 0x000000370f087824 */ /* 0x000fe200078e02ff */
[----:B------:R-:W-:-:S02]  /*0270*/  LOP3.LUT R16, R14, 0x40, R9, 0xf8, !PT ;  /* 0x000000400e107812 */ /* 0x000fc400078ef809 */
[----:B------:R-:W-:Y:S02]  /*0280*/  SHF.L.U32 R11, R10, 0x2, RZ ;  /* 0x000000020a0b7819 */ /* 0x000fe400000006ff */
[----:B------:R-:W-:Y:S02]  /*0290*/  IADD3 R17, PT, PT, RZ, -R8, RZ ;  /* 0x80000008ff117210 */ /* 0x000fe40007ffe0ff */
[----:B------:R-:W1:Y:S01]  /*02a0*/  LDC.64 R8, c[0x0][0x380] ;  /* 0x0000e000ff087b82 */ /* 0x000e620000000a00 */
[----:B------:R-:W-:Y:S02]  /*02b0*/  LOP3.LUT R15, R14, 0x40, R11, 0xf8, !PT ;  /* 0x000000400e0f7812 */ /* 0x000fe400078ef80b */
[----:B------:R-:W-:Y:S02]  /*02c0*/  IADD3 R7, PT, PT, RZ, -R7, RZ ;  /* 0x80000007ff077210 */ /* 0x000fe40007ffe0ff */
[----:B------:R-:W-:Y:S02]  /*02d0*/  LOP3.LUT R11, R13, 0xf, R12, 0xf8, !PT ;  /* 0x0000000f0d0b7812 */ /* 0x000fe400078ef80c */
[----:B------:R-:W-:-:S02]  /*02e0*/  LOP3.LUT R13, R15, 0xf, R10, 0xf8, !PT ;  /* 0x0000000f0f0d7812 */ /* 0x000fc400078ef80a */
[----:B------:R-:W-:Y:S01]  /*02f0*/  PRMT R15, R7, 0x7710, RZ ;  /* 0x00007710070f7816 */ /* 0x000fe200000000ff */
[----:B----4-:R-:W-:Y:S01]  /*0300*/  IMAD R7, R20, 0x70, RZ ;  /* 0x0000007014077824 */ /* 0x010fe200078e02ff */
[----:B------:R-:W-:Y:S01]  /*0310*/  PRMT R17, R17, 0x7710, RZ ;  /* 0x0000771011117816 */ /* 0x000fe200000000ff */
[----:B0-----:R-:W-:Y:S01]  /*0320*/  IMAD.WIDE.U32 R12, R13, 0x4, R2 ;  /* 0x000000040d0c7825 */ /* 0x001fe200078e0002 */
[----:B------:R-:W-:Y:S02]  /*0330*/  IADD3 R10, PT, PT, R28, R15, RZ ;  /* 0x0000000f1c0a7210 */ /* 0x000fe40007ffe0ff */
[----:B------:R-:W-:Y:S01]  /*0340*/  IADD3 R0, PT, PT, R0, R17, RZ ;  /* 0x0000001100007210 */ /* 0x000fe20007ffe0ff */
[----:B------:R-:W-:Y:S01]  /*0350*/  IMAD R17, R5, 0xc40, R7 ;  /* 0x00000c4005117824 */ /* 0x000fe200078e0207 */
[----:B------:R-:W-:Y:S01]  /*0360*/  LOP3.LUT R15, R16, 0xf, R29, 0xf8, !PT ;  /* 0x0000000f100f7812 */ /* 0x000fe200078ef81d */
[----:B------:R-:W-:Y:S01]  /*0370*/  IMAD R7, R4, 0xc40, R7 ;  /* 0x00000c4004077824 */ /* 0x000fe200078e0207 */
[----:B------:R-:W-:-:S02]  /*0380*/  LOP3.LUT R10, R10, 0xffff, RZ, 0xc0, !PT ;  /* 0x0000ffff0a0a7812 */ /* 0x000fc400078ec0ff */
[----:B------:R-:W-:Y:S01]  /*0390*/  LOP3.LUT R0, R0, 0xffff, RZ, 0xc0, !PT ;  /* 0x0000ffff00007812 */ /* 0x000fe200078ec0ff */
[--C-:B------:R-:W-:Y:S01]  /*03a0*/  IMAD.WIDE.U32 R4, R15, 0x4, R2.reuse ;  /* 0x000000040f047825 */ /* 0x100fe200078e0002 */
[----:B------:R-:W-:Y:S02]  /*03b0*/  IADD3 R19, PT, PT, R10, R17, RZ ;  /* 0x000000110a137210 */ /* 0x000fe40007ffe0ff */
[----:B------:R-:W-:Y:S01]  /*03c0*/  IADD3 R17, PT, PT, R0, R7, RZ ;  /* 0x0000000700117210 */ /* 0x000fe20007ffe0ff */
[----:B------:R-:W-:Y:S01]  /*03d0*/  IMAD.WIDE.U32 R10, R11, 0x4, R2 ;  /* 0x000000040b0a7825 */ /* 0x000fe200078e0002 */
[----:B------:R-:W-:Y:S02]  /*03e0*/  LEA R26, R22, R29, 0x5 ;  /* 0x0000001d161a7211 */ /* 0x000fe400078e28ff */
[----:B------:R-:W-:Y:S01]  /*03f0*/  MOV R2, R4 ;  /* 0x0000000400027202 */ /* 0x000fe20000000f00 */
[----:B-1----:R-:W-:Y:S01]  /*0400*/  IMAD.WIDE.U32 R18, R19, 0x4, R8 ;  /* 0x0000000413127825 */ /* 0x002fe200078e0008 */
[----:B------:R-:W-:-:S02]  /*0410*/  MOV R4, R10 ;  /* 0x0000000a00047202 */ /* 0x000fc40000000f00 */
[----:B------:R-:W-:Y:S01]  /*0420*/  MOV R7, R11 ;  /* 0x0000000b00077202 */ /* 0x000fe20000000f00 */
[----:B------:R-:W-:Y:S01]  /*0430*/  IMAD.WIDE.U32 R16, R17, 0x4, R8 ;  /* 0x0000000411107825 */ /* 0x000fe200078e0008 */
[----:B------:R-:W-:Y:S02]  /*0440*/  MOV R0, R12 ;  /* 0x0000000c00007202 */ /* 0x000fe40000000f00 */
[----:B------:R-:W-:Y:S02]  /*0450*/  MOV R3, R13 ;  /* 0x0000000d00037202 */ /* 0x000fe40000000f00 */
[----:B------:R-:W-:Y:S02]  /*0460*/  LEA R24, R26, UR4, 0x2 ;  /* 0x000000041a187c11 */ /* 0x000fe4000f8e10ff */
[----:B------:R-:W-:Y:S01]  /*0470*/  LEA R23, R22, UR4, 0x6 ;  /* 0x0000000416177c11 */ /* 0x000fe2000f8e30ff */
[----:B--2---:R-:W-:-:S06]  /*0480*/  UMOV UR4, URZ ;  /* 0x000000ff00047c82 */ /* 0x004fcc0008000000 */
.L_x_552:
[----:B------:R-:W-:Y:S01]  /*0490*/  SHF.L.U32 R8, R22, 0x1, RZ ;  /* 0x0000000116087819 */ /* 0x000fe200000006ff */
[----:B------:R-:W-:Y:S01]  /*04a0*/  BAR.SYNC.DEFER_BLOCKING 0x0 ;  /* 0x0000000000007b1d */ /* 0x000fe20000010000 */
[----:B------:R-:W-:Y:S02]  /*04b0*/  IADD3 R9, PT, PT, R29, 0x1, RZ ;  /* 0x000000011d097810 */ /* 0x000fe40007ffe0ff */
[----:B------:R-:W-:Y:S02]  /*04c0*/  ISETP.GT.U32.AND P2, PT, R26, 0x3fe, PT ;  /* 0x000003fe1a00780c */ /* 0x000fe40003f44070 */
[----:B------:R-:W-:Y:S02]  /*04d0*/  LEA.HI R9, R9, R8, RZ, 0x1c ;  /* 0x0000000809097211 */ /* 0x000fe400078fe0ff */
[----:B------:R-:W-:Y:S02]  /*04e0*/  IADD3 R11, PT, PT, R29, 0x2, RZ ;  /* 0x000000021d0b7810 */ /* 0x000fe40007ffe0ff */
[----:B------:R-:W-:-:S02]  /*04f0*/  ISETP.GT.U32.OR P2, PT, R9, 0x3f, P2 ;  /* 0x0000003f0900780c */ /* 0x000fc40001744470 */
[-C--:B------:R-:W-:Y:S02]  /*0500*/  LEA.HI R10, R11, R8.reuse, RZ, 0x1c ;  /* 0x000000080b0a7211 */ /* 0x080fe400078fe0ff */
[----:B------:R-:W-:Y:S02]  /*0510*/  ISETP.GT.U32.AND P1, PT, R26, 0x3ff, PT ;  /* 0x000003ff1a00780c */ /* 0x000fe40003f24070 */
[----:B------:R-:W-:Y:S02]  /*0520*/  LEA.HI R8, R29, R8, RZ, 0x1c ;  /* 0x000000081d087211 */ /* 0x000fe400078fe0ff */
[----:B------:R-:W-:Y:S02]  /*0530*/  ISETP.GT.U32.OR P2, PT, R21, 0xa, P2 ;  /* 0x0000000a1500780c */ /* 0x000fe40001744470 */
[----:B------:R-:W-:Y:S02]  /*0540*/  ISETP.GT.U32.OR P1, PT, R8, 0x3f, P1 ;  /* 0x0000003f0800780c */ /* 0x000fe40000f24470 */
[----:B------:R-:W-:-:S02]  /*0550*/  ISETP.GT.U32.AND P0, PT, R26, 0x3fd, PT ;  /* 0x000003fd1a00780c */ /* 0x000fc40003f04070 */
[C---:B------:R-:W-:Y:S02]  /*0560*/  ISETP.GT.U32.OR P1, PT, R21.reuse, 0xa, P1 ;  /* 0x0000000a1500780c */ /* 0x040fe40000f24470 */
[----:B------:R-:W-:Y:S02]  /*0570*/  ISETP.GT.U32.OR P0, PT, R10, 0x3f, P0 ;  /* 0x0000003f0a00780c */ /* 0x000fe40000704470 */
[----:B------:R-:W-:Y:S02]  /*0580*/  ISETP.GT.U32.AND P3, PT, R28, 0x36f, PT ;  /* 0x0000036f1c00780c */ /* 0x000fe40003f64070 */
[----:B------:R-:W-:Y:S02]  /*0590*/  ISETP.GT.U32.OR P0, PT, R21, 0x9, P0 ;  /* 0x000000091500780c */ /* 0x000fe40000704470 */
[----:B------:R-:W-:Y:S02]  /*05a0*/  @!P2 MOV R8, R0 ;  /* 0x000000000008a202 */ /* 0x000fe40000000f00 */
[----:B------:R-:W-:-:S02]  /*05b0*/  @!P2 MOV R9, R3 ;  /* 0x000000030009a202 */ /* 0x000fc40000000f00 */
[----:B------:R-:W-:-:S03]  /*05c0*/  ISETP.GT.U32.AND P4, PT, R28, 0x36e, PT ;  /* 0x0000036e1c00780c */ /* 0x000fc60003f84070 */
[----:B------:R0:W2:Y:S04]  /*05d0*/  @!P2 LDG.E.CONSTANT R11, desc[UR8][R8.64] ;  /* 0x00000008080ba981 */ /* 0x0000a8000c1e9900 */
[----:B------:R-:W3:Y:S01]  /*05e0*/  @!P3 LDG.E.CONSTANT R10, desc[UR8][R18.64] ;  /* 0x00000008120ab981 */ /* 0x000ee2000c1e9900 */
[----:B0-----:R-:W-:-:S05]  /*05f0*/  @!P1 MOV R8, R2 ;  /* 0x0000000200089202 */ /* 0x001fca0000000f00 */
[----:B------:R-:W4:Y:S01]  /*0600*/  @!P4 LDG.E.CONSTANT R34, desc[UR8][R16.64] ;  /* 0x000000081022c981 */ /* 0x000f22000c1e9900 */
[----:B------:R-:W-:-:S05]  /*0610*/  @!P1 MOV R9, R5 ;  /* 0x0000000500099202 */ /* 0x000fca0000000f00 */
[----:B------:R0:W5:Y:S02]  /*0620*/  @!P1 LDG.E.CONSTANT R36, desc[UR8][R8.64] ;  /* 0x0000000808249981 */ /* 0x000164000c1e9900 */
[----:B0-----:R-:W-:Y:S02]  /*0630*/  @!P0 MOV R8, R4 ;  /* 0x0000000400088202 */ /* 0x001fe40000000f00 */
[----:B------:R-:W-:-:S05]  /*0640*/  @!P0 MOV R9, R7 ;  /* 0x0000000700098202 */ /* 0x000fca0000000f00 */
[----:B------:R-:W5:Y:S04]  /*0650*/  @!P0 LDG.E.CONSTANT R13, desc[UR8][R8.64] ;  /* 0x00000008080d8981 */ /* 0x000f68000c1e9900 */
[----:B---3--:R-:W-:Y:S04]  /*0660*/  @!P3 STS [R25], R10 ;  /* 0x0000000a1900b388 */ /* 0x008fe80000000800 */
[----:B----4-:R-:W-:Y:S04]  /*0670*/  @!P4 STS [R25+0x4], R34 ;  /* 0x000004221900c388 */ /* 0x010fe80000000800 */
[----:B--2---:R-:W-:Y:S04]  /*0680*/  @!P2 STS [R24+0x4], R11 ;  /* 0x0000040b1800a388 */ /* 0x004fe80000000800 */
[----:B-----5:R-:W-:Y:S04]  /*0690*/  @!P1 STS [R24], R36 ;  /* 0x0000002418009388 */ /* 0x020fe80000000800 */
[----:B------:R-:W-:Y:S01]  /*06a0*/  @!P0 STS [R24+0x8], R13 ;  /* 0x0000080d18008388 */ /* 0x000fe20000000800 */
[----:B------:R-:W-:Y:S06]  /*06b0*/  BAR.SYNC.DEFER_BLOCKING 0x0 ;  /* 0x0000000000007b1d */ /* 0x000fec0000010000 */
[----:B------:R-:W-:Y:S04]  /*06c0*/  LDS R34, [R27] ;  /* 0x000000001b227984 */ /* 0x000fe80000000800 */
[----:B------:R-:W0:Y:S04]  /*06d0*/  LDS.128 R12, [R23] ;  /* 0x00000000170c7984 */ /* 0x000e280000000c00 */
[----:B------:R-:W1:Y:S04]  /*06e0*/  LDS.128 R8, [R23+0x800] ;  /* 0x0008000017087984 */ /* 0x000e680000000c00 */
[----:B------:R-:W2:Y:S01]  /*06f0*/  LDS R30, [R27+0x70] ;  /* 0x000070001b1e7984 */ /* 0x000ea20000000800 */
[----:B0-----:R-:W-:-:S03]  /*0700*/  FFMA R32, R34, R12, R35 ;  /* 0x0000000c22207223 */ /* 0x001fc60000000023 */
[----:B------:R-:W-:Y:S01]  /*0710*/  LDS R35, [R27+0x14c] ;  /* 0x00014c001b237984 */ /* 0x000fe20000000800 */
[----:B-1----:R-:W-:Y:S01]  /*0720*/  FFMA R34, R34, R8, R31 ;  /* 0x0000000822227223 */ /* 0x002fe2000000001f */
[-C--:B--2---:R-:W-:Y:S02]  /*0730*/  FFMA R8, R8, R30.reuse, R33 ;  /* 0x0000001e08087223 */ /* 0x084fe40000000021 */
[----:B------:R-:W0:Y:S01]  /*0740*/  LDS R33, [R27+0xdc] ;  /* 0x0000dc001b217984 */ /* 0x000e220000000800 */
[----:B------:R-:W-:-:S03]  /*0750*/  FFMA R12, R12, R30, R37 ;  /* 0x0000001e0c0c7223 */ /* 0x000fc60000000025 */
[----:B------:R-:W-:Y:S01]  /*0760*/  LDS R30, [R27+0x294] ;  /* 0x000294001b1e7984 */ /* 0x000fe20000000800 */
[-C--:B0-----:R-:W-:Y:S01]  /*0770*/  FFMA R31, R33, R13.reuse, R32 ;  /* 0x0000000d211f7223 */ /* 0x081fe20000000020 */
[----:B------:R-:W-:Y:S02]  /*0780*/  FFMA R13, R35, R13, R12 ;  /* 0x0000000d230d7223 */ /* 0x000fe4000000000c */
[----:B------:R-:W0:Y:S01]  /*0790*/  LDS R32, [R27+0x228] ;  /* 0x000228001b207984 */ /* 0x000e220000000800 */
[----:B------:R-:W-:-:S03]  /*07a0*/  FFMA R33, R33, R9, R34 ;  /* 0x0000000921217223 */ /* 0x000fc60000000022 */
[----:B------:R-:W1:Y:S01]  /*07b0*/  LDS R12, [R27+0x1b8] ;  /* 0x0001b8001b0c7984 */ /* 0x000e620000000800 */
[----:B------:R-:W-:-:S03]  /*07c0*/  FFMA R9, R35, R9, R8 ;  /* 0x0000000923097223 */ /* 0x000fc60000000008 */
[----:B------:R-:W2:Y:S01]  /*07d0*/  LDS R8, [R27+0x304] ;  /* 0x000304001b087984 */ /* 0x000ea20000000800 */
[-C--:B0-----:R-:W-:Y:S01]  /*07e0*/  FFMA R13, R32, R14.reuse, R13 ;  /* 0x0000000e200d7223 */ /* 0x081fe2000000000d */
[C---:B-1----:R-:W-:Y:S01]  /*07f0*/  FFMA R31, R12.reuse, R14, R31 ;  /* 0x0000000e0c1f7223 */ /* 0x042fe2000000001f */
[-C--:B------:R-:W-:Y:S01]  /*0800*/  FFMA R35, R12, R10.reuse, R33 ;  /* 0x0000000a0c237223 */ /* 0x080fe20000000021 */
[----:B------:R-:W-:Y:S01]  /*0810*/  FFMA R9, R32, R10, R9 ;  /* 0x0000000a20097223 */ /* 0x000fe20000000009 */
[----:B------:R-:W-:Y:S01]  /*0820*/  LDS R33, [R27+0x3e0] ;  /* 0x0003e0001b217984 */ /* 0x000fe20000000800 */
[-C--:B------:R-:W-:Y:S01]  /*0830*/  FFMA R10, R30, R15.reuse, R31 ;  /* 0x0000000f1e0a7223 */ /* 0x080fe2000000001f */
[----:B--2---:R-:W-:Y:S02]  /*0840*/  FFMA R32, R8, R15, R13 ;  /* 0x0000000f08207223 */ /* 0x004fe4000000000d */
[----:B------:R-:W-:Y:S04]  /*0850*/  LDS R31, [R27+0x370] ;  /* 0x000370001b1f7984 */ /* 0x000fe80000000800 */
[----:B------:R-:W0:Y:S01]  /*0860*/  LDS.128 R12, [R23+0x10] ;  /* 0x00001000170c7984 */ /* 0x000e220000000c00 */
[-C--:B------:R-:W-:Y:S01]  /*0870*/  FFMA R35, R30, R11.reuse, R35 ;  /* 0x0000000b1e237223 */ /* 0x080fe20000000023 */
[----:B------:R-:W-:Y:S01]  /*0880*/  FFMA R37, R8, R11, R9 ;  /* 0x0000000b08257223 */ /* 0x000fe20000000009 */
[----:B0-----:R-:W-:-:S02]  /*0890*/  FFMA R30, R31, R12, R10 ;  /* 0x0000000c1f1e7223 */ /* 0x001fc4000000000a */
[----:B------:R-:W0:Y:S01]  /*08a0*/  LDS.128 R8, [R23+0x810] ;  /* 0x0008100017087984 */ /* 0x000e220000000c00 */
[-C--:B------:R-:W-:Y:S01]  /*08b0*/  FFMA R12, R12, R33.reuse, R32 ;  /* 0x000000210c0c7223 */ /* 0x080fe20000000020 */
[----:B0-----:R-:W-:Y:S01]  /*08c0*/  FFMA R32, R31, R8, R35 ;  /* 0x000000081f207223 */ /* 0x001fe20000000023 */
[----:B------:R-:W-:Y:S01]  /*08d0*/  FFMA R8, R8, R33, R37 ;  /* 0x0000002108087223 */ /* 0x000fe20000000025 */
[----:B------:R-:W-:Y:S04]  /*08e0*/  LDS R35, [R27+0x4bc] ;  /* 0x0004bc001b237984 */ /* 0x000fe80000000800 */
[----:B------:R-:W0:Y:S02]  /*08f0*/  LDS R33, [R27+0x44c] ;  /* 0x00044c001b217984 */ /* 0x000e240000000800 */
[C---:B0-----:R-:W-:Y:S01]  /*0900*/  FFMA R31, R33.reuse, R13, R30 ;  /* 0x0000000d211f7223 */ /* 0x041fe2000000001e */
[----:B------:R-:W-:Y:S01]  /*0910*/  FFMA R33, R33, R9, R32 ;  /* 0x0000000921217223 */ /* 0x000fe20000000020 */
[C---:B------:R-:W-:Y:S01]  /*0920*/  FFMA R13, R35.reuse, R13, R12 ;  /* 0x0000000d230d7223 */ /* 0x040fe2000000000c */
[----:B------:R-:W0:Y:S04]  /*0930*/  LDS R32, [R27+0x598] ;  /* 0x000598001b207984 */ /* 0x000e280000000800 */
[----:B------:R-:W1:Y:S01]  /*0940*/  LDS R12, [R27+0x528] ;  /* 0x000528001b0c7984 */ /* 0x000e620000000800 */
[----:B------:R-:W-:-:S03]  /*0950*/  FFMA R9, R35, R9, R8 ;  /* 0x0000000923097223 */ /* 0x000fc60000000008 */
[----:B------:R-:W2:Y:S04]  /*0960*/  LDS R30, [R27+0x604] ;  /* 0x000604001b1e7984 */ /* 0x000ea80000000800 */
[----:B------:R-:W3:Y:S01]  /*0970*/  LDS R8, [R27+0x674] ;  /* 0x000674001b087984 */ /* 0x000ee20000000800 */
[-C--:B0-----:R-:W-:Y:S01]  /*0980*/  FFMA R13, R32, R14.reuse, R13 ;  /* 0x0000000e200d7223 */ /* 0x081fe2000000000d */
[C---:B-1----:R-:W-:Y:S01]  /*0990*/  FFMA R31, R12.reuse, R14, R31 ;  /* 0x0000000e0c1f7223 */ /* 0x042fe2000000001f */
[-C--:B------:R-:W-:Y:S01]  /*09a0*/  FFMA R35, R12, R10.reuse, R33 ;  /* 0x0000000a0c237223 */ /* 0x080fe20000000021 */
[----:B------:R-:W-:Y:S01]  /*09b0*/  FFMA R9, R32, R10, R9 ;  /* 0x0000000a20097223 */ /* 0x000fe20000000009 */
[----:B------:R-:W-:Y:S01]  /*09c0*/  LDS R33, [R27+0x750] ;  /* 0x000750001b217984 */ /* 0x000fe20000000800 */
[----:B--2---:R-:W-:-:S03]  /*09d0*/  FFMA R10, R30, R15, R31 ;  /* 0x0000000f1e0a7223 */ /* 0x004fc6000000001f */
[----:B------:R-:W-:Y:S01]  /*09e0*/  LDS R31, [R27+0x6e0] ;  /* 0x0006e0001b1f7984 */ /* 0x000fe20000000800 */
[----:B---3--:R-:W-:-:S03]  /*09f0*/  FFMA R32, R8, R15, R13 ;  /* 0x0000000f08207223 */ /* 0x008fc6000000000d */
[----:B------:R-:W0:Y:S01]  /*0a00*/  LDS.128 R12, [R23+0x20] ;  /* 0x00002000170c7984 */ /* 0x000e220000000c00 */
[-C--:B------:R-:W-:Y:S01]  /*0a10*/  FFMA R35, R30, R11.reuse, R35 ;  /* 0x0000000b1e237223 */ /* 0x080fe20000000023 */
[----:B------:R-:W-:Y:S01]  /*0a20*/  FFMA R37, R8, R11, R9 ;  /* 0x0000000b08257223 */ /* 0x000fe20000000009 */
[C---:B0-----:R-:W-:Y:S02]  /*0a30*/  FFMA R30, R31.reuse, R12, R10 ;  /* 0x0000000c1f1e7223 */ /* 0x041fe4000000000a */
        /* <DEDUP_REMOVED lines=31> */
[----:B------:R-:W0:Y:S01]  /*0c30*/  LDS R33, [R27+0xb2c] ;  /* 0x000b2c001b217984 */ /* 0x000e220000000800 */
[----:B------:R-:W-:-:S04]  /*0c40*/  UIADD3 UR4, UPT, UPT, UR4, 0x1, URZ ;  /* 0x0000000104047890 */ /* 0x000fc8000fffe0ff */
[----:B------:R-:W-:Y:S01]  /*0c50*/  UISETP.NE.AND UP0, UPT, UR4, 0x4, UPT ;  /* 0x000000040400788c */ /* 0x000fe2000bf05270 */
[C---:B0-----:R-:W-:Y:S01]  /*0c60*/  FFMA R31, R33.reuse, R13, R30 ;  /* 0x0000000d211f7223 */ /* 0x041fe2000000001e */
[----:B------:R-:W-:Y:S01]  /*0c70*/  FFMA R33, R33, R9, R32 ;  /* 0x0000000921217223 */ /* 0x000fe20000000020 */
[----:B------:R-:W0:Y:S01]  /*0c80*/  LDS R30, [R27+0xc08] ;  /* 0x000c08001b1e7984 */ /* 0x000e220000000800 */
[----:B------:R-:W-:-:S03]  /*0c90*/  FFMA R13, R35, R13, R12 ;  /* 0x0000000d230d7223 */ /* 0x000fc6000000000c */
[----:B------:R-:W1:Y:S01]  /*0ca0*/  LDS R32, [R27+0xc78] ;  /* 0x000c78001b207984 */ /* 0x000e620000000800 */
[----:B------:R-:W-:-:S03]  /*0cb0*/  FFMA R9, R35, R9, R8 ;  /* 0x0000000923097223 */ /* 0x000fc60000000008 */
[----:B------:R-:W2:Y:S04]  /*0cc0*/  LDS R12, [R27+0xce4] ;  /* 0x000ce4001b0c7984 */ /* 0x000ea80000000800 */
[----:B------:R-:W3:Y:S01]  /*0cd0*/  LDS R8, [R27+0xd54] ;  /* 0x000d54001b087984 */ /* 0x000ee20000000800 */
[----:B------:R-:W-:Y:S02]  /*0ce0*/  IADD3 R16, P3, PT, R16, 0x31000, RZ ;  /* 0x0003100010107810 */ /* 0x000fe40007f7e0ff */
[----:B------:R-:W-:Y:S02]  /*0cf0*/  IADD3 R18, P4, PT, R18, 0x31000, RZ ;  /* 0x0003100012127810 */ /* 0x000fe40007f9e0ff */
[----:B------:R-:W-:Y:S02]  /*0d00*/  IADD3 R4, P0, PT, R4, 0x40, RZ ;  /* 0x0000004004047810 */ /* 0x000fe40007f1e0ff */
[----:B------:R-:W-:-:S02]  /*0d10*/  IADD3 R0, P1, PT, R0, 0x40, RZ ;  /* 0x0000004000007810 */ /* 0x000fc40007f3e0ff */
[----:B------:R-:W-:Y:S02]  /*0d20*/  IADD3 R2, P2, PT, R2, 0x40, RZ ;  /* 0x0000004002027810 */ /* 0x000fe40007f5e0ff */
[----:B------:R-:W-:Y:S02]  /*0d30*/  IADD3.X R17, PT, PT, RZ, R17, RZ, P3, !PT ;  /* 0x00000011ff117210 */ /* 0x000fe40001ffe4ff */
[----:B------:R-:W-:Y:S02]  /*0d40*/  IADD3.X R19, PT, PT, RZ, R19, RZ, P4, !PT ;  /* 0x00000013ff137210 */ /* 0x000fe400027fe4ff */
[----:B------:R-:W-:Y:S02]  /*0d50*/  IADD3.X R7, PT, PT, RZ, R7, RZ, P0, !PT ;  /* 0x00000007ff077210 */ /* 0x000fe400007fe4ff */
[----:B------:R-:W-:Y:S02]  /*0d60*/  IADD3.X R3, PT, PT, RZ, R3, RZ, P1, !PT ;  /* 0x00000003ff037210 */ /* 0x000fe40000ffe4ff */
[----:B------:R-:W-:Y:S01]  /*0d70*/  IADD3.X R5, PT, PT, RZ, R5, RZ, P2, !PT ;  /* 0x00000005ff057210 */ /* 0x000fe200017fe4ff */
[C---:B0-----:R-:W-:Y:S01]  /*0d80*/  FFMA R31, R30.reuse, R14, R31 ;  /* 0x0000000e1e1f7223 */ /* 0x041fe2000000001f */
[----:B------:R-:W-:Y:S01]  /*0d90*/  FFMA R30, R30, R10, R33 ;  /* 0x0000000a1e1e7223 */ /* 0x000fe20000000021 */
[C---:B-1----:R-:W-:Y:S01]  /*0da0*/  FFMA R13, R32.reuse, R14, R13 ;  /* 0x0000000e200d7223 */ /* 0x042fe2000000000d */
[----:B------:R-:W-:Y:S01]  /*0db0*/  FFMA R9, R32, R10, R9 ;  /* 0x0000000a20097223 */ /* 0x000fe20000000009 */
[C---:B--2---:R-:W-:Y:S01]  /*0dc0*/  FFMA R35, R12.reuse, R15, R31 ;  /* 0x0000000f0c237223 */ /* 0x044fe2000000001f */
[----:B------:R-:W-:Y:S01]  /*0dd0*/  FFMA R31, R12, R11, R30 ;  /* 0x0000000b0c1f7223 */ /* 0x000fe2000000001e */
[C---:B---3--:R-:W-:Y:S01]  /*0de0*/  FFMA R37, R8.reuse, R15, R13 ;  /* 0x0000000f08257223 */ /* 0x048fe2000000000d */
        /* <DEDUP_REMOVED lines=8> */
[----:B------:R-:W-:Y:S04]  /*0e70*/  STG.E desc[UR8][R2.64+0x18800], R31 ;  /* 0x0188001f02007986 */ /* 0x000fe8000c101908 */
[----:B------:R-:W-:Y:S04]  /*0e80*/  STG.E desc[UR8][R2.64+0x38], R37 ;  /* 0x0000382502007986 */ /* 0x000fe8000c101908 */
[----:B------:R-:W-:Y:S01]  /*0e90*/  STG.E desc[UR8][R2.64+0x18838], R33 ;  /* 0x0188382102007986 */ /* 0x000fe2000c101908 */
[----:B------:R-:W-:Y:S05]  /*0ea0*/  EXIT ;  /* 0x000000000000794d */ /* 0x000fea0003800000 */
.L_x_553:
        /* <DEDUP_REMOVED lines=13> */
.L_x_637:


//--------------------- .text.fused_nn_contrib_conv2d_winograd_without_weight_transform_add_2_kernel1 --------------------------
	.section	.text.fused_nn_contrib_conv2d_winograd_without_weight_transform_add_2_kernel1,"ax",@progbits
	.align	128
        .global         fused_nn_contrib_conv2d_winograd_without_weight_transform_add_2_kernel1
        .type           fused_nn_contrib_conv2d_winograd_without_weight_transform_add_2_kernel1,@function
        .size           fused_nn_contrib_conv2d_winograd_without_weight_transform_add_2_kernel1,(.L_x_638 - fused_nn_contrib_conv2d_winograd_without_weight_transform_add_2_kernel1)
        .other          fused_nn_contrib_conv2d_winograd_without_weight_transform_add_2_kernel1,@"STO_CUDA_ENTRY STV_DEFAULT"
fused_nn_contrib_conv2d_winograd_without_weight_transform_add_2_kernel1:
.text.fused_nn_contrib_conv2d_winograd_without_weight_transform_add_2_kernel1:
        /* <DEDUP_REMOVED lines=57> */
.L_x_555:
        /* <DEDUP_REMOVED lines=49> */
.L_x_554:
        /* <DEDUP_REMOVED lines=209> */
.L_x_556:
        /* <DEDUP_REMOVED lines=13> */
.L_x_638:


//--------------------- .text.fused_nn_contrib_conv2d_winograd_without_weight_transform_add_kernel2 --------------------------
	.section	.text.fused_nn_contrib_conv2d_winograd_without_weight_transform_add_kernel2,"ax",@progbits
	.align	128
        .global         fused_nn_contrib_conv2d_winograd_without_weight_transform_add_kernel2
        .type           fused_nn_contrib_conv2d_winograd_without_weight_transform_add_kernel2,@function
        .size           fused_nn_contrib_conv2d_winograd_without_weight_transform_add_kernel2,(.L_x_639 - fused_nn_contrib_conv2d_winograd_without_weight_transform_add_kernel2)
        .other          fused_nn_contrib_conv2d_winograd_without_weight_transform_add_kernel2,@"STO_CUDA_ENTRY STV_DEFAULT"
fused_nn_contrib_conv2d_winograd_without_weight_transform_add_kernel2:
.text.fused_nn_contrib_conv2d_winograd_without_weight_transform_add_kernel2:
[----:B------:R-:W-:Y:S01]  /*0000*/  LDC R1, c[0x0][0x37c] ;  /* 0x0000df00ff017b82 */ /* 0x000fe20000000800 */
[----:B------:R-:W0:Y:S07]  /*0010*/  S2R R16, SR_TID.X ;  /* 0x0000000000107919 */ /* 0x000e2e0000002100 */
[----:B------:R-:W1:Y:S01]  /*0020*/  LDC.64 R2, c[0x0][0x380] ;  /* 0x0000e000ff027b82 */ /* 0x000e620000000a00 */
[----:B------:R-:W2:Y:S01]  /*0030*/  LDCU.64 UR4, c[0x0][0x358] ;  /* 0x00006b00ff0477ac */ /* 0x000ea20008000a00 */
[----:B------:R-:W0:Y:S02]  /*0040*/  S2R R9, SR_CTAID.X ;  /* 0x0000000000097919 */ /* 0x000e240000002500 */
[----:B0-----:R-:W-:-:S05]  /*0050*/  LEA R5, R9, R16, 0x7 ;  /* 0x0000001009057211 */ /* 0x001fca00078e38ff */
[----:B-1----:R-:W-:Y:S01]  /*0060*/  IMAD.WIDE.U32 R2, R5, 0x4, R2 ;  /* 0x0000000405027825 */ /* 0x002fe200078e0002 */
[----:B------:R-:W-:Y:S01]  /*0070*/  SHF.R.U32.HI R0, RZ, 0x4, R16 ;  /* 0x00000004ff007819 */ /* 0x000fe20000011610 */
[----:B------:R-:W0:Y:S03]  /*0080*/  LDC.64 R4, c[0x0][0x390] ;  /* 0x0000e400ff047b82 */ /* 0x000e260000000a00 */
[----:B--2---:R-:W2:Y:S04]  /*0090*/  LDG.E.CONSTANT R19, desc[UR4][R2.64+0x8000] ;  /* 0x0080000402137981 */ /* 0x004ea8000c1e9900 */
[----:B------:R-:W3:Y:S04]  /*00a0*/  LDG.E.CONSTANT R20, desc[UR4][R2.64] ;  /* 0x0000000402147981 */ /* 0x000ee8000c1e9900 */
[----:B------:R-:W4:Y:S04]  /*00b0*/  LDG.E.CONSTANT R6, desc[UR4][R2.64+0x10000] ;  /* 0x0100000402067981 */ /* 0x000f28000c1e9900 */
[----:B------:R-:W4:Y:S01]  /*00c0*/  LDG.E.CONSTANT R7, desc[UR4][R2.64+0x18000] ;  /* 0x0180000402077981 */ /* 0x000f22000c1e9900 */
[----:B------:R-:W-:-:S03]  /*00d0*/  LEA R12, R9, R0, 0x3 ;  /* 0x00000000090c7211 */ /* 0x000fc600078e18ff */
[----:B------:R-:W4:Y:S01]  /*00e0*/  LDG.E.CONSTANT R0, desc[UR4][R2.64+0x28000] ;  /* 0x0280000402007981 */ /* 0x000f22000c1e9900 */
[----:B------:R-:W-:-:S03]  /*00f0*/  SHF.L.U32 R10, R16, 0x1, RZ ;  /* 0x00000001100a7819 */ /* 0x000fc600000006ff */
[----:B------:R-:W4:Y:S01]  /*0100*/  LDG.E.CONSTANT R8, desc[UR4][R2.64+0x20000] ;  /* 0x0200000402087981 */ /* 0x000f22000c1e9900 */
[----:B------:R-:W-:Y:S02]  /*0110*/  LOP3.LUT R11, R10, 0x6, RZ, 0xc0, !PT ;  /* 0x000000060a0b7812 */ /* 0x000fe400078ec0ff */
[----:B------:R-:W-:Y:S01]  /*0120*/  SHF.R.U32.HI R16, RZ, 0x2, R16 ;  /* 0x00000002ff107819 */ /* 0x000fe20000011610 */
[----:B------:R-:W4:Y:S01]  /*0130*/  LDG.E.CONSTANT R9, desc[UR4][R2.64+0x30000] ;  /* 0x0300000402097981 */ /* 0x000f22000c1e9900 */
[----:B------:R-:W-:-:S03]  /*0140*/  ISETP.NE.AND P0, PT, R11, 0x6, PT ;  /* 0x000000060b00780c */ /* 0x000fc60003f05270 */
[----:B------:R-:W4:Y:S01]  /*0150*/  LDG.E.CONSTANT R10, desc[UR4][R2.64+0x38000] ;  /* 0x03800004020a7981 */ /* 0x000f22000c1e9900 */
[----:B------:R-:W-:Y:S01]  /*0160*/  LOP3.LUT R16, R16, 0x3, RZ, 0xc0, !PT ;  /* 0x0000000310107812 */ /* 0x000fe200078ec0ff */
[----:B------:R-:W-:Y:S02]  /*0170*/  IMAD R17, R12, 0x31, R11 ;  /* 0x000000310c117824 */ /* 0x000fe400078e020b */
[----:B------:R-:W4:Y:S04]  /*0180*/  LDG.E.CONSTANT R11, desc[UR4][R2.64+0x48000] ;  /* 0x04800004020b7981 */ /* 0x000f28000c1e9900 */
[----:B------:R-:W4:Y:S01]  /*0190*/  LDG.E.CONSTANT R12, desc[UR4][R2.64+0x40000] ;  /* 0x04000004020c7981 */ /* 0x000f22000c1e9900 */
[----:B------:R-:W-:-:S03]  /*01a0*/  IMAD R17, R16, 0xe, R17 ;  /* 0x0000000e10117824 */ /* 0x000fc600078e0211 */
[----:B------:R-:W4:Y:S01]  /*01b0*/  LDG.E.CONSTANT R13, desc[UR4][R2.64+0x50000] ;  /* 0x05000004020d7981 */ /* 0x000f22000c1e9900 */
[----:B0-----:R-:W-:-:S03]  /*01c0*/  IMAD.WIDE.U32 R4, R17, 0x4, R4 ;  /* 0x0000000411047825 */ /* 0x001fc600078e0004 */
[----:B------:R-:W4:Y:S04]  /*01d0*/  LDG.E.CONSTANT R14, desc[UR4][R2.64+0x58000] ;  /* 0x05800004020e7981 */ /* 0x000f28000c1e9900 */
[----:B------:R-:W4:Y:S04]  /*01e0*/  @P0 LDG.E.CONSTANT R18, desc[UR4][R4.64+0x4] ;  /* 0x0000040404120981 */ /* 0x000f28000c1e9900 */
[----:B------:R-:W4:Y:S01]  /*01f0*/  LDG.E.CONSTANT R15, desc[UR4][R4.64] ;  /* 0x00000004040f7981 */ /* 0x000f22000c1e9900 */
[----:B------:R-:W-:-:S03]  /*0200*/  ISETP.NE.AND P1, PT, R16, 0x3, PT ;  /* 0x000000031000780c */ /* 0x000fc60003f25270 */
[----:B------:R0:W5:Y:S01]  /*0210*/  LDG.E.CONSTANT R16, desc[UR4][R2.64+0x68000] ;  /* 0x0680000402107981 */ /* 0x000162000c1e9900 */
[----:B--2---:R-:W-:Y:S01]  /*0220*/  FADD R21, RZ, -R19 ;  /* 0x80000013ff157221 */ /* 0x004fe20000000000 */
[----:B---3--:R-:W-:-:S03]  /*0230*/  FADD R20, RZ, R20 ;  /* 0x00000014ff147221 */ /* 0x008fc60000000000 */
[----:B----4-:R-:W-:Y:S01]  /*0240*/  FADD R22, R6, R21 ;  /* 0x0000001506167221 */ /* 0x010fe20000000000 */
[----:B------:R-:W-:-:S03]  /*0250*/  FADD R19, R20, R19 ;  /* 0x0000001314137221 */ /* 0x000fc60000000000 */
[----:B------:R-:W-:Y:S01]  /*0260*/  FADD R7, R22, R7 ;  /* 0x0000000716077221 */ /* 0x000fe20000000000 */
[----:B------:R-:W-:-:S03]  /*0270*/  FADD R19, R19, R6 ;  /* 0x0000000613137221 */ /* 0x000fc60000000000 */
[----:B------:R-:W-:Y:S02]  /*0280*/  FADD R20, -R0, R7 ;  /* 0x0000000700147221 */ /* 0x000fe40000000100 */
[----:B------:R-:W1:Y:S01]  /*0290*/  LDC.64 R6, c[0x0][0x388] ;  /* 0x0000e200ff067b82 */ /* 0x000e620000000a00 */
[----:B------:R-:W-:Y:S01]  /*02a0*/  FADD R19, R19, R8 ;  /* 0x0000000813137221 */ /* 0x000fe20000000000 */
[----:B------:R-:W-:-:S03]  /*02b0*/  FADD R21, R9, R20 ;  /* 0x0000001409157221 */ /* 0x000fc60000000000 */
[----:B------:R-:W-:Y:S01]  /*02c0*/  FADD R20, R19, R0 ;  /* 0x0000000013147221 */ /* 0x000fe20000000000 */
[----:B------:R-:W-:-:S03]  /*02d0*/  FADD R22, R21, R10 ;  /* 0x0000000a15167221 */ /* 0x000fc60000000000 */
[----:B------:R-:W-:Y:S01]  /*02e0*/  FADD R19, R20, R9 ;  /* 0x0000000914137221 */ /* 0x000fe20000000000 */
[----:B------:R-:W-:-:S03]  /*02f0*/  FADD R22, -R11, R22 ;  /* 0x000000160b167221 */ /* 0x000fc60000000100 */
[----:B------:R-:W-:Y:S01]  /*0300*/  FADD R20, R19, R12 ;  /* 0x0000000c13147221 */ /* 0x000fe20000000000 */
[----:B------:R-:W-:-:S03]  /*0310*/  FADD R19, R13, R22 ;  /* 0x000000160d137221 */ /* 0x000fc60000000000 */
[----:B------:R-:W-:Y:S01]  /*0320*/  FADD R20, R20, R11 ;  /* 0x0000000b14147221 */ /* 0x000fe20000000000 */
[----:B-1----:R-:W-:-:S04]  /*0330*/  IMAD.WIDE.U32 R6, R17, 0x4, R6 ;  /* 0x0000000411067825 */ /* 0x002fc800078e0006 */
[----:B------:R-:W-:Y:S01]  /*0340*/  FADD R19, R19, R14 ;  /* 0x0000000e13137221 */ /* 0x000fe20000000000 */
[----:B------:R-:W-:Y:S01]  /*0350*/  FADD R20, R20, R13 ;  /* 0x0000000d14147221 */ /* 0x000fe20000000000 */
[----:B------:R0:W5:Y:S02]  /*0360*/  LDG.E.CONSTANT R17, desc[UR4][R2.64+0x78000] ;  /* 0x0780000402117981 */ /* 0x000164000c1e9900 */
[----:B------:R-:W-:Y:S02]  /*0370*/  @P0 FADD R23, R19, R18 ;  /* 0x0000001213170221 */ /* 0x000fe40000000000 */
[----:B------:R0:W5:Y:S01]  /*0380*/  LDG.E.CONSTANT R19, desc[UR4][R2.64+0x60000] ;  /* 0x0600000402137981 */ /* 0x000162000c1e9900 */
[----:B------:R-:W-:-:S03]  /*0390*/  FADD R21, R20, R15 ;  /* 0x0000000f14157221 */ /* 0x000fc60000000000 */
[----:B------:R0:W5:Y:S04]  /*03a0*/  LDG.E.CONSTANT R15, desc[UR4][R2.64+0x70000] ;  /* 0x07000004020f7981 */ /* 0x000168000c1e9900 */
[----:B------:R0:W-:Y:S04]  /*03b0*/  @P0 STG.E desc[UR4][R6.64+0x4], R23 ;  /* 0x0000041706000986 */ /* 0x0001e8000c101904 */
[----:B------:R0:W-:Y:S01]  /*03c0*/  STG.E desc[UR4][R6.64], R21 ;  /* 0x0000001506007986 */ /* 0x0001e2000c101904 */
[----:B------:R-:W-:Y:S05]  /*03d0*/  @!P1 EXIT ;  /* 0x000000000000994d */ /* 0x000fea0003800000 */
[----:B0-----:R-:W2:Y:S01]  /*03e0*/  LDG.E.CONSTANT R21, desc[UR4][R4.64+0x1c] ;  /* 0x00001c0404157981 */ /* 0x001ea2000c1e9900 */
[----:B------:R-:W-:-:S04]  /*03f0*/  FADD R3, RZ, -R8 ;  /* 0x80000008ff037221 */ /* 0x000fc80000000000 */
[----:B------:R-:W-:-:S04]  /*0400*/  FADD R2, -R0, R3 ;  /* 0x0000000300027221 */ /* 0x000fc80000000100 */
[----:B------:R-:W-:-:S04]  /*0410*/  FADD R3, -R9, R2 ;  /* 0x0000000209037221 */ /* 0x000fc80000000100 */
[----:B------:R-:W-:-:S04]  /*0420*/  FADD R12, R12, R3 ;  /* 0x000000030c0c7221 */ /* 0x000fc80000000000 */
[----:B------:R-:W-:-:S04]  /*0430*/  FADD R12, R11, R12 ;  /* 0x0000000c0b0c7221 */ /* 0x000fc80000000000 */
[----:B------:R-:W-:-:S04]  /*0440*/  FADD R12, R13, R12 ;  /* 0x0000000c0d0c7221 */ /* 0x000fc80000000000 */
[----:B-----5:R-:W-:-:S04]  /*0450*/  FADD R19, R12, R19 ;  /* 0x000000130c137221 */ /* 0x020fc80000000000 */
[----:B------:R-:W-:-:S04]  /*0460*/  FADD R2, R19, R16 ;  /* 0x0000001013027221 */ /* 0x000fc80000000000 */
[----:B------:R-:W-:-:S04]  /*0470*/  FADD R2, R2, R15 ;  /* 0x0000000f02027221 */ /* 0x000fc80000000000 */
[----:B--2---:R-:W-:-:S05]  /*0480*/  FADD R21, R2, R21 ;  /* 0x0000001502157221 */ /* 0x004fca0000000000 */
[----:B------:R0:W-:Y:S01]  /*0490*/  STG.E desc[UR4][R6.64+0x1c], R21 ;  /* 0x00001c1506007986 */ /* 0x0001e2000c101904 */
[----:B------:R-:W-:Y:S05]  /*04a0*/  @!P0 EXIT ;  /* 0x000000000000894d */ /* 0x000fea0003800000 */
[----:B------:R-:W2:Y:S01]  /*04b0*/  LDG.E.CONSTANT R5, desc[UR4][R4.64+0x20] ;  /* 0x0000200404057981 */ /* 0x000ea2000c1e9900 */
[----:B------:R-:W-:-:S04]  /*04c0*/  FADD R0, RZ, R0 ;  /* 0x00000000ff007221 */ /* 0x000fc80000000000 */
[----:B------:R-:W-:-:S04]  /*04d0*/  FADD R9, -R9, R0 ;  /* 0x0000000009097221 */ /* 0x000fc80000000100 */
[----:B------:R-:W-:-:S04]  /*04e0*/  FADD R10, -R10, R9 ;  /* 0x000000090a0a7221 */ /* 0x000fc80000000100 */
[----:B------:R-:W-:-:S04]  /*04f0*/  FADD R10, -R11, R10 ;  /* 0x0000000a0b0a7221 */ /* 0x000fc80000000100 */
[----:B------:R-:W-:-:S04]  /*0500*/  FADD R13, R13, R10 ;  /* 0x0000000a0d0d7221 */ /* 0x000fc80000000000 */
[----:B------:R-:W-:-:S04]  /*0510*/  FADD R13, R14, R13 ;  /* 0x0000000d0e0d7221 */ /* 0x000fc80000000000 */
[----:B------:R-:W-:-:S04]  /*0520*/  FADD R16, -R16, R13 ;  /* 0x0000000d10107221 */ /* 0x000fc80000000100 */
[----:B------:R-:W-:-:S04]  /*0530*/  FADD R16, R15, R16 ;  /* 0x000000100f107221 */ /* 0x000fc80000000000 */
[----:B------:R-:W-:-:S04]  /*0540*/  FADD R16, R16, R17 ;  /* 0x0000001110107221 */ /* 0x000fc80000000000 */
[----:B--2---:R-:W-:-:S05]  /*0550*/  FADD R3, R16, R5 ;  /* 0x0000000510037221 */ /* 0x004fca0000000000 */
[----:B------:R-:W-:Y:S01]  /*0560*/  STG.E desc[UR4][R6.64+0x20], R3 ;  /* 0x0000200306007986 */ /* 0x000fe2000c101904 */
[----:B------:R-:W-:Y:S05]  /*0570*/  EXIT ;  /* 0x000000000000794d */ /* 0x000fea0003800000 */
.L_x_557:
        /* <DEDUP_REMOVED lines=16> */
.L_x_639:


//--------------------- .text.fused_nn_contrib_conv2d_winograd_without_weight_transform_add_multiply_add_nn_re_11882905421691233276__kernel2 --------------------------
	.section	.text.fused_nn_contrib_conv2d_winograd_without_weight_transform_add_multiply_add_nn_re_11882905421691233276__kernel2,"ax",@progbits
	.align	128
        .global         fused_nn_contrib_conv2d_winograd_without_weight_transform_add_multiply_add_nn_re_11882905421691233276__kernel2
        .type           fused_nn_contrib_conv2d_winograd_without_weight_transform_add_multiply_add_nn_re_11882905421691233276__kernel2,@function
        .size           fused_nn_contrib_conv2d_winograd_without_weight_transform_add_multiply_add_nn_re_11882905421691233276__kernel2,(.L_x_640 - fused_nn_contrib_conv2d_winograd_without_weight_transform_add_multiply_add_nn_re_11882905421691233276__kernel2)
        .other          fused_nn_contrib_conv2d_winograd_without_weight_transform_add_multiply_add_nn_re_11882905421691233276__kernel2,@"STO_CUDA_ENTRY STV_DEFAULT"
fused_nn_contrib_conv2d_winograd_without_weight_transform_add_multiply_add_nn_re_11882905421691233276__kernel2:
.text.fused_nn_contrib_conv2d_winograd_without_weight_transform_add_multiply_add_nn_re_11882905421691233276__kernel2:
        /* <DEDUP_REMOVED lines=8> */
[----:B-1----:R-:W-:Y:S02]  /*0080*/  IMAD.WIDE.U32 R2, R5, 0x4, R2 ;  /* 0x0000000405027825 */ /* 0x002fe400078e0002 */
[----:B------:R-:W0:Y:S03]  /*0090*/  LDC.64 R4, c[0x0][0x390] ;  /* 0x0000e400ff047b82 */ /* 0x000e260000000a00 */
[----:B--2---:R-:W2:Y:S04]  /*00a0*/  LDG.E.CONSTANT R19, desc[UR4][R2.64+0x8000] ;  /* 0x0080000402137981 */ /* 0x004ea8000c1e9900 */
[----:B------:R-:W2:Y:S04]  /*00b0*/  LDG.E.CONSTANT R20, desc[UR4][R2.64] ;  /* 0x0000000402147981 */ /* 0x000ea8000c1e9900 */
[----:B------:R-:W2:Y:S04]  /*00c0*/  LDG.E.CONSTANT R21, desc[UR4][R2.64+0x10000] ;  /* 0x0100000402157981 */ /* 0x000ea8000c1e9900 */
[----:B------:R-:W2:Y:S01]  /*00d0*/  LDG.E.CONSTANT R22, desc[UR4][R2.64+0x18000] ;  /* 0x0180000402167981 */ /* 0x000ea2000c1e9900 */
[----:B------:R-:W-:-:S03]  /*00e0*/  SHF.R.U32.HI R23, RZ, 0x4, R13 ;  /* 0x00000004ff177819 */ /* 0x000fc6000001160d */
[----:B------:R-:W2:Y:S01]  /*00f0*/  LDG.E.CONSTANT R0, desc[UR4][R2.64+0x28000] ;  /* 0x0280000402007981 */ /* 0x000ea2000c1e9900 */
[----:B------:R-:W-:-:S03]  /*0100*/  SHF.L.U32 R12, R13, 0x1, RZ ;  /* 0x000000010d0c7819 */ /* 0x000fc600000006ff */
[----:B------:R-:W2:Y:S01]  /*0110*/  LDG.E.CONSTANT R10, desc[UR4][R2.64+0x20000] ;  /* 0x02000004020a7981 */ /* 0x000ea2000c1e9900 */
[----:B------:R-:W-:-:S03]  /*0120*/  LEA R23, R14, R23, 0x3 ;  /* 0x000000170e177211 */ /* 0x000fc600078e18ff */
[----:B------:R-:W2:Y:S01]  /*0130*/  LDG.E.CONSTANT R11, desc[UR4][R2.64+0x30000] ;  /* 0x03000004020b7981 */ /* 0x000ea2000c1e9900 */
[----:B------:R-:W-:Y:S02]  /*0140*/  LOP3.LUT R14, R12, 0x6, RZ, 0xc0, !PT ;  /* 0x000000060c0e7812 */ /* 0x000fe400078ec0ff */
[----:B------:R-:W-:Y:S01]  /*0150*/  SHF.R.U32.HI R16, RZ, 0x2, R13 ;  /* 0x00000002ff107819 */ /* 0x000fe2000001160d */
[----:B------:R-:W2:Y:S01]  /*0160*/  LDG.E.CONSTANT R12, desc[UR4][R2.64+0x38000] ;  /* 0x03800004020c7981 */ /* 0x000ea2000c1e9900 */
[----:B------:R-:W-:Y:S01]  /*0170*/  ISETP.NE.AND P0, PT, R14, 0x6, PT ;  /* 0x000000060e00780c */ /* 0x000fe20003f05270 */
[----:B------:R-:W-:Y:S01]  /*0180*/  IMAD R17, R23, 0x31, R14 ;  /* 0x0000003117117824 */ /* 0x000fe200078e020e */
[----:B------:R-:W-:Y:S01]  /*0190*/  LOP3.LUT R16, R16, 0x3, RZ, 0xc0, !PT ;  /* 0x0000000310107812 */ /* 0x000fe200078ec0ff */
[----:B------:R-:W2:Y:S04]  /*01a0*/  LDG.E.CONSTANT R13, desc[UR4][R2.64+0x48000] ;  /* 0x04800004020d7981 */ /* 0x000ea8000c1e9900 */
[----:B------:R-:W2:Y:S01]  /*01b0*/  LDG.E.CONSTANT R14, desc[UR4][R2.64+0x40000] ;  /* 0x04000004020e7981 */ /* 0x000ea2000c1e9900 */
[----:B------:R-:W-:-:S03]  /*01c0*/  IMAD R17, R16, 0xe, R17 ;  /* 0x0000000e10117824 */ /* 0x000fc600078e0211 */
[----:B------:R-:W2:Y:S01]  /*01d0*/  LDG.E.CONSTANT R15, desc[UR4][R2.64+0x50000] ;  /* 0x05000004020f7981 */ /* 0x000ea2000c1e9900 */
[----:B0-----:R-:W-:-:S03]  /*01e0*/  IMAD.WIDE.U32 R4, R17, 0x4, R4 ;  /* 0x0000000411047825 */ /* 0x001fc600078e0004 */
[----:B------:R-:W2:Y:S01]  /*01f0*/  LDG.E.CONSTANT R18, desc[UR4][R2.64+0x58000] ;  /* 0x0580000402127981 */ /* 0x000ea2000c1e9900 */
[----:B---3--:R-:W-:-:S03]  /*0200*/  IMAD.WIDE.U32 R6, R23, 0x4, R6 ;  /* 0x0000000417067825 */ /* 0x008fc600078e0006 */
[----:B------:R-:W3:Y:S01]  /*0210*/  LDG.E.CONSTANT R24, desc[UR4][R4.64] ;  /* 0x0000000404187981 */ /* 0x000ee2000c1e9900 */
[----:B----4-:R-:W-:-:S03]  /*0220*/  IMAD.WIDE.U32 R8, R23, 0x4, R8 ;  /* 0x0000000417087825 */ /* 0x010fc600078e0008 */
[----:B------:R0:W4:Y:S04]  /*0230*/  LDG.E.CONSTANT R23, desc[UR4][R6.64] ;  /* 0x0000000406177981 */ /* 0x000128000c1e9900 */
[----:B------:R-:W4:Y:S04]  /*0240*/  @P0 LDG.E.CONSTANT R25, desc[UR4][R4.64+0x4] ;  /* 0x0000040404190981 */ /* 0x000f28000c1e9900 */
[----:B------:R1:W4:Y:S01]  /*0250*/  LDG.E.CONSTANT R8, desc[UR4][R8.64] ;  /* 0x0000000408087981 */ /* 0x000322000c1e9900 */
[----:B0-----:R-:W0:Y:S01]  /*0260*/  LDC.64 R6, c[0x0][0x388] ;  /* 0x0000e200ff067b82 */ /* 0x001e220000000a00 */
[----:B------:R-:W-:-:S02]  /*0270*/  ISETP.NE.AND P1, PT, R16, 0x3, PT ;  /* 0x000000031000780c */ /* 0x000fc40003f25270 */
[----:B------:R0:W5:Y:S02]  /*0280*/  LDG.E.CONSTANT R16, desc[UR4][R2.64+0x68000] ;  /* 0x0680000402107981 */ /* 0x000164000c1e9900 */
[----:B0-----:R-:W-:Y:S02]  /*0290*/  IMAD.WIDE.U32 R6, R17, 0x4, R6 ;  /* 0x0000000411067825 */ /* 0x001fe400078e0006 */
[----:B------:R0:W5:Y:S02]  /*02a0*/  LDG.E.CONSTANT R17, desc[UR4][R2.64+0x78000] ;  /* 0x0780000402117981 */ /* 0x000164000c1e9900 */
[----:B--2---:R-:W-:Y:S01]  /*02b0*/  FADD R26, RZ, -R19 ;  /* 0x80000013ff1a7221 */ /* 0x004fe20000000000 */
[----:B------:R-:W-:-:S03]  /*02c0*/  FADD R20, RZ, R20 ;  /* 0x00000014ff147221 */ /* 0x000fc60000000000 */
[----:B------:R-:W-:Y:S01]  /*02d0*/  FADD R27, R21, R26 ;  /* 0x0000001a151b7221 */ /* 0x000fe20000000000 */
[----:B------:R-:W-:-:S03]  /*02e0*/  FADD R20, R20, R19 ;  /* 0x0000001314147221 */ /* 0x000fc60000000000 */
[----:B------:R-:W-:Y:S01]  /*02f0*/  FADD R27, R27, R22 ;  /* 0x000000161b1b7221 */ /* 0x000fe20000000000 */
[----:B------:R-:W-:-:S03]  /*0300*/  FADD R21, R20, R21 ;  /* 0x0000001514157221 */ /* 0x000fc60000000000 */
[----:B------:R-:W-:Y:S01]  /*0310*/  FADD R20, -R0, R27 ;  /* 0x0000001b00147221 */ /* 0x000fe20000000100 */
[----:B------:R-:W-:-:S03]  /*0320*/  FADD R21, R21, R10 ;  /* 0x0000000a15157221 */ /* 0x000fc60000000000 */
[----:B------:R-:W-:Y:S01]  /*0330*/  FADD R19, R11, R20 ;  /* 0x000000140b137221 */ /* 0x000fe20000000000 */
[----:B------:R-:W-:-:S03]  /*0340*/  FADD R20, R21, R0 ;  /* 0x0000000015147221 */ /* 0x000fc60000000000 */
[----:B------:R-:W-:Y:S01]  /*0350*/  FADD R22, R19, R12 ;  /* 0x0000000c13167221 */ /* 0x000fe20000000000 */
[----:B-1----:R-:W-:Y:S01]  /*0360*/  FADD R9, R20, R11 ;  /* 0x0000000b14097221 */ /* 0x002fe20000000000 */
[----:B------:R0:W5:Y:S02]  /*0370*/  LDG.E.CONSTANT R19, desc[UR4][R2.64+0x60000] ;  /* 0x0600000402137981 */ /* 0x000164000c1e9900 */
[----:B------:R-:W-:Y:S01]  /*0380*/  FADD R22, -R13, R22 ;  /* 0x000000160d167221 */ /* 0x000fe20000000100 */
[----:B------:R-:W-:-:S03]  /*0390*/  FADD R20, R9, R14 ;  /* 0x0000000e09147221 */ /* 0x000fc60000000000 */
[----:B------:R-:W-:Y:S01]  /*03a0*/  FADD R9, R15, R22 ;  /* 0x000000160f097221 */ /* 0x000fe20000000000 */
[----:B------:R-:W-:-:S03]  /*03b0*/  FADD R20, R20, R13 ;  /* 0x0000000d14147221 */ /* 0x000fc60000000000 */
[----:B------:R-:W-:Y:S01]  /*03c0*/  FADD R22, R9, R18 ;  /* 0x0000001209167221 */ /* 0x000fe20000000000 */
[----:B------:R-:W-:-:S04]  /*03d0*/  FADD R9, R20, R15 ;  /* 0x0000000f14097221 */ /* 0x000fc80000000000 */
[----:B---3--:R-:W-:Y:S02]  /*03e0*/  FADD R24, R9, R24 ;  /* 0x0000001809187221 */ /* 0x008fe40000000000 */
[----:B------:R0:W5:Y:S01]  /*03f0*/  LDG.E.CONSTANT R9, desc[UR4][R2.64+0x70000] ;  /* 0x0700000402097981 */ /* 0x000162000c1e9900 */
[----:B----4-:R-:W-:-:S04]  /*0400*/  @P0 FADD R22, R22, R25 ;  /* 0x0000001916160221 */ /* 0x010fc80000000000 */
[--C-:B------:R-:W-:Y:S01]  /*0410*/  @P0 FFMA R22, R8, R22, R23.reuse ;  /* 0x0000001608160223 */ /* 0x100fe20000000017 */
[----:B------:R-:W-:-:S04]  /*0420*/  FFMA R24, R24, R8, R23 ;  /* 0x0000000818187223 */ /* 0x000fc80000000017 */
[----:B------:R-:W-:Y:S02]  /*0430*/  @P0 FMNMX R25, RZ, R22, !PT ;  /* 0x00000016ff190209 */ /* 0x000fe40007800000 */
[----:B------:R-:W-:-:S03]  /*0440*/  FMNMX R21, RZ, R24, !PT ;  /* 0x00000018ff157209 */ /* 0x000fc60007800000 */
        /* <DEDUP_REMOVED lines=13> */
[----:B--2---:R-:W-:-:S04]  /*0520*/  FADD R2, R2, R21 ;  /* 0x0000001502027221 */ /* 0x004fc80000000000 */
[----:B------:R-:W-:-:S05]  /*0530*/  FFMA R2, R8, R2, R23 ;  /* 0x0000000208027223 */ /* 0x000fca0000000017 */
[----:B------:R-:W-:-:S05]  /*0540*/  FMNMX R3, RZ, R2, !PT ;  /* 0x00000002ff037209 */ /* 0x000fca0007800000 */
        /* <DEDUP_REMOVED lines=12> */
[----:B--2---:R-:W-:-:S04]  /*0610*/  FADD R16, R16, R5 ;  /* 0x0000000510107221 */ /* 0x004fc80000000000 */
[----:B------:R-:W-:-:S05]  /*0620*/  FFMA R16, R8, R16, R23 ;  /* 0x0000001008107223 */ /* 0x000fca0000000017 */
[----:B0-----:R-:W-:-:S05]  /*0630*/  FMNMX R3, RZ, R16, !PT ;  /* 0x00000010ff037209 */ /* 0x001fca0007800000 */
[----:B------:R-:W-:Y:S01]  /*0640*/  STG.E desc[UR4][R6.64+0x20], R3 ;  /* 0x0000200306007986 */ /* 0x000fe2000c101904 */
[----:B------:R-:W-:Y:S05]  /*0650*/  EXIT ;  /* 0x000000000000794d */ /* 0x000fea0003800000 */
.L_x_558:
        /* <DEDUP_REMOVED lines=10> */
.L_x_640:


//--------------------- .text.fused_nn_batch_flatten_kernel0 --------------------------
	.section	.text.fused_nn_batch_flatten_kernel0,"ax",@progbits
	.align	128
        .global         fused_nn_batch_flatten_kernel0
        .type           fused_nn_batch_flatten_kernel0,@function
        .size           fused_nn_batch_flatten_kernel0,(.L_x_641 - fused_nn_batch_flatten_kernel0)
        .other          fused_nn_batch_flatten_kernel0,@"STO_CUDA_ENTRY STV_DEFAULT"
fused_nn_batch_flatten_kernel0:
.text.fused_nn_batch_flatten_kernel0:
[----:B------:R-:W-:Y:S01]  /*0000*/  LDC R1, c[0x0][0x37c] ;  /* 0x0000df00ff017b82 */ /* 0x000fe20000000800 */
[----:B------:R-:W0:Y:S07]  /*0010*/  S2R R7, SR_TID.X ;  /* 0x0000000000077919 */ /* 0x000e2e0000002100 */
[----:B------:R-:W0:Y:S01]  /*0020*/  LDC.64 R2, c[0x0][0x388] ;  /* 0x0000e200ff027b82 */ /* 0x000e220000000a00 */
[----:B------:R-:W1:Y:S07]  /*0030*/  LDCU.64 UR4, c[0x0][0x358] ;  /* 0x00006b00ff0477ac */ /* 0x000e6e0008000a00 */
[----:B------:R-:W2:Y:S01]  /*0040*/  LDC.64 R4, c[0x0][0x380] ;  /* 0x0000e000ff047b82 */ /* 0x000ea20000000a00 */
[----:B0-----:R-:W-:-:S06]  /*0050*/  IMAD.WIDE.U32 R2, R7, 0x4, R2 ;  /* 0x0000000407027825 */ /* 0x001fcc00078e0002 */
[----:B-1----:R-:W3:Y:S01]  /*0060*/  LDG.E.CONSTANT R3, desc[UR4][R2.64] ;  /* 0x0000000402037981 */ /* 0x002ee2000c1e9900 */
[----:B--2---:R-:W-:-:S05]  /*0070*/  IMAD.WIDE.U32 R4, R7, 0x4, R4 ;  /* 0x0000000407047825 */ /* 0x004fca00078e0004 */
[----:B---3--:R-:W-:Y:S01]  /*0080*/  STG.E desc[UR4][R4.64], R3 ;  /* 0x0000000304007986 */ /* 0x008fe2000c101904 */
[----:B------:R-:W-:Y:S05]  /*0090*/  EXIT ;  /* 0x000000000000794d */ /* 0x000fea0003800000 */
.L_x_559:
        /* <DEDUP_REMOVED lines=14> */
.L_x_641:


//--------------------- .text.fused_nn_contrib_conv2d_winograd_without_weight_transform_add_nn_relu_2_kernel0 --------------------------
	.section	.text.fused_nn_contrib_conv2d_winograd_without_weight_transform_add_nn_relu_2_kernel0,"ax",@progbits
	.align	128
        .global         fused_nn_contrib_conv2d_winograd_without_weight_transform_add_nn_relu_2_kernel0
        .type           fused_nn_contrib_conv2d_winograd_without_weight_transform_add_nn_relu_2_kernel0,@function
        .size           fused_nn_contrib_conv2d_winograd_without_weight_transform_add_nn_relu_2_kernel0,(.L_x_642 - fused_nn_contrib_conv2d_winograd_without_weight_transform_add_nn_relu_2_kernel0)
        .other          fused_nn_contrib_conv2d_winograd_without_weight_transform_add_nn_relu_2_kernel0,@"STO_CUDA_ENTRY STV_DEFAULT"
fused_nn_contrib_conv2d_winograd_without_weight_transform_add_nn_relu_2_kernel0:
.text.fused_nn_contrib_conv2d_winograd_without_weight_transform_add_nn_relu_2_kernel0:
        /* <DEDUP_REMOVED lines=121> */
.L_x_560:
        /* <DEDUP_REMOVED lines=15> */
.L_x_642:


//--------------------- .text.fused_nn_contrib_conv2d_winograd_without_weight_transform_add_3_kernel1 --------------------------
	.section	.text.fused_nn_contrib_conv2d_winograd_without_weight_transform_add_3_kernel1,"ax",@progbits
	.align	128
        .global         fused_nn_contrib_conv2d_winograd_without_weight_transform_add_3_kernel1
        .type           fused_nn_contrib_conv2d_winograd_without_weight_transform_add_3_kernel1,@function
        .size           fused_nn_contrib_conv2d_winograd_without_weight_transform_add_3_kernel1,(.L_x_643 - fused_nn_contrib_conv2d_winograd_without_weight_transform_add_3_kernel1)
        .other          fused_nn_contrib_conv2d_winograd_without_weight_transform_add_3_kernel1,@"STO_CUDA_ENTRY STV_DEFAULT"
fused_nn_contrib_conv2d_winograd_without_weight_transform_add_3_kernel1:
.text.fused_nn_contrib_conv2d_winograd_without_weight_transform_add_3_kernel1:
[----:B------:R-:W-:Y:S01]  /*0000*/  LDC R1, c[0x0][0x37c] ;  /* 0x0000df00ff017b82 */ /* 0x000fe20000000800 */
[----:B------:R-:W0:Y:S07]  /*0010*/  S2R R0, SR_TID.Y ;  /* 0x0000000000007919 */ /* 0x000e2e0000002200 */
[----:B------:R-:W1:Y:S01]  /*0020*/  S2UR UR5, SR_CgaCtaId ;  /* 0x00000000000579c3 */ /* 0x000e620000008800 */
[----:B------:R-:W-:Y:S01]  /*0030*/  UMOV UR4, 0x400 ;  /* 0x0000040000047882 */ /* 0x000fe20000000000 */
[----:B------:R-:W-:Y:S01]  /*0040*/  HFMA2 R3, -RZ, RZ, 0, 0 ;  /* 0x00000000ff037431 */ /* 0x000fe200000001ff */
[----:B------:R-:W2:Y:S01]  /*0050*/  S2R R5, SR_TID.X ;  /* 0x0000000000057919 */ /* 0x000ea20000002100 */
[----:B------:R-:W-:Y:S01]  /*0060*/  HFMA2 R43, -RZ, RZ, 0, 0 ;  /* 0x00000000ff2b7431 */ /* 0x000fe200000001ff */
[----:B------:R-:W-:Y:S01]  /*0070*/  CS2R R38, SRZ ;  /* 0x0000000000267805 */ /* 0x000fe2000001ff00 */
[----:B------:R-:W-:Y:S01]  /*0080*/  HFMA2 R23, -RZ, RZ, 0, 0 ;  /* 0x00000000ff177431 */ /* 0x000fe200000001ff */
[----:B------:R-:W3:Y:S01]  /*0090*/  S2R R6, SR_CTAID.Z ;  /* 0x0000000000067919 */ /* 0x000ee20000002700 */
[----:B------:R-:W-:Y:S01]  /*00a0*/  HFMA2 R26, -RZ, RZ, 0, 0 ;  /* 0x00000000ff1a7431 */ /* 0x000fe200000001ff */
[----:B------:R-:W-:-:S02]  /*00b0*/  CS2R R54, SRZ ;  /* 0x0000000000367805 */ /* 0x000fc4000001ff00 */
[----:B------:R-:W-:Y:S01]  /*00c0*/  MOV R53, RZ ;  /* 0x000000ff00357202 */ /* 0x000fe20000000f00 */
[----:B------:R-:W4:Y:S01]  /*00d0*/  S2R R2, SR_CTAID.Y ;  /* 0x0000000000027919 */ /* 0x000f220000002600 */
[----:B------:R-:W-:Y:S02]  /*00e0*/  CS2R R36, SRZ ;  /* 0x0000000000247805 */ /* 0x000fe4000001ff00 */
[----:B------:R-:W-:Y:S02]  /*00f0*/  CS2R R32, SRZ ;  /* 0x0000000000207805 */ /* 0x000fe4000001ff00 */
[----:B------:R-:W-:Y:S02]  /*0100*/  CS2R R50, SRZ ;  /* 0x0000000000327805 */ /* 0x000fe4000001ff00 */
[----:B------:R-:W-:Y:S02]  /*0110*/  MOV R20, RZ ;  /* 0x000000ff00147202 */ /* 0x000fe40000000f00 */
[----:B------:R-:W-:-:S02]  /*0120*/  CS2R R46, SRZ ;  /* 0x00000000002e7805 */ /* 0x000fc4000001ff00 */
[----:B------:R-:W-:Y:S02]  /*0130*/  CS2R R48, SRZ ;  /* 0x0000000000307805 */ /* 0x000fe4000001ff00 */
[----:B------:R-:W-:Y:S02]  /*0140*/  CS2R R34, SRZ ;  /* 0x0000000000227805 */ /* 0x000fe4000001ff00 */
[----:B------:R-:W-:Y:S02]  /*0150*/  CS2R R30, SRZ ;  /* 0x00000000001e7805 */ /* 0x000fe4000001ff00 */
[----:B------:R-:W-:Y:S02]  /*0160*/  CS2R R44, SRZ ;  /* 0x00000000002c7805 */ /* 0x000fe4000001ff00 */
[----:B------:R-:W-:Y:S02]  /*0170*/  CS2R R24, SRZ ;  /* 0x0000000000187805 */ /* 0x000fe4000001ff00 */
[----:B------:R-:W-:-:S02]  /*0180*/  CS2R R40, SRZ ;  /* 0x0000000000287805 */ /* 0x000fc4000001ff00 */
[----:B------:R-:W-:Y:S01]  /*0190*/  CS2R R28, SRZ ;  /* 0x00000000001c7805 */ /* 0x000fe2000001ff00 */
[----:B-1----:R-:W-:Y:S01]  /*01a0*/  ULEA UR4, UR5, UR4, 0x18 ;  /* 0x0000000405047291 */ /* 0x002fe2000f8ec0ff */
[----:B------:R-:W-:Y:S01]  /*01b0*/  MOV R56, RZ ;  /* 0x000000ff00387202 */ /* 0x000fe20000000f00 */
[----:B------:R-:W1:Y:S01]  /*01c0*/  LDCU.64 UR6, c[0x0][0x358] ;  /* 0x00006b00ff0677ac */ /* 0x000e620008000a00 */
[C---:B0-----:R-:W-:Y:S02]  /*01d0*/  ISETP.GE.U32.AND P0, PT, R0.reuse, 0x3, PT ;  /* 0x000000030000780c */ /* 0x041fe40003f06070 */
[C---:B------:R-:W-:Y:S01]  /*01e0*/  ISETP.NE.AND P1, PT, R0.reuse, RZ, PT ;  /* 0x000000ff0000720c */ /* 0x040fe20003f25270 */
[C---:B--2---:R-:W-:Y:S01]  /*01f0*/  IMAD R5, R0.reuse, 0x62, R5 ;  /* 0x0000006200057824 */ /* 0x044fe200078e0205 */
[----:B------:R-:W-:-:S03]  /*0200*/  LEA R7, R0, UR4, 0x5 ;  /* 0x0000000400077c11 */ /* 0x000fc6000f8e28ff */
[----:B---3--:R-:W-:Y:S01]  /*0210*/  IMAD R6, R6, 0x3100, R5 ;  /* 0x0000310006067824 */ /* 0x008fe200078e0205 */
[C---:B------:R-:W-:Y:S02]  /*0220*/  ISETP.LT.U32.AND P0, PT, R5.reuse, 0x100, !P0 ;  /* 0x000001000500780c */ /* 0x040fe40004701070 */
[C---:B------:R-:W-:Y:S02]  /*0230*/  ISETP.LT.U32.AND P1, PT, R5.reuse, 0x3c, !P1 ;  /* 0x0000003c0500780c */ /* 0x040fe40004f21070 */
[----:B----4-:R-:W-:-:S11]  /*0240*/  LEA R5, R5, UR4, 0x2 ;  /* 0x0000000405057c11 */ /* 0x010fd6000f8e10ff */
.L_x_562:
[----:B------:R-:W0:Y:S01]  /*0250*/  S2R R15, SR_TID.X ;  /* 0x00000000000f7919 */ /* 0x000e220000002100 */
[----:B------:R-:W2:Y:S01]  /*0260*/  @P0 LDC.64 R8, c[0x0][0x380] ;  /* 0x0000e000ff080b82 */ /* 0x000ea20000000a00 */
[----:B------:R-:W3:Y:S01]  /*0270*/  @P0 S2R R11, SR_CTAID.Z ;  /* 0x00000000000b0919 */ /* 0x000ee20000002700 */
[----:B------:R-:W4:Y:S01]  /*0280*/  @P1 S2R R17, SR_CTAID.Z ;  /* 0x0000000000111919 */ /* 0x000f220000002700 */
[----:B0-----:R-:W-:Y:S01]  /*0290*/  IMAD R4, R0, 0x62, R15 ;  /* 0x0000006200047824 */ /* 0x001fe200078e020f */
[----:B---3--:R-:W-:-:S04]  /*02a0*/  @P0 LEA R12, R11, R2, 0x7 ;  /* 0x000000020b0c0211 */ /* 0x008fc800078e38ff */
[C---:B------:R-:W-:Y:S02]  /*02b0*/  @P0 LOP3.LUT R10, R4.reuse, 0x1f, RZ, 0xc0, !PT ;  /* 0x0000001f040a0812 */ /* 0x040fe400078ec0ff */
[----:B------:R-:W-:Y:S02]  /*02c0*/  @P0 SHF.L.U32 R11, R4, 0x1, RZ ;  /* 0x00000001040b0819 */ /* 0x000fe400000006ff */
[----:B------:R-:W-:Y:S02]  /*02d0*/  @P0 LEA R13, R3, R12, 0x4 ;  /* 0x0000000c030d0211 */ /* 0x000fe400078e20ff */
[----:B------:R-:W-:-:S04]  /*02e0*/  @P0 LOP3.LUT R10, R10, 0x1c0, R11, 0xf8, !PT ;  /* 0x000001c00a0a0812 */ /* 0x000fc800078ef80b */
[----:B------:R-:W-:Y:S02]  /*02f0*/  @P0 LEA R13, R13, R10, 0x5 ;  /* 0x0000000a0d0d0211 */ /* 0x000fe400078e28ff */
[----:B------:R-:W0:Y:S03]  /*0300*/  LDC.64 R10, c[0x0][0x388] ;  /* 0x0000e200ff0a7b82 */ /* 0x000e260000000a00 */
[----:B--2---:R-:W-:-:S05]  /*0310*/  @P0 IMAD.WIDE.U32 R12, R13, 0x4, R8 ;  /* 0x000000040d0c0825 */ /* 0x004fca00078e0008 */
[----:B------:R-:W2:Y:S01]  /*0320*/  @P1 LDC.64 R8, c[0x0][0x380] ;  /* 0x0000e000ff081b82 */ /* 0x000ea20000000a00 */
[----:B------:R-:W-:Y:S01]  /*0330*/  @P1 IADD3 R14, PT, PT, R15, 0x4, RZ ;  /* 0x000000040f0e1810 */ /* 0x000fe20007ffe0ff */
[----:B-1----:R1:W3:Y:S01]  /*0340*/  @P0 LDG.E.CONSTANT R12, desc[UR6][R12.64] ;  /* 0x000000060c0c0981 */ /* 0x0022e2000c1e9900 */
[----:B----4-:R-:W-:Y:S02]  /*0350*/  @P1 LEA R16, R17, R2, 0x7 ;  /* 0x0000000211101211 */ /* 0x010fe400078e38ff */
[----:B------:R-:W-:-:S03]  /*0360*/  @P1 LOP3.LUT R14, R14, 0x1f, RZ, 0xc0, !PT ;  /* 0x0000001f0e0e1812 */ /* 0x000fc600078ec0ff */
[----:B------:R-:W-:Y:S01]  /*0370*/  BAR.SYNC.DEFER_BLOCKING 0x0 ;  /* 0x0000000000007b1d */ /* 0x000fe20000010000 */
[----:B------:R-:W-:-:S04]  /*0380*/  @P1 LEA R17, R4, 0x188, 0x1 ;  /* 0x0000018804111811 */ /* 0x000fc800078e08ff */
[----:B------:R-:W-:Y:S01]  /*0390*/  @P1 LOP3.LUT R14, R14, 0x1c0, R17, 0xf8, !PT ;  /* 0x000001c00e0e1812 */ /* 0x000fe200078ef811 */
[C---:B-1----:R-:W-:Y:S01]  /*03a0*/  IMAD R13, R3.reuse, 0x620, R6 ;  /* 0x00000620030d7824 */ /* 0x042fe200078e0206 */
[----:B------:R-:W-:-:S03]  /*03b0*/  @P1 LEA R17, R3, R16, 0x4 ;  /* 0x0000001003111211 */ /* 0x000fc600078e20ff */
[----:B0-----:R-:W-:Y:S01]  /*03c0*/  IMAD.WIDE.U32 R10, R13, 0x4, R10 ;  /* 0x000000040d0a7825 */ /* 0x001fe200078e000a */
[----:B------:R-:W-:-:S04]  /*03d0*/  @P1 LEA R17, R17, R14, 0x5 ;  /* 0x0000000e11111211 */ /* 0x000fc800078e28ff */
[----:B------:R-:W4:Y:S01]  /*03e0*/  LDG.E.CONSTANT R13, desc[UR6][R10.64] ;  /* 0x000000060a0d7981 */ /* 0x000f22000c1e9900 */
[----:B--2---:R-:W-:-:S03]  /*03f0*/  @P1 IMAD.WIDE.U32 R8, R17, 0x4, R8 ;  /* 0x0000000411081825 */ /* 0x004fc600078e0008 */
[----:B------:R-:W2:Y:S04]  /*0400*/  LDG.E.CONSTANT R19, desc[UR6][R10.64+0x620] ;  /* 0x000620060a137981 */ /* 0x000ea8000c1e9900 */
[----:B------:R-:W5:Y:S04]  /*0410*/  LDG.E.CONSTANT R17, desc[UR6][R10.64+0x310] ;  /* 0x000310060a117981 */ /* 0x000f68000c1e9900 */
[----:B------:R-:W4:Y:S04]  /*0420*/  @P1 LDG.E.CONSTANT R8, desc[UR6][R8.64] ;  /* 0x0000000608081981 */ /* 0x000f28000c1e9900 */
[----:B------:R-:W2:Y:S04]  /*0430*/  LDG.E.CONSTANT R21, desc[UR6][R10.64+0x930] ;  /* 0x000930060a157981 */ /* 0x000ea8000c1e9900 */
[----:B------:R-:W2:Y:S04]  /*0440*/  LDG.E.CONSTANT R27, desc[UR6][R10.64+0xc40] ;  /* 0x000c40060a1b7981 */ /* 0x000ea8000c1e9900 */
[----:B------:R-:W2:Y:S04]  /*0450*/  LDG.E.CONSTANT R57, desc[UR6][R10.64+0xf50] ;  /* 0x000f50060a397981 */ /* 0x000ea8000c1e9900 */
[----:B------:R-:W2:Y:S04]  /*0460*/  LDG.E.CONSTANT R59, desc[UR6][R10.64+0x1260] ;  /* 0x001260060a3b7981 */ /* 0x000ea8000c1e9900 */
[----:B------:R-:W2:Y:S01]  /*0470*/  LDG.E.CONSTANT R61, desc[UR6][R10.64+0x1570] ;  /* 0x001570060a3d7981 */ /* 0x000ea2000c1e9900 */
[----:B------:R-:W0:Y:S01]  /*0480*/  S2UR UR5, SR_CgaCtaId ;  /* 0x00000000000579c3 */ /* 0x000e220000008800 */
[----:B------:R-:W-:-:S02]  /*0490*/  UMOV UR4, 0x400 ;  /* 0x0000040000047882 */ /* 0x000fc40000000000 */
[----:B------:R-:W-:-:S04]  /*04a0*/  UIADD3 UR4, UPT, UPT, UR4, 0x400, URZ ;  /* 0x0000040004047890 */ /* 0x000fc8000fffe0ff */
[----:B0-----:R-:W-:Y:S01]  /*04b0*/  ULEA UR4, UR5, UR4, 0x18 ;  /* 0x0000000405047291 */ /* 0x001fe2000f8ec0ff */
[----:B---3--:R0:W-:Y:S05]  /*04c0*/  @P0 STS [R5], R12 ;  /* 0x0000000c05000388 */ /* 0x0081ea0000000800 */
[----:B0-----:R-:W-:Y:S01]  /*04d0*/  LEA R12, R4, UR4, 0x2 ;  /* 0x00000004040c7c11 */ /* 0x001fe2000f8e10ff */
[----:B----4-:R0:W-:Y:S04]  /*04e0*/  @P1 STS [R5+0x310], R8 ;  /* 0x0003100805001388 */ /* 0x0101e80000000800 */
[----:B------:R0:W-:Y:S04]  /*04f0*/  STS [R12], R13 ;  /* 0x0000000d0c007388 */ /* 0x0001e80000000800 */
[----:B-----5:R0:W-:Y:S04]  /*0500*/  STS [R12+0x310], R17 ;  /* 0x000310110c007388 */ /* 0x0201e80000000800 */
[----:B--2---:R0:W-:Y:S04]  /*0510*/  STS [R12+0x620], R19 ;  /* 0x000620130c007388 */ /* 0x0041e80000000800 */
[----:B------:R0:W-:Y:S04]  /*0520*/  STS [R12+0x930], R21 ;  /* 0x000930150c007388 */ /* 0x0001e80000000800 */
[----:B------:R0:W-:Y:S04]  /*0530*/  STS [R12+0xc40], R27 ;  /* 0x000c401b0c007388 */ /* 0x0001e80000000800 */
[----:B------:R0:W-:Y:S04]  /*0540*/  STS [R12+0xf50], R57 ;  /* 0x000f50390c007388 */ /* 0x0001e80000000800 */
[----:B------:R0:W-:Y:S04]  /*0550*/  STS [R12+0x1260], R59 ;  /* 0x0012603b0c007388 */ /* 0x0001e80000000800 */
[----:B------:R0:W-:Y:S01]  /*0560*/  STS [R12+0x1570], R61 ;  /* 0x0015703d0c007388 */ /* 0x0001e20000000800 */
[----:B------:R-:W-:Y:S01]  /*0570*/  LEA R4, R15, UR4, 0x2 ;  /* 0x000000040f047c11 */ /* 0x000fe2000f8e10ff */
[----:B------:R-:W-:Y:S01]  /*0580*/  UMOV UR4, 0x40 ;  /* 0x0000004000047882 */ /* 0x000fe20000000000 */
[----:B------:R-:W-:Y:S06]  /*0590*/  BAR.SYNC.DEFER_BLOCKING 0x0 ;  /* 0x0000000000007b1d */ /* 0x000fec0000010000 */
.L_x_561:
[----:B0-----:R-:W-:Y:S04]  /*05a0*/  LDS R21, [R4] ;  /* 0x0000000004157984 */ /* 0x001fe80000000800 */
[----:B------:R-:W0:Y:S04]  /*05b0*/  LDS.128 R8, [R7+UR4+-0x40] ;  /* 0xffffc00407087984 */ /* 0x000e280008000c00 */
[----:B------:R-:W1:Y:S04]  /*05c0*/  LDS R22, [R4+0x188] ;  /* 0x0001880004167984 */ /* 0x000e680000000800 */
[----:B------:R-:W2:Y:S04]  /*05d0*/  LDS.128 R16, [R7+UR4] ;  /* 0x0000000407107984 */ /* 0x000ea80008000c00 */
[----:B------:R-:W3:Y:S04]  /*05e0*/  LDS.128 R12, [R7+UR4+-0x30] ;  /* 0xffffd004070c7984 */ /* 0x000ee80008000c00 */
[----:B------:R-:W-:Y:S01]  /*05f0*/  LDS R42, [R4+0x310] ;  /* 0x00031000042a7984 */ /* 0x000fe20000000800 */
[C---:B0-----:R-:W-:Y:S01]  /*0600*/  FFMA R27, R21.reuse, R8, R40 ;  /* 0x00000008151b7223 */ /* 0x041fe20000000028 */
[C---:B------:R-:W-:Y:S01]  /*0610*/  FFMA R26, R21.reuse, R9, R26 ;  /* 0x00000009151a7223 */ /* 0x040fe2000000001a */
[C---:B------:R-:W-:Y:S01]  /*0620*/  FFMA R29, R21.reuse, R10, R29 ;  /* 0x0000000a151d7223 */ /* 0x040fe2000000001d */
[C---:B------:R-:W-:Y:S01]  /*0630*/  FFMA R44, R21.reuse, R11, R44 ;  /* 0x0000000b152c7223 */ /* 0x040fe2000000002c */
[C---:B-1----:R-:W-:Y:S01]  /*0640*/  FFMA R52, R22.reuse, R8, R23 ;  /* 0x0000000816347223 */ /* 0x042fe20000000017 */
[C---:B------:R-:W-:Y:S01]  /*0650*/  FFMA R28, R22.reuse, R9, R28 ;  /* 0x00000009161c7223 */ /* 0x040fe2000000001c */
[C---:B------:R-:W-:Y:S01]  /*0660*/  FFMA R41, R22.reuse, R10, R41 ;  /* 0x0000000a16297223 */ /* 0x040fe20000000029 */
[C---:B------:R-:W-:Y:S01]  /*0670*/  FFMA R46, R22.reuse, R11, R46 ;  /* 0x0000000b162e7223 */ /* 0x040fe2000000002e */
[C---:B--2---:R-:W-:Y:S01]  /*0680*/  FFMA R40, R22.reuse, R19, R36 ;  /* 0x0000001316287223 */ /* 0x044fe20000000024 */
[----:B------:R-:W0:Y:S01]  /*0690*/  LDS.128 R8, [R7+UR4+0x10] ;  /* 0x0000100407087984 */ /* 0x000e220008000c00 */
[CC--:B------:R-:W-:Y:S01]  /*06a0*/  FFMA R45, R21.reuse, R16.reuse, R45 ;  /* 0x00000010152d7223 */ /* 0x0c0fe2000000002d */
[C---:B------:R-:W-:Y:S01]  /*06b0*/  FFMA R51, R22.reuse, R16, R51 ;  /* 0x0000001016337223 */ /* 0x040fe20000000033 */
[CC--:B------:R-:W-:Y:S01]  /*06c0*/  FFMA R30, R21.reuse, R17.reuse, R30 ;  /* 0x00000011151e7223 */ /* 0x0c0fe2000000001e */
[C---:B------:R-:W-:Y:S01]  /*06d0*/  FFMA R32, R22.reuse, R17, R32 ;  /* 0x0000001116207223 */ /* 0x040fe20000000020 */
[CC--:B------:R-:W-:Y:S01]  /*06e0*/  FFMA R33, R21.reuse, R18.reuse, R33 ;  /* 0x0000001215217223 */ /* 0x0c0fe20000000021 */
[C---:B------:R-:W-:Y:S01]  /*06f0*/  FFMA R43, R22.reuse, R18, R43 ;  /* 0x00000012162b7223 */ /* 0x040fe2000000002b */
[C---:B------:R-:W-:Y:S01]  /*0700*/  FFMA R34, R21.reuse, R19, R34 ;  /* 0x0000001315227223 */ /* 0x040fe20000000022 */
[CC--:B---3--:R-:W-:Y:S01]  /*0710*/  FFMA R35, R21.reuse, R12.reuse, R35 ;  /* 0x0000000c15237223 */ /* 0x0c8fe20000000023 */
[C---:B------:R-:W-:Y:S01]  /*0720*/  FFMA R25, R22.reuse, R12, R25 ;  /* 0x0000000c16197223 */ /* 0x040fe20000000019 */
[CC--:B------:R-:W-:Y:S01]  /*0730*/  FFMA R36, R21.reuse, R13.reuse, R56 ;  /* 0x0000000d15247223 */ /* 0x0c0fe20000000038 */
[C---:B------:R-:W-:Y:S01]  /*0740*/  FFMA R24, R22.reuse, R13, R24 ;  /* 0x0000000d16187223 */ /* 0x040fe20000000018 */
[CC--:B------:R-:W-:Y:S01]  /*0750*/  FFMA R31, R21.reuse, R14.reuse, R31 ;  /* 0x0000000e151f7223 */ /* 0x0c0fe2000000001f */
[C---:B------:R-:W-:Y:S01]  /*0760*/  FFMA R37, R22.reuse, R14, R37 ;  /* 0x0000000e16257223 */ /* 0x040fe20000000025 */
[CC--:B------:R-:W-:Y:S01]  /*0770*/  FFMA R38, R21.reuse, R15.reuse, R38 ;  /* 0x0000000f15267223 */ /* 0x0c0fe20000000026 */
[C---:B------:R-:W-:Y:S01]  /*0780*/  FFMA R48, R22.reuse, R15, R48 ;  /* 0x0000000f16307223 */ /* 0x040fe20000000030 */
[----:B------:R-:W1:Y:S04]  /*0790*/  LDS.128 R16, [R7+UR4+0x50] ;  /* 0x0000500407107984 */ /* 0x000e680008000c00 */
[----:B------:R-:W2:Y:S01]  /*07a0*/  LDS.128 R12, [R7+UR4+0x40] ;  /* 0x00004004070c7984 */ /* 0x000ea20008000c00 */
[CC--:B0-----:R-:W-:Y:S01]  /*07b0*/  FFMA R49, R21.reuse, R8.reuse, R49 ;  /* 0x0000000815317223 */ /* 0x0c1fe20000000031 */
[C---:B------:R-:W-:Y:S01]  /*07c0*/  FFMA R53, R22.reuse, R8, R53 ;  /* 0x0000000816357223 */ /* 0x040fe20000000035 */
[CC--:B------:R-:W-:Y:S01]  /*07d0*/  FFMA R50, R21.reuse, R9.reuse, R50 ;  /* 0x0000000915327223 */ /* 0x0c0fe20000000032 */
[C---:B------:R-:W-:Y:S01]  /*07e0*/  FFMA R54, R22.reuse, R9, R54 ;  /* 0x0000000916367223 */ /* 0x040fe20000000036 */
[CC--:B------:R-:W-:Y:S01]  /*07f0*/  FFMA R23, R21.reuse, R10.reuse, R47 ;  /* 0x0000000a15177223 */ /* 0x0c0fe2000000002f */
[C---:B------:R-:W-:Y:S01]  /*0800*/  FFMA R55, R22.reuse, R10, R55 ;  /* 0x0000000a16377223 */ /* 0x040fe20000000037 */
[-C--:B------:R-:W-:Y:S01]  /*0810*/  FFMA R21, R21, R11.reuse, R20 ;  /* 0x0000000b15157223 */ /* 0x080fe20000000014 */
[----:B------:R-:W-:Y:S01]  /*0820*/  FFMA R22, R22, R11, R39 ;  /* 0x0000000b16167223 */ /* 0x000fe20000000027 */
[----:B------:R-:W0:Y:S04]  /*0830*/  LDS R47, [R4+0x498] ;  /* 0x00049800042f7984 */ /* 0x000e280000000800 */
[----:B------:R-:W3:Y:S01]  /*0840*/  LDS.128 R8, [R7+UR4+0x80] ;  /* 0x0000800407087984 */ /* 0x000ee20008000c00 */
[C---:B-1----:R-:W-:Y:S01]  /*0850*/  FFMA R31, R42.reuse, R18, R31 ;  /* 0x000000122a1f7223 */ /* 0x042fe2000000001f */
[----:B------:R-:W-:-:S02]  /*0860*/  FFMA R38, R42, R19, R38 ;  /* 0x000000132a267223 */ /* 0x000fc40000000026 */
[----:B------:R-:W-:Y:S01]  /*0870*/  LDS R39, [R4+0x620] ;  /* 0x0006200004277984 */ /* 0x000fe20000000800 */
[C---:B--2---:R-:W-:Y:S01]  /*0880*/  FFMA R20, R42.reuse, R12, R27 ;  /* 0x0000000c2a147223 */ /* 0x044fe2000000001b */
[C---:B------:R-:W-:Y:S01]  /*0890*/  FFMA R26, R42.reuse, R13, R26 ;  /* 0x0000000d2a1a7223 */ /* 0x040fe2000000001a */
[C---:B------:R-:W-:Y:S01]  /*08a0*/  FFMA R29, R42.reuse, R14, R29 ;  /* 0x0000000e2a1d7223 */ /* 0x040fe2000000001d */
[C---:B------:R-:W-:Y:S01]  /*08b0*/  FFMA R44, R42.reuse, R15, R44 ;  /* 0x0000000f2a2c7223 */ /* 0x040fe2000000002c */
[C---:B0-----:R-:W-:Y:S01]  /*08c0*/  FFMA R27, R47.reuse, R12, R52 ;  /* 0x0000000c2f1b7223 */ /* 0x041fe20000000034 */
[C---:B------:R-:W-:Y:S01]  /*08d0*/  FFMA R28, R47.reuse, R13, R28 ;  /* 0x0000000d2f1c7223 */ /* 0x040fe2000000001c */
        /* <DEDUP_REMOVED lines=10> */
[----:B------:R-:W0:Y:S01]  /*0980*/  LDS.128 R12, [R7+UR4+0x90] ;  /* 0x00009004070c7984 */ /* 0x000e220008000c00 */
[CC--:B------:R-:W-:Y:S01]  /*0990*/  FFMA R11, R42.reuse, R16.reuse, R35 ;  /* 0x000000102a0b7223 */ /* 0x0c0fe20000000023 */
[C---:B------:R-:W-:Y:S01]  /*09a0*/  FFMA R9, R47.reuse, R16, R25 ;  /* 0x000000102f097223 */ /* 0x040fe20000000019 */
[CC--:B------:R-:W-:Y:S01]  /*09b0*/  FFMA R10, R42.reuse, R17.reuse, R36 ;  /* 0x000000112a0a7223 */ /* 0x0c0fe20000000024 */
[C---:B------:R-:W-:Y:S01]  /*09c0*/  FFMA R24, R47.reuse, R17, R24 ;  /* 0x000000112f187223 */ /* 0x040fe20000000018 */
[C---:B------:R-:W-:Y:S01]  /*09d0*/  FFMA R37, R47.reuse, R18, R37 ;  /* 0x000000122f257223 */ /* 0x040fe20000000025 */
[C---:B------:R-:W-:Y:S01]  /*09e0*/  FFMA R48, R47.reuse, R19, R48 ;  /* 0x000000132f307223 */ /* 0x040fe20000000030 */
[----:B------:R-:W-:Y:S04]  /*09f0*/  LDS R40, [R4+0x7a8] ;  /* 0x0007a80004287984 */ /* 0x000fe80000000800 */
[----:B------:R-:W1:Y:S01]  /*0a00*/  LDS.128 R16, [R7+UR4+0xc0] ;  /* 0x0000c00407107984 */ /* 0x000e620008000c00 */
[CC--:B0-----:R-:W-:Y:S01]  /*0a10*/  FFMA R49, R42.reuse, R12.reuse, R49 ;  /* 0x0000000c2a317223 */ /* 0x0c1fe20000000031 */
[C---:B------:R-:W-:Y:S01]  /*0a20*/  FFMA R53, R47.reuse, R12, R53 ;  /* 0x0000000c2f357223 */ /* 0x040fe20000000035 */
[CC--:B------:R-:W-:Y:S01]  /*0a30*/  FFMA R50, R42.reuse, R13.reuse, R50 ;  /* 0x0000000d2a327223 */ /* 0x0c0fe20000000032 */
[C---:B------:R-:W-:Y:S01]  /*0a40*/  FFMA R54, R47.reuse, R13, R54 ;  /* 0x0000000d2f367223 */ /* 0x040fe20000000036 */
[CC--:B------:R-:W-:Y:S01]  /*0a50*/  FFMA R52, R42.reuse, R14.reuse, R23 ;  /* 0x0000000e2a347223 */ /* 0x0c0fe20000000017 */
[C---:B------:R-:W-:Y:S01]  /*0a60*/  FFMA R55, R47.reuse, R14, R55 ;  /* 0x0000000e2f377223 */ /* 0x040fe20000000037 */
[-C--:B------:R-:W-:Y:S01]  /*0a70*/  FFMA R42, R42, R15.reuse, R21 ;  /* 0x0000000f2a2a7223 */ /* 0x080fe20000000015 */
[----:B------:R-:W-:-:S02]  /*0a80*/  FFMA R47, R47, R15, R22 ;  /* 0x0000000f2f2f7223 */ /* 0x000fc40000000016 */
[----:B------:R-:W0:Y:S01]  /*0a90*/  LDS.128 R12, [R7+UR4+0x100] ;  /* 0x00010004070c7984 */ /* 0x000e220008000c00 */
[CC--:B-1----:R-:W-:Y:S01]  /*0aa0*/  FFMA R25, R39.reuse, R16.reuse, R20 ;  /* 0x0000001027197223 */ /* 0x0c2fe20000000014 */
        /* <DEDUP_REMOVED lines=9> */
[C---:B0-----:R-:W-:Y:S01]  /*0b40*/  FFMA R36, R40.reuse, R15, R8 ;  /* 0x0000000f28247223 */ /* 0x041fe20000000008 */
[C---:B------:R-:W-:Y:S01]  /*0b50*/  FFMA R45, R39.reuse, R12, R45 ;  /* 0x0000000c272d7223 */ /* 0x040fe2000000002d */
[C---:B------:R-:W-:Y:S01]  /*0b60*/  FFMA R30, R39.reuse, R13, R30 ;  /* 0x0000000d271e7223 */ /* 0x040fe2000000001e */
[C---:B------:R-:W-:Y:S01]  /*0b70*/  FFMA R33, R39.reuse, R14, R33 ;  /* 0x0000000e27217223 */ /* 0x040fe20000000021 */
[----:B------:R-:W-:Y:S01]  /*0b80*/  FFMA R34, R39, R15, R34 ;  /* 0x0000000f27227223 */ /* 0x000fe20000000022 */
[C---:B------:R-:W-:Y:S01]  /*0b90*/  FFMA R51, R40.reuse, R12, R51 ;  /* 0x0000000c28337223 */ /* 0x040fe20000000033 */
[C---:B------:R-:W-:Y:S01]  /*0ba0*/  FFMA R32, R40.reuse, R13, R32 ;  /* 0x0000000d28207223 */ /* 0x040fe20000000020 */
[----:B------:R-:W-:-:S02]  /*0bb0*/  FFMA R43, R40, R14, R43 ;  /* 0x0000000e282b7223 */ /* 0x000fc4000000002b */
[----:B------:R-:W-:Y:S01]  /*0bc0*/  LDS.128 R12, [R7+UR4+0x180] ;  /* 0x00018004070c7984 */ /* 0x000fe20008000c00 */
[CC--:B-1----:R-:W-:Y:S01]  /*0bd0*/  FFMA R50, R39.reuse, R21.reuse, R50 ;  /* 0x0000001527327223 */ /* 0x0c2fe20000000032 */
[C---:B------:R-:W-:Y:S01]  /*0be0*/  FFMA R54, R40.reuse, R21, R54 ;  /* 0x0000001528367223 */ /* 0x040fe20000000036 */
[CC--:B------:R-:W-:Y:S01]  /*0bf0*/  FFMA R49, R39.reuse, R20.reuse, R49 ;  /* 0x0000001427317223 */ /* 0x0c0fe20000000031 */
[C---:B------:R-:W-:Y:S01]  /*0c00*/  FFMA R53, R40.reuse, R20, R53 ;  /* 0x0000001428357223 */ /* 0x040fe20000000035 */
[CC--:B--2---:R-:W-:Y:S01]  /*0c10*/  FFMA R35, R39.reuse, R16.reuse, R11 ;  /* 0x0000001027237223 */ /* 0x0c4fe2000000000b */
[C---:B------:R-:W-:Y:S01]  /*0c20*/  FFMA R57, R40.reuse, R16, R9 ;  /* 0x0000001028397223 */ /* 0x040fe20000000009 */
[C---:B------:R-:W-:Y:S01]  /*0c30*/  FFMA R56, R39.reuse, R17, R10 ;  /* 0x0000001127387223 */ /* 0x040fe2000000000a */
[CC--:B------:R-:W-:Y:S01]  /*0c40*/  FFMA R21, R39.reuse, R22.reuse, R52 ;  /* 0x0000001627157223 */ /* 0x0c0fe20000000034 */
[C---:B------:R-:W-:Y:S01]  /*0c50*/  FFMA R55, R40.reuse, R22, R55 ;  /* 0x0000001628377223 */ /* 0x040fe20000000037 */
[----:B------:R-:W0:Y:S01]  /*0c60*/  LDS R20, [R4+0x930] ;  /* 0x0009300004147984 */ /* 0x000e220000000800 */
[CC--:B------:R-:W-:Y:S01]  /*0c70*/  FFMA R31, R39.reuse, R18.reuse, R31 ;  /* 0x00000012271f7223 */ /* 0x0c0fe2000000001f */
[C---:B------:R-:W-:Y:S01]  /*0c80*/  FFMA R38, R39.reuse, R19, R38 ;  /* 0x0000001327267223 */ /* 0x040fe20000000026 */
[----:B------:R-:W-:Y:S01]  /*0c90*/  FFMA R42, R39, R23, R42 ;  /* 0x00000017272a7223 */ /* 0x000fe2000000002a */
[----:B------:R-:W1:Y:S01]  /*0ca0*/  LDS.128 R8, [R7+UR4+0x140] ;  /* 0x0001400407087984 */ /* 0x000e620008000c00 */
[C---:B------:R-:W-:Y:S01]  /*0cb0*/  FFMA R24, R40.reuse, R17, R24 ;  /* 0x0000001128187223 */ /* 0x040fe20000000018 */
[C---:B------:R-:W-:Y:S01]  /*0cc0*/  FFMA R37, R40.reuse, R18, R37 ;  /* 0x0000001228257223 */ /* 0x040fe20000000025 */
[C---:B------:R-:W-:Y:S01]  /*0cd0*/  FFMA R48, R40.reuse, R19, R48 ;  /* 0x0000001328307223 */ /* 0x040fe20000000030 */
[----:B------:R2:W3:Y:S01]  /*0ce0*/  LDS R22, [R4+0xab8] ;  /* 0x000ab80004167984 */ /* 0x0004e20000000800 */
[----:B------:R-:W-:-:S03]  /*0cf0*/  FFMA R39, R40, R23, R47 ;  /* 0x0000001728277223 */ /* 0x000fc6000000002f */
[----:B------:R-:W4:Y:S01]  /*0d00*/  LDS.128 R16, [R7+UR4+0x190] ;  /* 0x0001900407107984 */ /* 0x000f220008000c00 */
[----:B--2---:R-:W-:Y:S01]  /*0d10*/  IADD3 R4, PT, PT, R4, 0xc40, RZ ;  /* 0x00000c4004047810 */ /* 0x004fe20007ffe0ff */
[C---:B0-----:R-:W-:Y:S01]  /*0d20*/  FFMA R45, R20.reuse, R12, R45 ;  /* 0x0000000c142d7223 */ /* 0x041fe2000000002d */
[C---:B------:R-:W-:Y:S01]  /*0d30*/  FFMA R30, R20.reuse, R13, R30 ;  /* 0x0000000d141e7223 */ /* 0x040fe2000000001e */
[C---:B------:R-:W-:Y:S01]  /*0d40*/  FFMA R33, R20.reuse, R14, R33 ;  /* 0x0000000e14217223 */ /* 0x040fe20000000021 */
[C---:B------:R-:W-:Y:S01]  /*0d50*/  FFMA R34, R20.reuse, R15, R34 ;  /* 0x0000000f14227223 */ /* 0x040fe20000000022 */
[C---:B-1----:R-:W-:Y:S01]  /*0d60*/  FFMA R40, R20.reuse, R8, R25 ;  /* 0x0000000814287223 */ /* 0x042fe20000000019 */
[C---:B------:R-:W-:Y:S01]  /*0d70*/  FFMA R26, R20.reuse, R9, R26 ;  /* 0x00000009141a7223 */ /* 0x040fe2000000001a */
[C---:B------:R-:W-:Y:S01]  /*0d80*/  FFMA R29, R20.reuse, R10, R29 ;  /* 0x0000000a141d7223 */ /* 0x040fe2000000001d */
[----:B------:R-:W-:Y:S01]  /*0d90*/  FFMA R44, R20, R11, R44 ;  /* 0x0000000b142c7223 */ /* 0x000fe2000000002c */
[C---:B---3--:R-:W-:Y:S01]  /*0da0*/  FFMA R23, R22.reuse, R8, R27 ;  /* 0x0000000816177223 */ /* 0x048fe2000000001b */
[C---:B------:R-:W-:Y:S01]  /*0db0*/  FFMA R28, R22.reuse, R9, R28 ;  /* 0x00000009161c7223 */ /* 0x040fe2000000001c */
[C---:B------:R-:W-:Y:S01]  /*0dc0*/  FFMA R41, R22.reuse, R10, R41 ;  /* 0x0000000a16297223 */ /* 0x040fe20000000029 */
[----:B------:R-:W-:Y:S01]  /*0dd0*/  FFMA R46, R22, R11, R46 ;  /* 0x0000000b162e7223 */ /* 0x000fe2000000002e */
[C---:B----4-:R-:W-:Y:S01]  /*0de0*/  FFMA R49, R20.reuse, R16, R49 ;  /* 0x0000001014317223 */ /* 0x050fe20000000031 */
[----:B------:R-:W0:Y:S01]  /*0df0*/  LDS.128 R8, [R7+UR4+0x150] ;  /* 0x0001500407087984 */ /* 0x000e220008000c00 */
[----:B------:R-:W-:Y:S01]  /*0e00*/  UIADD3 UR4, UPT, UPT, UR4, 0x200, URZ ;  /* 0x0000020004047890 */ /* 0x000fe2000fffe0ff */
[C---:B------:R-:W-:Y:S01]  /*0e10*/  FFMA R50, R20.reuse, R17, R50 ;  /* 0x0000001114327223 */ /* 0x040fe20000000032 */
[----:B------:R-:W-:Y:S01]  /*0e20*/  FFMA R47, R20, R18, R21 ;  /* 0x00000012142f7223 */ /* 0x000fe20000000015 */
[C---:B------:R-:W-:Y:S01]  /*0e30*/  FFMA R51, R22.reuse, R12, R51 ;  /* 0x0000000c16337223 */ /* 0x040fe20000000033 */
[----:B------:R-:W-:Y:S01]  /*0e40*/  UISETP.NE.AND UP0, UPT, UR4, 0x440, UPT ;  /* 0x000004400400788c */ /* 0x000fe2000bf05270 */
[C---:B------:R-:W-:Y:S01]  /*0e50*/  FFMA R32, R22.reuse, R13, R32 ;  /* 0x0000000d16207223 */ /* 0x040fe20000000020 */
[C---:B------:R-:W-:Y:S01]  /*0e60*/  FFMA R43, R22.reuse, R14, R43 ;  /* 0x0000000e162b7223 */ /* 0x040fe2000000002b */
[C---:B------:R-:W-:Y:S01]  /*0e70*/  FFMA R36, R22.reuse, R15, R36 ;  /* 0x0000000f16247223 */ /* 0x040fe20000000024 */
[C---:B------:R-:W-:Y:S01]  /*0e80*/  FFMA R53, R22.reuse, R16, R53 ;  /* 0x0000001016357223 */ /* 0x040fe20000000035 */
[C---:B------:R-:W-:Y:S01]  /*0e90*/  FFMA R54, R22.reuse, R17, R54 ;  /* 0x0000001116367223 */ /* 0x040fe20000000036 */
[C---:B------:R-:W-:Y:S01]  /*0ea0*/  FFMA R55, R22.reuse, R18, R55 ;  /* 0x0000001216377223 */ /* 0x040fe20000000037 */
[----:B------:R-:W-:Y:S01]  /*0eb0*/  FFMA R39, R22, R19, R39 ;  /* 0x0000001316277223 */ /* 0x000fe20000000027 */
[C---:B0-----:R-:W-:Y:S01]  /*0ec0*/  FFMA R35, R20.reuse, R8, R35 ;  /* 0x0000000814237223 */ /* 0x041fe20000000023 */
[C---:B------:R-:W-:Y:S01]  /*0ed0*/  FFMA R56, R20.reuse, R9, R56 ;  /* 0x0000000914387223 */ /* 0x040fe20000000038 */
[C---:B------:R-:W-:Y:S01]  /*0ee0*/  FFMA R31, R20.reuse, R10, R31 ;  /* 0x0000000a141f7223 */ /* 0x040fe2000000001f */
[----:B------:R-:W-:Y:S01]  /*0ef0*/  FFMA R38, R20, R11, R38 ;  /* 0x0000000b14267223 */ /* 0x000fe20000000026 */
[C---:B------:R-:W-:Y:S01]  /*0f00*/  FFMA R25, R22.reuse, R8, R57 ;  /* 0x0000000816197223 */ /* 0x040fe20000000039 */
[C---:B------:R-:W-:Y:S01]  /*0f10*/  FFMA R24, R22.reuse, R9, R24 ;  /* 0x0000000916187223 */ /* 0x040fe20000000018 */
[C---:B------:R-:W-:Y:S01]  /*0f20*/  FFMA R37, R22.reuse, R10, R37 ;  /* 0x0000000a16257223 */ /* 0x040fe20000000025 */
[----:B------:R-:W-:Y:S01]  /*0f30*/  FFMA R48, R22, R11, R48 ;  /* 0x0000000b16307223 */ /* 0x000fe20000000030 */
[----:B------:R-:W-:Y:S01]  /*0f40*/  FFMA R20, R20, R19, R42 ;  /* 0x0000001314147223 */ /* 0x000fe2000000002a */
[----:B------:R-:W-:Y:S06]  /*0f50*/  BRA.U UP0, `(.L_x_561) ;  /* 0xfffffff500907547 */ /* 0x000fec000b83ffff */
[----:B------:R-:W-:-:S04]  /*0f60*/  IADD3 R3, PT, PT, R3, 0x1, RZ ;  /* 0x0000000103037810 */ /* 0x000fc80007ffe0ff */
[----:B------:R-:W-:-:S13]  /*0f70*/  ISETP.NE.AND P2, PT, R3, 0x8, PT ;  /* 0x000000080300780c */ /* 0x000fda0003f45270 */
[----:B------:R-:W-:Y:S05]  /*0f80*/  @P2 BRA `(.L_x_562) ;  /* 0xfffffff000b02947 */ /* 0x000fea000383ffff */
[----:B------:R-:W0:Y:S01]  /*0f90*/  S2R R6, SR_TID.X ;  /* 0x0000000000067919 */ /* 0x000e220000002100 */
[----:B------:R-:W1:Y:S01]  /*0fa0*/  LDC.64 R4, c[0x0][0x390] ;  /* 0x0000e400ff047b82 */ /* 0x000e620000000a00 */
[----:B------:R-:W0:Y:S02]  /*0fb0*/  S2R R3, SR_CTAID.Z ;  /* 0x0000000000037919 */ /* 0x000e240000002700 */
[----:B0-----:R-:W-:-:S04]  /*0fc0*/  IMAD R3, R3, 0x3100, R6 ;  /* 0x0000310003037824 */ /* 0x001fc800078e0206 */
[----:B------:R-:W-:-:S04]  /*0fd0*/  IMAD R3, R2, 0x1880, R3 ;  /* 0x0000188002037824 */ /* 0x000fc800078e0203 */
[----:B------:R-:W-:-:S04]  /*0fe0*/  IMAD R3, R0, 0x620, R3 ;  /* 0x0000062000037824 */ /* 0x000fc800078e0203 */
[----:B-1----:R-:W-:-:S05]  /*0ff0*/  IMAD.WIDE.U32 R4, R3, 0x4, R4 ;  /* 0x0000000403047825 */ /* 0x002fca00078e0004 */
        /* <DEDUP_REMOVED lines=33> */
.L_x_563:
        /* <DEDUP_REMOVED lines=15> */
.L_x_643:


//--------------------- .text.fused_nn_contrib_conv2d_winograd_without_weight_transform_add_nn_relu_3_kernel2 --------------------------
	.section	.text.fused_nn_contrib_conv2d_winograd_without_weight_transform_add_nn_relu_3_kernel2,"ax",@progbits
	.align	128
        .global         fused_nn_contrib_conv2d_winograd_without_weight_transform_add_nn_relu_3_kernel2
        .type           fused_nn_contrib_conv2d_winograd_without_weight_transform_add_nn_relu_3_kernel2,@function
        .size           fused_nn_contrib_conv2d_winograd_without_weight_transform_add_nn_relu_3_kernel2,(.L_x_644 - fused_nn_contrib_conv2d_winograd_without_weight_transform_add_nn_relu_3_kernel2)
        .other          fused_nn_contrib_conv2d_winograd_without_weight_transform_add_nn_relu_3_kernel2,@"STO_CUDA_ENTRY STV_DEFAULT"
fused_nn_contrib_conv2d_winograd_without_weight_transform_add_nn_relu_3_kernel2:
.text.fused_nn_contrib_conv2d_winograd_without_weight_transform_add_nn_relu_3_kernel2:
[----:B------:R-:W-:Y:S01]  /*0000*/  LDC R1, c[0x0][0x37c] ;  /* 0x0000df00ff017b82 */ /* 0x000fe20000000800 */
[----:B------:R-:W0:Y:S07]  /*0010*/  S2R R15, SR_CTAID.X ;  /* 0x00000000000f7919 */ /* 0x000e2e0000002500 */
[----:B------:R-:W1:Y:S01]  /*0020*/  LDC.64 R2, c[0x0][0x380] ;  /* 0x0000e000ff027b82 */ /* 0x000e620000000a00 */
[----:B------:R-:W2:Y:S01]  /*0030*/  LDCU.64 UR4, c[0x0][0x358] ;  /* 0x00006b00ff0477ac */ /* 0x000ea20008000a00 */
[----:B------:R-:W0:Y:S02]  /*0040*/  S2R R0, SR_TID.X ;  /* 0x0000000000007919 */ /* 0x000e240000002100 */
[----:B0-----:R-:W-:-:S05]  /*0050*/  LEA R15, R15, R0, 0x7 ;  /* 0x000000000f0f7211 */ /* 0x001fca00078e38ff */
        /* <DEDUP_REMOVED lines=20> */
[----:B------:R-:W-:-:S05]  /*01a0*/  IMAD.HI.U32 R36, R15, -0x6db6db6d, RZ ;  /* 0x924924930f247827 */ /* 0x000fca00078e00ff */
[----:B------:R-:W-:Y:S01]  /*01b0*/  SHF.R.U32.HI R36, RZ, 0x3, R36 ;  /* 0x00000003ff247819 */ /* 0x000fe20000011624 */
[----:B--2---:R-:W-:Y:S02]  /*01c0*/  FADD R9, RZ, R0 ;  /* 0x00000000ff097221 */ /* 0x004fe40000000000 */
[----:B------:R-:W2:Y:S01]  /*01d0*/  LDG.E.CONSTANT R0, desc[UR4][R2.64+0xe8c00] ;  /* 0x0e8c000402007981 */ /* 0x000ea2000c1e9900 */
[--C-:B---3--:R-:W-:Y:S01]  /*01e0*/  FADD R11, RZ, -R12.reuse ;  /* 0x8000000cff0b7221 */ /* 0x108fe20000000000 */
[--C-:B------:R-:W-:Y:S01]  /*01f0*/  FADD R13, RZ, R12.reuse ;  /* 0x0000000cff0d7221 */ /* 0x100fe20000000000 */
[----:B------:R-:W-:Y:S02]  /*0200*/  FADD R9, R9, R12 ;  /* 0x0000000c09097221 */ /* 0x000fe40000000000 */
[C---:B----4-:R-:W-:Y:S01]  /*0210*/  FADD R11, R16.reuse, R11 ;  /* 0x0000000b100b7221 */ /* 0x050fe20000000000 */
[----:B------:R-:W-:Y:S01]  /*0220*/  FADD R13, R16, R13 ;  /* 0x0000000d100d7221 */ /* 0x000fe20000000000 */
[----:B------:R-:W-:-:S02]  /*0230*/  FADD R9, R9, R16 ;  /* 0x0000001009097221 */ /* 0x000fc40000000000 */
[C---:B-----5:R-:W-:Y:S01]  /*0240*/  FFMA R27, R18.reuse, 0.125, R11 ;  /* 0x3e000000121b7823 */ /* 0x060fe2000000000b */
[----:B------:R-:W-:Y:S01]  /*0250*/  FFMA R21, R18, 0.25, R13 ;  /* 0x3e80000012157823 */ /* 0x000fe2000000000d */
[----:B------:R-:W-:Y:S01]  /*0260*/  FADD R9, R9, R18 ;  /* 0x0000001209097221 */ /* 0x000fe20000000000 */
[C-C-:B------:R-:W-:Y:S01]  /*0270*/  FADD R12, R8.reuse, R8.reuse ;  /* 0x00000008080c7221 */ /* 0x140fe20000000000 */
[C---:B------:R-:W-:Y:S01]  /*0280*/  FFMA R16, R8.reuse, -8, R27 ;  /* 0xc100000008107823 */ /* 0x040fe2000000001b */
[----:B------:R-:W-:Y:S01]  /*0290*/  FFMA R21, R8, 4, R21 ;  /* 0x4080000008157823 */ /* 0x000fe20000000015 */
[----:B------:R-:W-:Y:S01]  /*02a0*/  FADD R8, R9, R8 ;  /* 0x0000000809087221 */ /* 0x000fe20000000000 */
[----:B------:R-:W-:Y:S01]  /*02b0*/  FFMA R11, R18, 0.5, R11 ;  /* 0x3f000000120b7823 */ /* 0x000fe2000000000b */
[--C-:B------:R-:W-:Y:S01]  /*02c0*/  FADD R27, RZ, -R5.reuse ;  /* 0x80000005ff1b7221 */ /* 0x100fe20000000000 */
[----:B------:R-:W-:Y:S01]  /*02d0*/  FADD R29, RZ, R5 ;  /* 0x00000005ff1d7221 */ /* 0x000fe20000000000 */
[----:B------:R-:W-:Y:S01]  /*02e0*/  FADD R9, R16, R7 ;  /* 0x0000000710097221 */ /* 0x000fe20000000000 */
[--C-:B------:R-:W-:Y:S01]  /*02f0*/  FADD R7, R8, R5.reuse ;  /* 0x0000000508077221 */ /* 0x100fe20000000000 */
[----:B------:R-:W-:Y:S01]  /*0300*/  FADD R13, R11, -R12 ;  /* 0x8000000c0b0d7221 */ /* 0x000fe20000000000 */
[----:B------:R-:W-:Y:S01]  /*0310*/  FADD R5, RZ, -R5 ;  /* 0x80000005ff057221 */ /* 0x000fe20000000000 */
[C---:B------:R-:W-:Y:S01]  /*0320*/  FADD R24, -R4.reuse, R27 ;  /* 0x0000001b04187221 */ /* 0x040fe20000000100 */
[--C-:B------:R-:W-:Y:S01]  /*0330*/  FADD R34, RZ, R4.reuse ;  /* 0x00000004ff227221 */ /* 0x100fe20000000000 */
[C---:B------:R-:W-:Y:S01]  /*0340*/  FADD R26, R4.reuse, R29 ;  /* 0x0000001d041a7221 */ /* 0x040fe20000000000 */
[C---:B------:R-:W-:Y:S01]  /*0350*/  FADD R12, -R4.reuse, R5 ;  /* 0x00000005040c7221 */ /* 0x040fe20000000100 */
[C---:B------:R-:W-:Y:S01]  /*0360*/  FADD R8, R4.reuse, R21 ;  /* 0x0000001504087221 */ /* 0x040fe20000000000 */
[C---:B------:R-:W-:Y:S01]  /*0370*/  FADD R30, -R4.reuse, R13 ;  /* 0x0000000d041e7221 */ /* 0x040fe20000000100 */
[----:B------:R-:W-:Y:S01]  /*0380*/  FADD R20, -R4, R9 ;  /* 0x0000000904147221 */ /* 0x000fe20000000100 */
[--C-:B------:R-:W-:Y:S01]  /*0390*/  FADD R18, R7, R4.reuse ;  /* 0x0000000407127221 */ /* 0x100fe20000000000 */
[----:B------:R-:W-:Y:S01]  /*03a0*/  FADD R4, RZ, -R4 ;  /* 0x80000004ff047221 */ /* 0x000fe20000000000 */
[C---:B------:R-:W-:Y:S01]  /*03b0*/  FADD R5, -R19.reuse, R24 ;  /* 0x0000001813057221 */ /* 0x040fe20000000100 */
[C---:B------:R-:W-:Y:S01]  /*03c0*/  FADD R9, -R19.reuse, R12 ;  /* 0x0000000c13097221 */ /* 0x040fe20000000100 */
[----:B------:R-:W3:Y:S01]  /*03d0*/  LDG.E.CONSTANT R11, desc[UR4][R2.64+0xf5000] ;  /* 0x0f500004020b7981 */ /* 0x000ee2000c1e9900 */
[C-C-:B------:R-:W-:Y:S01]  /*03e0*/  FADD R7, -R19.reuse, R4.reuse ;  /* 0x0000000413077221 */ /* 0x140fe20000000100 */
[C---:B------:R-:W-:Y:S01]  /*03f0*/  FADD R37, R19.reuse, R4 ;  /* 0x0000000413257221 */ /* 0x040fe20000000000 */
[----:B------:R-:W-:Y:S01]  /*0400*/  FADD R12, -R32, R5 ;  /* 0x00000005200c7221 */ /* 0x000fe20000000100 */
[----:B------:R-:W4:Y:S01]  /*0410*/  LDG.E.CONSTANT R16, desc[UR4][R2.64+0x101400] ;  /* 0x1014000402107981 */ /* 0x000f22000c1e9900 */
[----:B------:R-:W0:Y:S01]  /*0420*/  LDC.64 R4, c[0x0][0x390] ;  /* 0x0000e400ff047b82 */ /* 0x000e220000000a00 */
[C-C-:B------:R-:W-:Y:S01]  /*0430*/  FADD R27, -R19.reuse, R34.reuse ;  /* 0x00000022131b7221 */ /* 0x140fe20000000100 */
[C---:B------:R-:W-:Y:S01]  /*0440*/  FADD R29, R19.reuse, R34 ;  /* 0x00000022131d7221 */ /* 0x040fe20000000000 */
[C---:B------:R-:W-:Y:S01]  /*0450*/  FADD R13, R19.reuse, R26 ;  /* 0x0000001a130d7221 */ /* 0x040fe20000000000 */
[C---:B------:R-:W-:Y:S01]  /*0460*/  FADD R35, R19.reuse, R30 ;  /* 0x0000001e13237221 */ /* 0x040fe20000000000 */
[C---:B------:R-:W-:Y:S01]  /*0470*/  FADD R33, R19.reuse, R8 ;  /* 0x0000000813217221 */ /* 0x040fe20000000000 */
[----:B------:R-:W-:Y:S01]  /*0480*/  FADD R21, R19, R20 ;  /* 0x0000001413157221 */ /* 0x000fe20000000000 */
[----:B------:R-:W-:Y:S01]  /*0490*/  FADD R19, R18, R19 ;  /* 0x0000001312137221 */ /* 0x000fe20000000000 */
[----:B------:R-:W5:Y:S01]  /*04a0*/  LDG.E.CONSTANT R20, desc[UR4][R2.64+0x10d800] ;  /* 0x10d8000402147981 */ /* 0x000f62000c1e9900 */
[C---:B------:R-:W-:Y:S01]  /*04b0*/  FFMA R34, R32.reuse, -0.25, R7 ;  /* 0xbe80000020227823 */ /* 0x040fe20000000007 */
[C---:B------:R-:W-:Y:S01]  /*04c0*/  FFMA R18, R32.reuse, -0.5, R27 ;  /* 0xbf00000020127823 */ /* 0x040fe2000000001b */
[C---:B------:R-:W-:Y:S01]  /*04d0*/  FFMA R29, R32.reuse, 0.25, R29 ;  /* 0x3e800000201d7823 */ /* 0x040fe2000000001d */
[C---:B------:R-:W-:Y:S01]  /*04e0*/  FFMA R27, R32.reuse, -0.125, R27 ;  /* 0xbe000000201b7823 */ /* 0x040fe2000000001b */
[C-C-:B------:R-:W-:Y:S01]  /*04f0*/  FFMA R7, R32.reuse, 0.5, R37.reuse ;  /* 0x3f00000020077823 */ /* 0x140fe20000000025 */
[C---:B------:R-:W-:Y:S01]  /*0500*/  FFMA R30, R32.reuse, 0.125, R37 ;  /* 0x3e000000201e7823 */ /* 0x040fe20000000025 */
[C---:B------:R-:W-:Y:S01]  /*0510*/  FADD R13, R32.reuse, R13 ;  /* 0x0000000d200d7221 */ /* 0x040fe20000000000 */
[C---:B------:R-:W-:Y:S01]  /*0520*/  FADD R9, -R32.reuse, R9 ;  /* 0x0000000920097221 */ /* 0x040fe20000000100 */
[C---:B------:R-:W-:Y:S01]  /*0530*/  FFMA R8, R32.reuse, 0.5, R35 ;  /* 0x3f00000020087823 */ /* 0x040fe20000000023 */
[C---:B------:R-:W-:Y:S01]  /*0540*/  FFMA R24, R32.reuse, 0.25, R33 ;  /* 0x3e80000020187823 */ /* 0x040fe20000000021 */
[----:B------:R-:W-:Y:S01]  /*0550*/  FFMA R26, R32, 0.125, R21 ;  /* 0x3e000000201a7823 */ /* 0x000fe20000000015 */
[----:B------:R-:W-:Y:S01]  /*0560*/  FADD R32, R19, R32 ;  /* 0x0000002013207221 */ /* 0x000fe20000000000 */
[----:B------:R-:W-:Y:S01]  /*0570*/  FADD R19, R31, R31 ;  /* 0x0000001f1f137221 */ /* 0x000fe20000000000 */
[----:B------:R-:W-:Y:S01]  /*0580*/  IMAD.HI.U32 R33, R15, 0x5397829d, RZ ;  /* 0x5397829d0f217827 */ /* 0x000fe200078e00ff */
[----:B------:R-:W5:Y:S03]  /*0590*/  LDG.E.CONSTANT R35, desc[UR4][R2.64+0x157000] ;  /* 0x1570000402237981 */ /* 0x000f66000c1e9900 */
[----:B------:R-:W-:Y:S01]  /*05a0*/  FADD R7, -R19, R7 ;  /* 0x0000000713077221 */ /* 0x000fe20000000100 */
[----:B------:R-:W-:-:S02]  /*05b0*/  IMAD R21, R36, 0x2a, R15 ;  /* 0x0000002a24157824 */ /* 0x000fc400078e020f */
[----:B------:R-:W-:Y:S01]  /*05c0*/  FADD R15, R19, R18 ;  /* 0x00000012130f7221 */ /* 0x000fe20000000000 */
[----:B------:R-:W-:Y:S01]  /*05d0*/  FADD R8, R8, -R19 ;  /* 0x8000001308087221 */ /* 0x000fe20000000000 */
[----:B------:R-:W-:Y:S01]  /*05e0*/  SHF.R.U32.HI R33, RZ, 0x6, R33 ;  /* 0x00000006ff217819 */ /* 0x000fe20000011621 */
[----:B------:R-:W5:Y:S04]  /*05f0*/  LDG.E.CONSTANT R19, desc[UR4][R2.64+0x132400] ;  /* 0x1324000402137981 */ /* 0x000f68000c1e9900 */
[----:B------:R-:W5:Y:S01]  /*0600*/  LDG.E.CONSTANT R18, desc[UR4][R2.64+0x13e800] ;  /* 0x13e8000402127981 */ /* 0x000f62000c1e9900 */
[----:B0-----:R-:W-:-:S03]  /*0610*/  IMAD.WIDE.U32 R4, R33, 0x4, R4 ;  /* 0x0000000421047825 */ /* 0x001fc600078e0004 */
[----:B------:R-:W5:Y:S04]  /*0620*/  LDG.E.CONSTANT R33, desc[UR4][R2.64+0x14ac00] ;  /* 0x14ac000402217981 */ /* 0x000f68000c1e9900 */
[----:B------:R-:W5:Y:S04]  /*0630*/  LDG.E.CONSTANT R4, desc[UR4][R4.64] ;  /* 0x0000000404047981 */ /* 0x000f68000c1e9900 */
[----:B------:R-:W5:Y:S01]  /*0640*/  LDG.E.CONSTANT R5, desc[UR4][R2.64+0x126000] ;  /* 0x1260000402057981 */ /* 0x000f62000c1e9900 */
[C---:B------:R-:W-:Y:S01]  /*0650*/  FFMA R37, R31.reuse, -4, R34 ;  /* 0xc08000001f257823 */ /* 0x040fe20000000022 */
[C---:B------:R-:W-:Y:S01]  /*0660*/  FFMA R34, R31.reuse, 8, R27 ;  /* 0x410000001f227823 */ /* 0x040fe2000000001b */
[C---:B------:R-:W-:Y:S01]  /*0670*/  FADD R27, -R31.reuse, R12 ;  /* 0x0000000c1f1b7221 */ /* 0x040fe20000000100 */
[C---:B------:R-:W-:Y:S01]  /*0680*/  FADD R9, -R31.reuse, R9 ;  /* 0x000000091f097221 */ /* 0x040fe20000000100 */
[C---:B------:R-:W-:Y:S01]  /*0690*/  FFMA R30, R31.reuse, -8, R30 ;  /* 0xc10000001f1e7823 */ /* 0x040fe2000000001e */
[C---:B------:R-:W-:Y:S01]  /*06a0*/  FFMA R29, R31.reuse, 4, R29 ;  /* 0x408000001f1d7823 */ /* 0x040fe2000000001d */
[C---:B------:R-:W-:Y:S01]  /*06b0*/  FADD R13, R31.reuse, R13 ;  /* 0x0000000d1f0d7221 */ /* 0x040fe20000000000 */
[C---:B------:R-:W-:Y:S01]  /*06c0*/  FFMA R24, R31.reuse, 4, R24 ;  /* 0x408000001f187823 */ /* 0x040fe20000000018 */
[----:B------:R-:W-:Y:S01]  /*06d0*/  FFMA R26, R31, -8, R26 ;  /* 0xc10000001f1a7823 */ /* 0x000fe2000000001a */
[----:B------:R-:W-:Y:S01]  /*06e0*/  FADD R31, R32, R31 ;  /* 0x0000001f201f7221 */ /* 0x000fe20000000000 */
[C---:B------:R-:W-:Y:S01]  /*06f0*/  FADD R27, R22.reuse, R27 ;  /* 0x0000001b161b7221 */ /* 0x040fe20000000000 */
[C---:B------:R-:W-:Y:S01]  /*0700*/  FADD R9, R22.reuse, R9 ;  /* 0x0000000916097221 */ /* 0x040fe20000000000 */
[C---:B------:R-:W-:Y:S01]  /*0710*/  FADD R34, -R23.reuse, R34 ;  /* 0x0000002217227221 */ /* 0x040fe20000000100 */
[----:B------:R-:W-:Y:S01]  /*0720*/  FADD R30, R23, R30 ;  /* 0x0000001e171e7221 */ /* 0x000fe20000000000 */
[----:B------:R-:W-:Y:S01]  /*0730*/  FADD R13, R22, R13 ;  /* 0x0000000d160d7221 */ /* 0x000fe20000000000 */
[----:B------:R-:W-:Y:S01]  /*0740*/  FADD R23, R26, R23 ;  /* 0x000000171a177221 */ /* 0x000fe20000000000 */
[----:B------:R-:W-:Y:S01]  /*0750*/  FADD R31, R31, R22 ;  /* 0x000000161f1f7221 */ /* 0x000fe20000000000 */
[C---:B------:R-:W-:Y:S01]  /*0760*/  FADD R36, R28.reuse, R27 ;  /* 0x0000001b1c247221 */ /* 0x040fe20000000000 */
[C---:B------:R-:W-:Y:S01]  /*0770*/  FADD R12, -R28.reuse, R15 ;  /* 0x0000000f1c0c7221 */ /* 0x040fe20000000100 */
[C---:B------:R-:W-:Y:S01]  /*0780*/  FADD R9, R28.reuse, R9 ;  /* 0x000000091c097221 */ /* 0x040fe20000000000 */
[C---:B------:R-:W-:Y:S01]  /*0790*/  FADD R26, -R28.reuse, R7 ;  /* 0x000000071c1a7221 */ /* 0x040fe20000000100 */
[C---:B------:R-:W-:Y:S01]  /*07a0*/  FADD R8, -R28.reuse, R8 ;  /* 0x000000081c087221 */ /* 0x040fe20000000100 */
[C---:B------:R-:W-:Y:S01]  /*07b0*/  FADD R22, R28.reuse, R37 ;  /* 0x000000251c167221 */ /* 0x040fe20000000000 */
[C---:B------:R-:W-:Y:S01]  /*07c0*/  FADD R32, R28.reuse, R29 ;  /* 0x0000001d1c207221 */ /* 0x040fe20000000000 */
[C---:B------:R-:W-:Y:S01]  /*07d0*/  FADD R34, -R28.reuse, R34 ;  /* 0x000000221c227221 */ /* 0x040fe20000000100 */
[C---:B------:R-:W-:Y:S01]  /*07e0*/  FADD R30, -R28.reuse, R30 ;  /* 0x0000001e1c1e7221 */ /* 0x040fe20000000100 */
[C---:B------:R-:W-:Y:S01]  /*07f0*/  FADD R13, R28.reuse, R13 ;  /* 0x0000000d1c0d7221 */ /* 0x040fe20000000000 */
[C---:B------:R-:W-:Y:S01]  /*0800*/  FADD R24, R28.reuse, R24 ;  /* 0x000000181c187221 */ /* 0x040fe20000000000 */
[----:B------:R-:W-:Y:S01]  /*0810*/  FADD R23, -R28, R23 ;  /* 0x000000171c177221 */ /* 0x000fe20000000100 */
[----:B------:R-:W-:Y:S01]  /*0820*/  FADD R28, R31, R28 ;  /* 0x0000001c1f1c7221 */ /* 0x000fe20000000000 */
        /* <DEDUP_REMOVED lines=12> */
[----:B------:R-:W-:Y:S01]  /*08f0*/  FADD R17, R28, R17 ;  /* 0x000000111c117221 */ /* 0x000fe20000000000 */
[C---:B------:R-:W-:Y:S01]  /*0900*/  FADD R36, R6.reuse, R36 ;  /* 0x0000002406247221 */ /* 0x040fe20000000000 */
[----:B------:R-:W-:Y:S01]  /*0910*/  FADD R12, R25, R25 ;  /* 0x00000019190c7221 */ /* 0x000fe20000000000 */
[C---:B------:R-:W-:Y:S01]  /*0920*/  FFMA R7, R6.reuse, 0.5, R7 ;  /* 0x3f00000006077823 */ /* 0x040fe20000000007 */
[C---:B------:R-:W-:Y:S01]  /*0930*/  FADD R34, R6.reuse, R9 ;  /* 0x0000000906227221 */ /* 0x040fe20000000000 */
[C---:B------:R-:W-:Y:S01]  /*0940*/  FFMA R27, R6.reuse, 0.5, R27 ;  /* 0x3f000000061b7823 */ /* 0x040fe2000000001b */
[C---:B------:R-:W-:Y:S01]  /*0950*/  FFMA R9, R6.reuse, 0.5, R8 ;  /* 0x3f00000006097823 */ /* 0x040fe20000000008 */
[C---:B------:R-:W-:Y:S01]  /*0960*/  FFMA R22, R6.reuse, 0.25, R15 ;  /* 0x3e80000006167823 */ /* 0x040fe2000000000f */
[C---:B------:R-:W-:Y:S01]  /*0970*/  FFMA R26, R6.reuse, 0.25, R29 ;  /* 0x3e800000061a7823 */ /* 0x040fe2000000001d */
[C---:B------:R-:W-:Y:S01]  /*0980*/  FFMA R28, R6.reuse, 0.125, R31 ;  /* 0x3e000000061c7823 */ /* 0x040fe2000000001f */
[C---:B------:R-:W-:Y:S01]  /*0990*/  FFMA R30, R6.reuse, 0.125, R37 ;  /* 0x3e000000061e7823 */ /* 0x040fe20000000025 */
[C---:B------:R-:W-:Y:S01]  /*09a0*/  FADD R32, R6.reuse, R13 ;  /* 0x0000000d06207221 */ /* 0x040fe20000000000 */
[C---:B------:R-:W-:Y:S01]  /*09b0*/  FFMA R24, R6.reuse, 0.25, R24 ;  /* 0x3e80000006187823 */ /* 0x040fe20000000018 */
[----:B------:R-:W-:Y:S01]  /*09c0*/  FFMA R8, R6, 0.125, R23 ;  /* 0x3e00000006087823 */ /* 0x000fe20000000017 */
[----:B------:R-:W-:Y:S01]  /*09d0*/  FADD R6, R17, R6 ;  /* 0x0000000611067221 */ /* 0x000fe20000000000 */
[C---:B------:R-:W-:Y:S01]  /*09e0*/  FADD R23, R25.reuse, R36 ;  /* 0x0000002419177221 */ /* 0x040fe20000000000 */
[C---:B------:R-:W-:Y:S01]  /*09f0*/  FADD R31, -R12.reuse, R7 ;  /* 0x000000070c1f7221 */ /* 0x040fe20000000100 */
[----:B------:R-:W-:Y:S01]  /*0a00*/  FADD R34, R25, R34 ;  /* 0x0000002219227221 */ /* 0x000fe20000000000 */
[----:B------:R-:W-:Y:S01]  /*0a10*/  FADD R27, -R12, R27 ;  /* 0x0000001b0c1b7221 */ /* 0x000fe20000000100 */
[----:B------:R-:W-:Y:S01]  /*0a20*/  FADD R7, R9, -R12 ;  /* 0x8000000c09077221 */ /* 0x000fe20000000000 */
[C---:B------:R-:W-:Y:S01]  /*0a30*/  FFMA R17, R25.reuse, -8, R28 ;  /* 0xc100000019117823 */ /* 0x040fe2000000001c */
[C---:B------:R-:W-:Y:S01]  /*0a40*/  FFMA R37, R25.reuse, -8, R30 ;  /* 0xc100000019257823 */ /* 0x040fe2000000001e */
[C---:B------:R-:W-:Y:S01]  /*0a50*/  FADD R12, R25.reuse, R32 ;  /* 0x00000020190c7221 */ /* 0x040fe20000000000 */
[C---:B------:R-:W-:Y:S01]  /*0a60*/  FFMA R8, R25.reuse, -8, R8 ;  /* 0xc100000019087823 */ /* 0x040fe20000000008 */
[----:B------:R-:W-:Y:S01]  /*0a70*/  FADD R15, R6, R25 ;  /* 0x00000019060f7221 */ /* 0x000fe20000000000 */
[C---:B------:R-:W-:Y:S01]  /*0a80*/  FFMA R30, R14.reuse, 0.5, R23 ;  /* 0x3f0000000e1e7823 */ /* 0x040fe20000000017 */
[C---:B------:R-:W-:Y:S01]  /*0a90*/  FFMA R23, R14.reuse, 0.125, R34 ;  /* 0x3e0000000e177823 */ /* 0x040fe20000000022 */
[C---:B------:R-:W-:Y:S01]  /*0aa0*/  FFMA R29, R25.reuse, 4, R26 ;  /* 0x40800000191d7823 */ /* 0x040fe2000000001a */
[----:B------:R-:W-:Y:S01]  /*0ab0*/  FFMA R12, R14, 0.25, R12 ;  /* 0x3e8000000e0c7823 */ /* 0x000fe2000000000c */
[C---:B------:R-:W-:Y:S01]  /*0ac0*/  FADD R32, R10.reuse, R17 ;  /* 0x000000110a207221 */ /* 0x040fe20000000000 */
[----:B------:R-:W-:Y:S01]  /*0ad0*/  FFMA R9, R25, 4, R24 ;  /* 0x4080000019097823 */ /* 0x000fe20000000018 */
[----:B------:R-:W-:Y:S01]  /*0ae0*/  FADD R15, R15, R14 ;  /* 0x0000000e0f0f7221 */ /* 0x000fe20000000000 */
[----:B------:R-:W-:Y:S01]  /*0af0*/  FADD R34, R10, R37 ;  /* 0x000000250a227221 */ /* 0x000fe20000000000 */
[----:B------:R-:W-:Y:S01]  /*0b00*/  FADD R17, R8, R10 ;  /* 0x0000000a08117221 */ /* 0x000fe20000000000 */
[----:B------:R-:W-:Y:S01]  /*0b10*/  FFMA R13, R25, 4, R22 ;  /* 0x40800000190d7823 */ /* 0x000fe20000000016 */
[C---:B--2---:R-:W-:Y:S01]  /*0b20*/  FFMA R24, R0.reuse, 0.125, R23 ;  /* 0x3e00000000187823 */ /* 0x044fe20000000017 */
[C---:B------:R-:W-:Y:S01]  /*0b30*/  FFMA R29, R0.reuse, 0.25, R29 ;  /* 0x3e800000001d7823 */ /* 0x040fe2000000001d */
[C---:B------:R-:W-:Y:S01]  /*0b40*/  FFMA R37, R0.reuse, -0.25, R27 ;  /* 0xbe80000000257823 */ /* 0x040fe2000000001b */
[C---:B------:R-:W-:Y:S01]  /*0b50*/  FFMA R14, R0.reuse, 0.25, R12 ;  /* 0x3e800000000e7823 */ /* 0x040fe2000000000c */
[C---:B------:R-:W-:Y:S01]  /*0b60*/  FFMA R6, R0.reuse, -0.5, R31 ;  /* 0xbf00000000067823 */ /* 0x040fe2000000001f */
[C---:B------:R-:W-:Y:S01]  /*0b70*/  FFMA R34, R0.reuse, -0.25, R34 ;  /* 0xbe80000000227823 */ /* 0x040fe20000000022 */
[C---:B------:R-:W-:Y:S01]  /*0b80*/  FADD R28, R0.reuse, R9 ;  /* 0x00000009001c7221 */ /* 0x040fe20000000000 */
[C---:B------:R-:W-:Y:S01]  /*0b90*/  FADD R12, -R0.reuse, R17 ;  /* 0x00000011000c7221 */ /* 0x040fe20000000100 */
[----:B------:R-:W-:Y:S01]  /*0ba0*/  FADD R22, R15, R0 ;  /* 0x000000000f167221 */ /* 0x000fe20000000000 */
[C---:B------:R-:W-:Y:S01]  /*0bb0*/  FFMA R31, R0.reuse, -0.125, R31 ;  /* 0xbe000000001f7823 */ /* 0x040fe2000000001f */
[C-C-:B------:R-:W-:Y:S01]  /*0bc0*/  FFMA R8, R0.reuse, -0.5, R32.reuse ;  /* 0xbf00000000087823 */ /* 0x140fe20000000020 */
[C-C-:B------:R-:W-:Y:S01]  /*0bd0*/  FFMA R36, R0.reuse, 0.5, R13.reuse ;  /* 0x3f00000000247823 */ /* 0x140fe2000000000d */
[C---:B------:R-:W-:Y:S01]  /*0be0*/  FFMA R25, R0.reuse, 0.125, R13 ;  /* 0x3e00000000197823 */ /* 0x040fe2000000000d */
[C---:B------:R-:W-:Y:S01]  /*0bf0*/  FFMA R32, R0.reuse, -0.125, R32 ;  /* 0xbe00000000207823 */ /* 0x040fe20000000020 */
[C---:B------:R-:W-:Y:S01]  /*0c00*/  FFMA R30, R0.reuse, 0.5, R30 ;  /* 0x3f000000001e7823 */ /* 0x040fe2000000001e */
[----:B------:R-:W-:Y:S01]  /*0c10*/  FADD R26, -R0, R7 ;  /* 0x00000007001a7221 */ /* 0x000fe20000000100 */
[C---:B---3--:R-:W-:Y:S01]  /*0c20*/  FFMA R17, R11.reuse, 0.125, R24 ;  /* 0x3e0000000b117823 */ /* 0x048fe20000000018 */
[C---:B------:R-:W-:Y:S01]  /*0c30*/  FFMA R29, R11.reuse, 0.25, R29 ;  /* 0x3e8000000b1d7823 */ /* 0x040fe2000000001d */
[C---:B------:R-:W-:Y:S01]  /*0c40*/  FFMA R37, R11.reuse, 0.25, R37 ;  /* 0x3e8000000b257823 */ /* 0x040fe20000000025 */
[----:B----4-:R-:W-:Y:S01]  /*0c50*/  FMUL R24, R16, 0.25 ;  /* 0x3e80000010187820 */ /* 0x010fe20000400000 */
[C---:B------:R-:W-:Y:S01]  /*0c60*/  FFMA R13, R11.reuse, 0.25, R34 ;  /* 0x3e8000000b0d7823 */ /* 0x040fe20000000022 */
[C---:B------:R-:W-:Y:S01]  /*0c70*/  FFMA R14, R11.reuse, 0.25, R14 ;  /* 0x3e8000000b0e7823 */ /* 0x040fe2000000000e */
[C---:B------:R-:W-:Y:S01]  /*0c80*/  FADD R27, R11.reuse, R28 ;  /* 0x0000001c0b1b7221 */ /* 0x040fe20000000000 */
[----:B------:R-:W-:Y:S01]  /*0c90*/  FADD R15, R22, R11 ;  /* 0x0000000b160f7221 */ /* 0x000fe20000000000 */
[C---:B------:R-:W-:Y:S01]  /*0ca0*/  FFMA R31, R11.reuse, 0.125, R31 ;  /* 0x3e0000000b1f7823 */ /* 0x040fe2000000001f */
[C---:B------:R-:W-:Y:S01]  /*0cb0*/  FADD R7, R11.reuse, R12 ;  /* 0x0000000c0b077221 */ /* 0x040fe20000000000 */
[C---:B------:R-:W-:Y:S01]  /*0cc0*/  FMUL R22, R16.reuse, 0.125 ;  /* 0x3e00000010167820 */ /* 0x040fe20000400000 */
[----:B------:R-:W-:Y:S01]  /*0cd0*/  FMUL R10, R16, 0.5 ;  /* 0x3f000000100a7820 */ /* 0x000fe20000400000 */
[C---:B------:R-:W-:Y:S01]  /*0ce0*/  FFMA R6, R11.reuse, 0.5, R6 ;  /* 0x3f0000000b067823 */ /* 0x040fe20000000006 */
[C---:B------:R-:W-:Y:S01]  /*0cf0*/  FFMA R0, R11.reuse, 0.5, R36 ;  /* 0x3f0000000b007823 */ /* 0x040fe20000000024 */
[C---:B------:R-:W-:Y:S01]  /*0d00*/  FFMA R25, R11.reuse, 0.125, R25 ;  /* 0x3e0000000b197823 */ /* 0x040fe20000000019 */
[C---:B------:R-:W-:Y:S01]  /*0d10*/  FFMA R8, R11.reuse, 0.5, R8 ;  /* 0x3f0000000b087823 */ /* 0x040fe20000000008 */
[C---:B------:R-:W-:Y:S01]  /*0d20*/  FFMA R23, R11.reuse, 0.125, R32 ;  /* 0x3e0000000b177823 */ /* 0x040fe20000000020 */
[C---:B------:R-:W-:Y:S01]  /*0d30*/  FFMA R9, R11.reuse, 0.5, R30 ;  /* 0x3f0000000b097823 */ /* 0x040fe2000000001e */
[----:B------:R-:W-:Y:S01]  /*0d40*/  FADD R26, R11, R26 ;  /* 0x0000001a0b1a7221 */ /* 0x000fe20000000000 */
[C---:B------:R-:W-:Y:S01]  /*0d50*/  FFMA R12, R24.reuse, 0.25, R29 ;  /* 0x3e800000180c7823 */ /* 0x040fe2000000001d */
[----:B------:R-:W-:Y:S01]  /*0d60*/  FFMA R11, R24, 0.5, R37 ;  /* 0x3f000000180b7823 */ /* 0x000fe20000000025 */
[----:B-----5:R-:W-:Y:S01]  /*0d70*/  FMUL R29, R20, 0.5 ;  /* 0x3f000000141d7820 */ /* 0x020fe20000400000 */
[C---:B------:R-:W-:Y:S01]  /*0d80*/  FFMA R13, R24.reuse, 0.125, R13 ;  /* 0x3e000000180d7823 */ /* 0x040fe2000000000d */
[----:B------:R-:W-:Y:S01]  /*0d90*/  FADD R14, R24, R14 ;  /* 0x0000000e180e7221 */ /* 0x000fe20000000000 */
[----:B------:R-:W-:Y:S01]  /*0da0*/  FADD R27, R27, R24 ;  /* 0x000000181b1b7221 */ /* 0x000fe20000000000 */
[----:B------:R-:W-:Y:S01]  /*0db0*/  FMUL R37, R20, 0.25 ;  /* 0x3e80000014257820 */ /* 0x000fe20000400000 */
[----:B------:R-:W-:Y:S01]  /*0dc0*/  FFMA R24, R22, 0.5, R31 ;  /* 0x3f00000016187823 */ /* 0x000fe2000000001f */
[C---:B------:R-:W-:Y:S01]  /*0dd0*/  FFMA R0, R10.reuse, 0.25, R0 ;  /* 0x3e8000000a007823 */ /* 0x040fe20000000000 */
[C---:B------:R-:W-:Y:S01]  /*0de0*/  FFMA R8, R10.reuse, 0.125, R8 ;  /* 0x3e0000000a087823 */ /* 0x040fe20000000008 */
[C---:B------:R-:W-:Y:S01]  /*0df0*/  FADD R9, R10.reuse, R9 ;  /* 0x000000090a097221 */ /* 0x040fe20000000000 */
[----:B------:R-:W-:Y:S01]  /*0e00*/  FADD R31, R7, R22 ;  /* 0x00000016071f7221 */ /* 0x000fe20000000000 */
[----:B------:R-:W-:Y:S01]  /*0e10*/  FFMA R6, R10, 0.5, R6 ;  /* 0x3f0000000a067823 */ /* 0x000fe20000000006 */
[C---:B------:R-:W-:Y:S01]  /*0e20*/  FFMA R25, R22.reuse, 0.25, R25 ;  /* 0x3e80000016197823 */ /* 0x040fe20000000019 */
[C---:B------:R-:W-:Y:S01]  /*0e30*/  FFMA R23, R22.reuse, 0.125, R23 ;  /* 0x3e00000016177823 */ /* 0x040fe20000000017 */
[----:B------:R-:W-:Y:S01]  /*0e40*/  FADD R17, R22, R17 ;  /* 0x0000001116117221 */ /* 0x000fe20000000000 */
[----:B------:R-:W-:Y:S01]  /*0e50*/  FADD R7, R29, R29 ;  /* 0x0000001d1d077221 */ /* 0x000fe20000000000 */
[----:B------:R-:W-:Y:S01]  /*0e60*/  FADD R15, R15, R16 ;  /* 0x000000100f0f7221 */ /* 0x000fe20000000000 */
[----:B------:R-:W-:Y:S01]  /*0e70*/  FMUL R16, R20, 0.125 ;  /* 0x3e00000014107820 */ /* 0x000fe20000400000 */
[----:B------:R-:W-:Y:S01]  /*0e80*/  FADD R22, R37, R37 ;  /* 0x0000002525167221 */ /* 0x000fe20000000000 */
[C---:B------:R-:W-:Y:S01]  /*0e90*/  FFMA R0, R29.reuse, 4, R0 ;  /* 0x408000001d007823 */ /* 0x040fe20000000000 */
[----:B------:R-:W-:Y:S01]  /*0ea0*/  FFMA R8, R29, -8, R8 ;  /* 0xc10000001d087823 */ /* 0x000fe20000000008 */
[----:B------:R-:W-:Y:S01]  /*0eb0*/  FADD R9, R9, R29 ;  /* 0x0000001d09097221 */ /* 0x000fe20000000000 */
[----:B------:R-:W-:Y:S01]  /*0ec0*/  FADD R10, R26, R10 ;  /* 0x0000000a1a0a7221 */ /* 0x000fe20000000000 */
[----:B------:R-:W-:Y:S01]  /*0ed0*/  FADD R29, R20, R20 ;  /* 0x00000014141d7221 */ /* 0x000fe20000000000 */
[----:B------:R-:W-:Y:S01]  /*0ee0*/  FADD R26, R6, -R7 ;  /* 0x80000007061a7221 */ /* 0x000fe20000000000 */
[----:B------:R-:W-:Y:S01]  /*0ef0*/  FADD R28, R16, R16 ;  /* 0x00000010101c7221 */ /* 0x000fe20000000000 */
[----:B------:R-:W-:Y:S01]  /*0f00*/  FADD R22, R11, -R22 ;  /* 0x800000160b167221 */ /* 0x000fe20000000000 */
[----:B------:R-:W0:Y:S01]  /*0f10*/  LDC.64 R6, c[0x0][0x388] ;  /* 0x0000e200ff067b82 */ /* 0x000e220000000a00 */
[----:B------:R-:W-:Y:S01]  /*0f20*/  FADD R11, R19, R19 ;  /* 0x00000013130b7221 */ /* 0x000fe20000000000 */
[----:B------:R-:W-:Y:S01]  /*0f30*/  FADD R10, R10, -R29 ;  /* 0x8000001d0a0a7221 */ /* 0x000fe20000000000 */
[----:B------:R-:W-:Y:S01]  /*0f40*/  FADD R24, R24, -R28 ;  /* 0x8000001c18187221 */ /* 0x000fe20000000000 */
[----:B------:R-:W-:Y:S01]  /*0f50*/  SHF.L.U32 R29, R21, 0x2, RZ ;  /* 0x00000002151d7819 */ /* 0x000fe200000006ff */
[----:B------:R-:W-:Y:S01]  /*0f60*/  FADD R28, R18, R18 ;  /* 0x00000012121c7221 */ /* 0x000fe20000000000 */
[----:B------:R-:W-:Y:S01]  /*0f70*/  FADD R21, R11, R26 ;  /* 0x0000001a0b157221 */ /* 0x000fe20000000000 */
[C---:B------:R-:W-:Y:S01]  /*0f80*/  FFMA R26, R20.reuse, 4, R27 ;  /* 0x40800000141a7823 */ /* 0x040fe2000000001b */
[----:B------:R-:W-:Y:S01]  /*0f90*/  FFMA R31, R20, -8, R31 ;  /* 0xc1000000141f7823 */ /* 0x000fe2000000001f */
[----:B------:R-:W-:Y:S01]  /*0fa0*/  FADD R20, R15, R20 ;  /* 0x000000140f147221 */ /* 0x000fe20000000000 */
[----:B------:R-:W-:Y:S01]  /*0fb0*/  FADD R15, R33, R33 ;  /* 0x00000021210f7221 */ /* 0x000fe20000000000 */
[----:B------:R-:W-:Y:S01]  /*0fc0*/  FADD R32, -R28, R21 ;  /* 0x000000151c207221 */ /* 0x000fe20000000100 */
[----:B------:R-:W2:Y:S01]  /*0fd0*/  LDG.E.CONSTANT R30, desc[UR4][R2.64+0x119c00] ;  /* 0x119c0004021e7981 */ /* 0x000ea2000c1e9900 */
[----:B------:R-:W-:Y:S01]  /*0fe0*/  FADD R27, -R11, R0 ;  /* 0x000000000b1b7221 */ /* 0x000fe20000000100 */
[----:B------:R-:W-:Y:S01]  /*0ff0*/  FADD R0, R35, R35 ;  /* 0x0000002323007221 */ /* 0x000fe20000000000 */
[----:B------:R-:W-:-:S02]  /*1000*/  FFMA R21, R15, -0.5, R32 ;  /* 0xbf0000000f157823 */ /* 0x000fc40000000020 */
[----:B------:R-:W-:Y:S02]  /*1010*/  FADD R32, -R28, R27 ;  /* 0x0000001b1c207221 */ /* 0x000fe40000000100 */
[----:B------:R-:W-:Y:S02]  /*1020*/  FFMA R21, R0, 2, R21 ;  /* 0x4000000000157823 */ /* 0x000fe40000000015 */
[----:B------:R-:W-:Y:S01]  /*1030*/  FFMA R27, R15, -0.25, R32 ;  /* 0xbe8000000f1b7823 */ /* 0x000fe20000000020 */
[C---:B------:R-:W-:Y:S01]  /*1040*/  FFMA R32, R16.reuse, 4, R25 ;  /* 0x4080000010207823 */ /* 0x040fe20000000019 */
[----:B------:R-:W-:Y:S01]  /*1050*/  FFMA R23, R16, -8, R23 ;  /* 0xc100000010177823 */ /* 0x000fe20000000017 */
[----:B------:R-:W-:Y:S01]  /*1060*/  FADD R21, R21, R4 ;  /* 0x0000000415157221 */ /* 0x000fe20000000000 */
[----:B------:R-:W-:Y:S01]  /*1070*/  FADD R16, R17, R16 ;  /* 0x0000001011107221 */ /* 0x000fe20000000000 */
[----:B------:R-:W-:Y:S01]  /*1080*/  FFMA R27, R0, -4, R27 ;  /* 0xc0800000001b7823 */ /* 0x000fe2000000001b */
[----:B------:R-:W-:Y:S01]  /*1090*/  FFMA R17, R19, -4, R22 ;  /* 0xc080000013117823 */ /* 0x000fe20000000016 */
[----:B0-----:R-:W-:Y:S01]  /*10a0*/  IMAD.WIDE.U32 R6, R29, 0x4, R6 ;  /* 0x000000041d067825 */ /* 0x001fe200078e0006 */
[----:B------:R-:W-:-:S03]  /*10b0*/  FMNMX R29, RZ, R21, !PT ;  /* 0x00000015ff1d7209 */ /* 0x000fc60007800000 */
[----:B------:R-:W-:Y:S01]  /*10c0*/  FADD R27, R27, R4 ;  /* 0x000000041b1b7221 */ /* 0x000fe20000000000 */
[----:B------:R-:W-:Y:S01]  /*10d0*/  FFMA R22, R18, 4, R17 ;  /* 0x4080000012167823 */ /* 0x000fe20000000011 */
[----:B------:R-:W-:Y:S01]  /*10e0*/  FFMA R12, R37, 4, R12 ;  /* 0x40800000250c7823 */ /* 0x000fe2000000000c */
[----:B------:R-:W-:Y:S01]  /*10f0*/  FMUL R21, R33, 4 ;  /* 0x4080000021157820 */ /* 0x000fe20000400000 */
[----:B------:R-:W-:Y:S01]  /*1100*/  FMUL R17, R35, 4 ;  /* 0x4080000023117820 */ /* 0x000fe20000400000 */
[----:B------:R-:W-:Y:S01]  /*1110*/  FFMA R13, R37, -8, R13 ;  /* 0xc1000000250d7823 */ /* 0x000fe2000000000d */
[----:B------:R-:W-:Y:S01]  /*1120*/  FADD R14, R14, R37 ;  /* 0x000000250e0e7221 */ /* 0x000fe20000000000 */
[----:B------:R-:W-:Y:S01]  /*1130*/  FMNMX R37, RZ, R27, !PT ;  /* 0x0000001bff257209 */ /* 0x000fe20007800000 */
[----:B------:R-:W-:Y:S01]  /*1140*/  FFMA R22, R21, 0.5, R22 ;  /* 0x3f00000015167823 */ /* 0x000fe20000000016 */
[----:B------:R-:W-:Y:S01]  /*1150*/  FADD R25, R17, R17 ;  /* 0x0000001111197221 */ /* 0x000fe20000000000 */
[----:B------:R-:W-:-:S02]  /*1160*/  FFMA R27, R19, 4, R12 ;  /* 0x40800000131b7823 */ /* 0x000fc4000000000c */
[----:B------:R-:W3:Y:S01]  /*1170*/  LDG.E.CONSTANT R12, desc[UR4][R2.64+0x163400] ;  /* 0x16340004020c7981 */ /* 0x000ee2000c1e9900 */
[----:B------:R-:W-:Y:S01]  /*1180*/  FADD R25, R22, -R25 ;  /* 0x8000001916197221 */ /* 0x000fe20000000000 */
[----:B------:R-:W-:Y:S01]  /*1190*/  FFMA R22, R18, 4, R27 ;  /* 0x4080000012167823 */ /* 0x000fe2000000001b */
[----:B------:R-:W-:-:S04]  /*11a0*/  FADD R27, -R19, R10 ;  /* 0x0000000a131b7221 */ /* 0x000fc80000000100 */
[----:B------:R-:W-:Y:S01]  /*11b0*/  FADD R10, R18, R27 ;  /* 0x0000001b120a7221 */ /* 0x000fe20000000000 */
[----:B------:R-:W-:Y:S01]  /*11c0*/  FADD R25, R25, R4 ;  /* 0x0000000419197221 */ /* 0x000fe20000000000 */
[----:B------:R-:W-:Y:S02]  /*11d0*/  FFMA R22, R21, 0.25, R22 ;  /* 0x3e80000015167823 */ /* 0x000fe40000000016 */
[----:B------:R-:W-:Y:S01]  /*11e0*/  FFMA R27, R33, 0.5, R10 ;  /* 0x3f000000211b7823 */ /* 0x000fe2000000000a */
[----:B------:R0:W-:Y:S01]  /*11f0*/  STG.E desc[UR4][R6.64+0xe4], R29 ;  /* 0x0000e41d06007986 */ /* 0x0001e2000c101904 */
[----:B------:R-:W-:Y:S02]  /*1200*/  FMNMX R25, RZ, R25, !PT ;  /* 0x00000019ff197209 */ /* 0x000fe40007800000 */
[----:B------:R-:W-:Y:S01]  /*1210*/  FADD R27, R27, -R0 ;  /* 0x800000001b1b7221 */ /* 0x000fe20000000000 */
[----:B------:R-:W4:Y:S03]  /*1220*/  LDG.E.CONSTANT R10, desc[UR4][R2.64+0x16f800] ;  /* 0x16f80004020a7981 */ /* 0x000f26000c1e9900 */
[----:B------:R-:W-:Y:S01]  /*1230*/  FADD R27, R27, R4 ;  /* 0x000000041b1b7221 */ /* 0x000fe20000000000 */
[----:B------:R1:W-:Y:S01]  /*1240*/  STG.E desc[UR4][R6.64+0x1c4], R25 ;  /* 0x0001c41906007986 */ /* 0x0003e2000c101904 */
[----:B0-----:R-:W-:-:S03]  /*1250*/  FFMA R29, R17, 4, R22 ;  /* 0x40800000111d7823 */ /* 0x001fc60000000016 */
[----:B------:R-:W5:Y:S01]  /*1260*/  LDG.E.CONSTANT R22, desc[UR4][R2.64+0x17bc00] ;  /* 0x17bc000402167981 */ /* 0x000f62000c1e9900 */
[----:B------:R-:W-:Y:S01]  /*1270*/  FADD R29, R29, R4 ;  /* 0x000000041d1d7221 */ /* 0x000fe20000000000 */
[----:B------:R-:W-:Y:S01]  /*1280*/  FMNMX R36, RZ, R27, !PT ;  /* 0x0000001bff247209 */ /* 0x000fe20007800000 */
[----:B------:R-:W-:Y:S01]  /*1290*/  FADD R34, R5, R5 ;  /* 0x0000000505227221 */ /* 0x000fe20000000000 */
[----:B------:R-:W5:Y:S04]  /*12a0*/  LDG.E.CONSTANT R27, desc[UR4][R2.64+0x194400] ;  /* 0x19440004021b7981 */ /* 0x000f68000c1e9900 */
[----:B-1----:R-:W5:Y:S01]  /*12b0*/  LDG.E.CONSTANT R25, desc[UR4][R2.64+0x188000] ;  /* 0x1880000402197981 */ /* 0x002f62000c1e9900 */
[----:B------:R-:W-:Y:S01]  /*12c0*/  FMNMX R29, RZ, R29, !PT ;  /* 0x0000001dff1d7209 */ /* 0x000fe20007800000 */
[----:B------:R-:W-:-:S02]  /*12d0*/  FADD R34, R9, -R34 ;  /* 0x8000002209227221 */ /* 0x000fc40000000000 */
[----:B------:R-:W5:Y:S04]  /*12e0*/  LDG.E.CONSTANT R9, desc[UR4][R2.64+0x1a0800] ;  /* 0x1a08000402097981 */ /* 0x000f68000c1e9900 */
[----:B------:R0:W-:Y:S04]  /*12f0*/  STG.E desc[UR4][R6.64+0x1c8], R29 ;  /* 0x0001c81d06007986 */ /* 0x0001e8000c101904 */
[----:B0-----:R0:W5:Y:S04]  /*1300*/  LDG.E.CONSTANT R29, desc[UR4][R2.64+0x1acc00] ;  /* 0x1acc0004021d7981 */ /* 0x001168000c1e9900 */
[----:B------:R1:W-:Y:S02]  /*1310*/  STG.E desc[UR4][R6.64+0xe8], R37 ;  /* 0x0000e82506007986 */ /* 0x0003e4000c101904 */
[----:B-1----:R-:W-:-:S04]  /*1320*/  FADD R37, R19, R26 ;  /* 0x0000001a13257221 */ /* 0x002fc80000000000 */
[----:B------:R-:W-:-:S04]  /*1330*/  FADD R26, R18, R37 ;  /* 0x00000025121a7221 */ /* 0x000fc80000000000 */
[----:B------:R-:W-:-:S04]  /*1340*/  FFMA R26, R33, 0.25, R26 ;  /* 0x3e800000211a7823 */ /* 0x000fc8000000001a */
[----:B------:R-:W-:-:S04]  /*1350*/  FADD R37, R26, R17 ;  /* 0x000000111a257221 */ /* 0x000fc80000000000 */
[----:B------:R-:W-:Y:S01]  /*1360*/  FADD R37, R37, R4 ;  /* 0x0000000425257221 */ /* 0x000fe20000000000 */
[----:B------:R-:W-:Y:S01]  /*1370*/  FFMA R14, R5, 4, R14 ;  /* 0x40800000050e7823 */ /* 0x000fe2000000000e */
[----:B------:R-:W-:-:S03]  /*1380*/  FADD R20, R20, R5 ;  /* 0x0000000514147221 */ /* 0x000fc60000000000 */
[----:B------:R-:W-:Y:S01]  /*1390*/  FMNMX R26, RZ, R37, !PT ;  /* 0x00000025ff1a7209 */ /* 0x000fe20007800000 */
[----:B------:R-:W-:Y:S01]  /*13a0*/  FADD R37, R34, -R11 ;  /* 0x8000000b22257221 */ /* 0x000fe20000000000 */
[----:B------:R-:W-:Y:S01]  /*13b0*/  FFMA R16, R5, -8, R16 ;  /* 0xc100000005107823 */ /* 0x000fe20000000010 */
[----:B------:R-:W-:Y:S02]  /*13c0*/  FFMA R5, R19, 4, R14 ;  /* 0x4080000013057823 */ /* 0x000fe4000000000e */
[----:B0-----:R-:W-:Y:S01]  /*13d0*/  FADD R2, R37, -R28 ;  /* 0x8000001c25027221 */ /* 0x001fe20000000000 */
[----:B------:R-:W-:Y:S01]  /*13e0*/  FADD R3, R20, R19 ;  /* 0x0000001314037221 */ /* 0x000fe20000000000 */
[----:B------:R-:W-:Y:S02]  /*13f0*/  FFMA R14, R18, 4, R5 ;  /* 0x40800000120e7823 */ /* 0x000fe40000000005 */
[----:B------:R-:W-:Y:S01]  /*1400*/  FADD R5, R2, -R15 ;  /* 0x8000000f02057221 */ /* 0x000fe20000000000 */
[----:B------:R-:W-:Y:S01]  /*1410*/  FADD R2, R3, R18 ;  /* 0x0000001203027221 */ /* 0x000fe20000000000 */
[----:B------:R-:W-:-:S02]  /*1420*/  FADD R14, R14, R21 ;  /* 0x000000150e0e7221 */ /* 0x000fc40000000000 */
[----:B------:R-:W-:Y:S01]  /*1430*/  FADD R5, -R0, R5 ;  /* 0x0000000500057221 */ /* 0x000fe20000000100 */
[----:B------:R-:W-:-:S04]  /*1440*/  FADD R2, R2, R33 ;  /* 0x0000002102027221 */ /* 0x000fc80000000000 */
[----:B------:R-:W-:-:S04]  /*1450*/  FADD R3, R2, R35 ;  /* 0x0000002302037221 */ /* 0x000fc80000000000 */
[----:B------:R-:W-:-:S05]  /*1460*/  FADD R3, R3, R4 ;  /* 0x0000000403037221 */ /* 0x000fca0000000000 */
[----:B------:R-:W-:-:S05]  /*1470*/  FMNMX R3, RZ, R3, !PT ;  /* 0x00000003ff037209 */ /* 0x000fca0007800000 */
[----:B------:R3:W-:Y:S01]  /*1480*/  STG.E desc[UR4][R6.64], R3 ;  /* 0x0000000306007986 */ /* 0x0007e2000c101904 */
[----:B------:R-:W-:-:S03]  /*1490*/  FMUL R35, R35, 8 ;  /* 0x4100000023237820 */ /* 0x000fc60000400000 */
[----:B------:R-:W-:Y:S04]  /*14a0*/  STG.E desc[UR4][R6.64+0x4], R36 ;  /* 0x0000042406007986 */ /* 0x000fe8000c101904 */
[----:B------:R-:W-:Y:S01]  /*14b0*/  STG.E desc[UR4][R6.64+0x8], R26 ;  /* 0x0000081a06007986 */ /* 0x000fe2000c101904 */
[C---:B--2---:R-:W-:Y:S01]  /*14c0*/  FFMA R20, R30.reuse, 0.25, R13 ;  /* 0x3e8000001e147823 */ /* 0x044fe2000000000d */
[----:B------:R-:W-:Y:S01]  /*14d0*/  FADD R13, R17, R14 ;  /* 0x0000000e110d7221 */ /* 0x000fe20000000000 */
[----:B------:R-:W-:Y:S01]  /*14e0*/  FADD R14, R5, R4 ;  /* 0x00000004050e7221 */ /* 0x000fe20000000000 */
[----:B------:R-:W-:Y:S01]  /*14f0*/  FFMA R8, R30, 0.5, R8 ;  /* 0x3f0000001e087823 */ /* 0x000fe20000000008 */
[----:B------:R-:W-:-:S03]  /*1500*/  FFMA R5, R19, -4, R20 ;  /* 0xc080000013057823 */ /* 0x000fc60000000014 */
[----:B------:R-:W-:Y:S01]  /*1510*/  FADD R11, R11, R8 ;  /* 0x000000080b0b7221 */ /* 0x000fe20000000000 */
[----:B------:R-:W-:Y:S01]  /*1520*/  FFMA R2, R18, 4, R5 ;  /* 0x4080000012027823 */ /* 0x000fe20000000005 */
[----:B------:R-:W-:Y:S02]  /*1530*/  FADD R13, R13, R4 ;  /* 0x000000040d0d7221 */ /* 0x000fe40000000000 */
[----:B------:R-:W-:Y:S01]  /*1540*/  FADD R28, -R28, R11 ;  /* 0x0000000b1c1c7221 */ /* 0x000fe20000000100 */
[----:B------:R-:W-:-:S03]  /*1550*/  FFMA R2, R21, 0.125, R2 ;  /* 0x3e00000015027823 */ /* 0x000fc60000000002 */
[----:B------:R-:W-:Y:S01]  /*1560*/  FFMA R15, R15, -0.125, R28 ;  /* 0xbe0000000f0f7823 */ /* 0x000fe2000000001c */
[----:B------:R-:W-:Y:S01]  /*1570*/  FFMA R17, R17, -8, R2 ;  /* 0xc100000011117823 */ /* 0x000fe20000000002 */
[----:B------:R-:W-:Y:S01]  /*1580*/  FFMA R2, R30, 0.125, R23 ;  /* 0x3e0000001e027823 */ /* 0x000fe20000000017 */
[----:B------:R-:W-:Y:S01]  /*1590*/  FMNMX R8, RZ, R13, !PT ;  /* 0x0000000dff087209 */ /* 0x000fe20007800000 */
[----:B------:R-:W-:Y:S01]  /*15a0*/  FFMA R0, R0, 8, R15 ;  /* 0x4100000000007823 */ /* 0x000fe2000000000f */
[C---:B------:R-:W-:Y:S01]  /*15b0*/  FFMA R13, R19.reuse, -8, R32 ;  /* 0xc1000000130d7823 */ /* 0x040fe20000000020 */
[C---:B------:R-:W-:Y:S01]  /*15c0*/  FFMA R11, R19.reuse, 8, R24 ;  /* 0x41000000130b7823 */ /* 0x040fe20000000018 */
[C---:B------:R-:W-:Y:S01]  /*15d0*/  FFMA R5, R19.reuse, -8, R16 ;  /* 0xc100000013057823 */ /* 0x040fe20000000010 */
[----:B------:R-:W-:Y:S01]  /*15e0*/  FFMA R15, R19, 8, R2 ;  /* 0x41000000130f7823 */ /* 0x000fe20000000002 */
[----:B------:R-:W-:Y:S01]  /*15f0*/  FMUL R2, R33, 8 ;  /* 0x4100000021027820 */ /* 0x000fe20000400000 */
[C---:B------:R-:W-:Y:S01]  /*1600*/  FFMA R11, R18.reuse, -8, R11 ;  /* 0xc1000000120b7823 */ /* 0x040fe2000000000b */
[C---:B------:R-:W-:Y:S01]  /*1610*/  FFMA R13, R18.reuse, -8, R13 ;  /* 0xc1000000120d7823 */ /* 0x040fe2000000000d */
[C---:B------:R-:W-:Y:S01]  /*1620*/  FFMA R5, R18.reuse, -8, R5 ;  /* 0xc100000012057823 */ /* 0x040fe20000000005 */
[----:B------:R-:W-:Y:S01]  /*1630*/  FFMA R15, R18, -8, R15 ;  /* 0xc1000000120f7823 */ /* 0x000fe2000000000f */
[----:B---3--:R-:W-:Y:S01]  /*1640*/  FADD R3, R12, R12 ;  /* 0x0000000c0c037221 */ /* 0x008fe20000000000 */
[----:B------:R-:W-:Y:S01]  /*1650*/  FMNMX R37, RZ, R14, !PT ;  /* 0x0000000eff257209 */ /* 0x000fe20007800000 */
[----:B------:R0:W-:Y:S01]  /*1660*/  STG.E desc[UR4][R6.64+0x1c0], R8 ;  /* 0x0001c00806007986 */ /* 0x0001e2000c101904 */
[----:B------:R-:W-:Y:S01]  /*1670*/  FFMA R14, R2, -0.5, R11 ;  /* 0xbf000000020e7823 */ /* 0x000fe2000000000b */
[----:B------:R-:W-:Y:S01]  /*1680*/  FADD R3, R0, -R3 ;  /* 0x8000000300037221 */ /* 0x000fe20000000000 */
[----:B------:R-:W-:-:S03]  /*1690*/  FFMA R16, R2, -0.25, R13 ;  /* 0xbe80000002107823 */ /* 0x000fc6000000000d */
[----:B------:R-:W-:Y:S01]  /*16a0*/  FADD R3, R3, R4 ;  /* 0x0000000403037221 */ /* 0x000fe20000000000 */
[----:B0-----:R-:W-:Y:S01]  /*16b0*/  FADD R8, R5, -R2 ;  /* 0x8000000205087221 */ /* 0x001fe20000000000 */
[----:B------:R-:W-:-:S03]  /*16c0*/  FFMA R2, R2, -0.125, R15 ;  /* 0xbe00000002027823 */ /* 0x000fc6000000000f */
[----:B------:R-:W-:Y:S01]  /*16d0*/  FMNMX R15, RZ, R3, !PT ;  /* 0x00000003ff0f7209 */ /* 0x000fe20007800000 */
[----:B------:R-:W-:Y:S01]  /*16e0*/  FFMA R13, R35, 8, R2 ;  /* 0x41000000230d7823 */ /* 0x000fe20000000002 */
[----:B------:R-:W-:Y:S01]  /*16f0*/  FADD R30, R31, R30 ;  /* 0x0000001e1f1e7221 */ /* 0x000fe20000000000 */
[C---:B------:R-:W-:Y:S02]  /*1700*/  FADD R3, -R35.reuse, R8 ;  /* 0x0000000823037221 */ /* 0x040fe40000000100 */
[----:B------:R-:W-:Y:S01]  /*1710*/  FFMA R13, R12, -8, R13 ;  /* 0xc10000000c0d7823 */ /* 0x000fe2000000000d */
[C---:B------:R-:W-:Y:S01]  /*1720*/  FFMA R5, R35.reuse, 2, R14 ;  /* 0x4000000023057823 */ /* 0x040fe2000000000e */
[----:B------:R-:W-:Y:S01]  /*1730*/  FFMA R11, R35, -4, R16 ;  /* 0xc0800000230b7823 */ /* 0x000fe20000000010 */
[----:B------:R-:W-:Y:S01]  /*1740*/  FADD R19, -R19, R30 ;  /* 0x0000001e13137221 */ /* 0x000fe20000000100 */
[----:B----4-:R-:W-:Y:S01]  /*1750*/  FADD R3, R3, R10 ;  /* 0x0000000a03037221 */ /* 0x010fe20000000000 */
[C---:B-----5:R-:W-:Y:S01]  /*1760*/  FADD R8, -R22.reuse, R13 ;  /* 0x0000000d16087221 */ /* 0x060fe20000000100 */
[C---:B------:R-:W-:Y:S01]  /*1770*/  FADD R0, -R22.reuse, R5 ;  /* 0x0000000516007221 */ /* 0x040fe20000000100 */
[----:B------:R-:W-:Y:S01]  /*1780*/  FADD R2, R22, R11 ;  /* 0x0000000b16027221 */ /* 0x000fe20000000000 */
[----:B------:R-:W-:Y:S01]  /*1790*/  FADD R18, R18, R19 ;  /* 0x0000001312127221 */ /* 0x000fe20000000000 */
[----:B------:R-:W-:Y:S01]  /*17a0*/  FADD R22, R3, R22 ;  /* 0x0000001603167221 */ /* 0x000fe20000000000 */
[C---:B------:R-:W-:Y:S01]  /*17b0*/  FADD R8, R25.reuse, R8 ;  /* 0x0000000819087221 */ /* 0x040fe20000000000 */
[----:B------:R-:W-:Y:S01]  /*17c0*/  FADD R2, R25, R2 ;  /* 0x0000000219027221 */ /* 0x000fe20000000000 */
[----:B------:R-:W-:Y:S01]  /*17d0*/  FFMA R18, R33, 0.125, R18 ;  /* 0x3e00000021127823 */ /* 0x000fe20000000012 */
[----:B------:R-:W-:Y:S01]  /*17e0*/  FADD R0, R25, R0 ;  /* 0x0000000019007221 */ /* 0x000fe20000000000 */
[----:B------:R-:W-:Y:S01]  /*17f0*/  FADD R22, R22, R25 ;  /* 0x0000001916167221 */ /* 0x000fe20000000000 */
[C---:B------:R-:W-:Y:S01]  /*1800*/  FFMA R8, R27.reuse, 0.125, R8 ;  /* 0x3e0000001b087823 */ /* 0x040fe20000000008 */
[----:B------:R-:W-:Y:S01]  /*1810*/  FFMA R2, R27, 0.25, R2 ;  /* 0x3e8000001b027823 */ /* 0x000fe20000000002 */
[----:B------:R-:W-:Y:S01]  /*1820*/  FADD R35, R18, -R35 ;  /* 0x8000002312237221 */ /* 0x000fe20000000000 */
[----:B------:R-:W-:Y:S01]  /*1830*/  FADD R3, R9, R9 ;  /* 0x0000000909037221 */ /* 0x000fe20000000000 */
[----:B------:R-:W-:Y:S01]  /*1840*/  FFMA R0, R27, 0.5, R0 ;  /* 0x3f0000001b007823 */ /* 0x000fe20000000000 */
[----:B------:R-:W-:Y:S01]  /*1850*/  FADD R22, R22, R27 ;  /* 0x0000001b16167221 */ /* 0x000fe20000000000 */
[C---:B------:R-:W-:Y:S01]  /*1860*/  FFMA R8, R9.reuse, -8, R8 ;  /* 0xc100000009087823 */ /* 0x040fe20000000008 */
[----:B------:R-:W-:Y:S01]  /*1870*/  FFMA R5, R9, 4, R2 ;  /* 0x4080000009057823 */ /* 0x000fe20000000002 */
[----:B------:R-:W-:Y:S01]  /*1880*/  FFMA R17, R12, 4, R17 ;  /* 0x408000000c117823 */ /* 0x000fe20000000011 */
[----:B------:R-:W-:Y:S01]  /*1890*/  FADD R35, R35, R12 ;  /* 0x0000000c23237221 */ /* 0x000fe20000000000 */
[----:B------:R-:W-:Y:S01]  /*18a0*/  FADD R3, R0, -R3 ;  /* 0x8000000300037221 */ /* 0x000fe20000000000 */
[----:B------:R-:W-:Y:S01]  /*18b0*/  FADD R9, R22, R9 ;  /* 0x0000000916097221 */ /* 0x000fe20000000000 */
[----:B------:R-:W-:Y:S01]  /*18c0*/  FADD R29, R8, R29 ;  /* 0x0000001d081d7221 */ /* 0x000fe20000000000 */
[--C-:B------:R-:W-:Y:S01]  /*18d0*/  FADD R17, R17, R4.reuse ;  /* 0x0000000411117221 */ /* 0x100fe20000000000 */
[--C-:B------:R-:W-:Y:S01]  /*18e0*/  FADD R35, R35, R4.reuse ;  /* 0x0000000423237221 */ /* 0x100fe20000000000 */
[--C-:B------:R-:W-:Y:S01]  /*18f0*/  FADD R3, R3, R4.reuse ;  /* 0x0000000403037221 */ /* 0x100fe20000000000 */
[--C-:B------:R-:W-:Y:S01]  /*1900*/  FADD R5, R5, R4.reuse ;  /* 0x0000000405057221 */ /* 0x100fe20000000000 */
[--C-:B------:R-:W-:Y:S01]  /*1910*/  FADD R9, R9, R4.reuse ;  /* 0x0000000409097221 */ /* 0x100fe20000000000 */
[----:B------:R-:W-:Y:S01]  /*1920*/  FADD R29, R29, R4 ;  /* 0x000000041d1d7221 */ /* 0x000fe20000000000 */
[----:B------:R-:W-:-:S02]  /*1930*/  FMNMX R17, RZ, R17, !PT ;  /* 0x00000011ff117209 */ /* 0x000fc40007800000 */
[----:B------:R-:W-:Y:S02]  /*1940*/  FMNMX R35, RZ, R35, !PT ;  /* 0x00000023ff237209 */ /* 0x000fe40007800000 */
[----:B------:R-:W-:Y:S02]  /*1950*/  FMNMX R3, RZ, R3, !PT ;  /* 0x00000003ff037209 */ /* 0x000fe40007800000 */
[----:B------:R-:W-:Y:S02]  /*1960*/  FMNMX R5, RZ, R5, !PT ;  /* 0x00000005ff057209 */ /* 0x000fe40007800000 */
[----:B------:R-:W-:Y:S02]  /*1970*/  FMNMX R9, RZ, R9, !PT ;  /* 0x00000009ff097209 */ /* 0x000fe40007800000 */
[----:B------:R-:W-:Y:S01]  /*1980*/  FMNMX R29, RZ, R29, !PT ;  /* 0x0000001dff1d7209 */ /* 0x000fe20007800000 */
        /* <DEDUP_REMOVED lines=9> */
.L_x_564:
        /* <DEDUP_REMOVED lines=14> */
.L_x_644:


//--------------------- .text.fused_nn_contrib_conv2d_winograd_without_weight_transform_add_1_kernel0 --------------------------
	.section	.text.fused_nn_contrib_conv2d_winograd_without_weight_transform_add_1_kernel0,"ax",@progbits
	.align	128
        .global         fused_nn_contrib_conv2d_winograd_without_weight_transform_add_1_kernel0
        .type           fused_nn_contrib_conv2d_winograd_without_weight_transform_add_1_kernel0,@function
        .size           fused_nn_contrib_conv2d_winograd_without_weight_transform_add_1_kernel0,(.L_x_645 - fused_nn_contrib_conv2d_winograd_without_weight_transform_add_1_kernel0)
        .other          fused_nn_contrib_conv2d_winograd_without_weight_transform_add_1_kernel0,@"STO_CUDA_ENTRY STV_DEFAULT"
fused_nn_contrib_conv2d_winograd_without_weight_transform_add_1_kernel0:
.text.fused_nn_contrib_conv2d_winograd_without_weight_transform_add_1_kernel0:
        /* <DEDUP_REMOVED lines=121> */
.L_x_565:
        /* <DEDUP_REMOVED lines=15> */
.L_x_645:


//--------------------- .text.fused_nn_contrib_conv2d_winograd_without_weight_transform_add_add_nn_relu_1_kernel2 --------------------------
	.section	.text.fused_nn_contrib_conv2d_winograd_without_weight_transform_add_add_nn_relu_1_kernel2,"ax",@progbits
	.align	128
        .global         fused_nn_contrib_conv2d_winograd_without_weight_transform_add_add_nn_relu_1_kernel2
        .type           fused_nn_contrib_conv2d_winograd_without_weight_transform_add_add_nn_relu_1_kernel2,@function
        .size           fused_nn_contrib_conv2d_winograd_without_weight_transform_add_add_nn_relu_1_kernel2,(.L_x_646 - fused_nn_contrib_conv2d_winograd_without_weight_transform_add_add_nn_relu_1_kernel2)
        .other          fused_nn_contrib_conv2d_winograd_without_weight_transform_add_add_nn_relu_1_kernel2,@"STO_CUDA_ENTRY STV_DEFAULT"
fused_nn_contrib_conv2d_winograd_without_weight_transform_add_add_nn_relu_1_kernel2:
.text.fused_nn_contrib_conv2d_winograd_without_weight_transform_add_add_nn_relu_1_kernel2:
        /* <DEDUP_REMOVED lines=93> */
.L_x_566:
        /* <DEDUP_REMOVED lines=11> */
.L_x_646:


//--------------------- .text.fused_nn_conv2d_3_kernel0 --------------------------
	.section	.text.fused_nn_conv2d_3_kernel0,"ax",@progbits
	.align	128
        .global         fused_nn_conv2d_3_kernel0
        .type           fused_nn_conv2d_3_kernel0,@function
        .size           fused_nn_conv2d_3_kernel0,(.L_x_647 - fused_nn_conv2d_3_kernel0)
        .other          fused_nn_conv2d_3_kernel0,@"STO_CUDA_ENTRY STV_DEFAULT"
fused_nn_conv2d_3_kernel0:
.text.fused_nn_conv2d_3_kernel0:
[----:B------:R-:W-:Y:S01]  /*0000*/  LDC R1, c[0x0][0x37c] ;  /* 0x0000df00ff017b82 */ /* 0x000fe20000000800 */
[----:B------:R-:W0:Y:S07]  /*0010*/  S2R R0, SR_TID.Z ;  /* 0x0000000000007919 */ /* 0x000e2e0000002300 */
[----:B------:R-:W1:Y:S01]  /*0020*/  LDC.64 R4, c[0x0][0x388] ;  /* 0x0000e200ff047b82 */ /* 0x000e620000000a00 */
[----:B------:R-:W-:Y:S01]  /*0030*/  UMOV UR4, 0x400 ;  /* 0x0000040000047882 */ /* 0x000fe20000000000 */
[----:B------:R-:W-:Y:S01]  /*0040*/  HFMA2 R21, -RZ, RZ, 0, 0 ;  /* 0x00000000ff157431 */ /* 0x000fe200000001ff */
[----:B------:R-:W0:Y:S01]  /*0050*/  S2R R7, SR_TID.X ;  /* 0x0000000000077919 */ /* 0x000e220000002100 */
[----:B------:R-:W-:Y:S01]  /*0060*/  UIADD3 UR5, UPT, UPT, UR4, 0x340, URZ ;  /* 0x0000034004057890 */ /* 0x000fe2000fffe0ff */
[----:B------:R-:W2:Y:S01]  /*0070*/  LDCU.64 UR8, c[0x0][0x358] ;  /* 0x00006b00ff0877ac */ /* 0x000ea20008000a00 */
[----:B------:R-:W3:Y:S02]  /*0080*/  S2R R13, SR_CTAID.Z ;  /* 0x00000000000d7919 */ /* 0x000ee40000002700 */
[----:B------:R-:W4:Y:S01]  /*0090*/  S2UR UR6, SR_CgaCtaId ;  /* 0x00000000000679c3 */ /* 0x000f220000008800 */
[----:B------:R-:W5:Y:S01]  /*00a0*/  S2R R12, SR_CTAID.Y ;  /* 0x00000000000c7919 */ /* 0x000f620000002600 */
[----:B----4-:R-:W-:-:S02]  /*00b0*/  ULEA UR5, UR6, UR5, 0x18 ;  /* 0x0000000506057291 */ /* 0x010fc4000f8ec0ff */
[----:B------:R-:W-:Y:S01]  /*00c0*/  ULEA UR4, UR6, UR4, 0x18 ;  /* 0x0000000406047291 */ /* 0x000fe2000f8ec0ff */
[C---:B0-----:R-:W-:Y:S02]  /*00d0*/  IMAD R15, R0.reuse, 0x7, R7 ;  /* 0x00000007000f7824 */ /* 0x041fe400078e0207 */
[----:B------:R-:W-:Y:S02]  /*00e0*/  IMAD R11, R7, 0x3, RZ ;  /* 0x00000003070b7824 */ /* 0x000fe400078e02ff */
[----:B---3--:R-:W-:Y:S01]  /*00f0*/  IMAD R8, R13, 0x20, R0 ;  /* 0x000000200d087824 */ /* 0x008fe200078e0200 */
[----:B------:R-:W-:Y:S02]  /*0100*/  LOP3.LUT R2, R15, 0xff, RZ, 0xc0, !PT ;  /* 0x000000ff0f027812 */ /* 0x000fe400078ec0ff */
[----:B------:R-:W-:Y:S02]  /*0110*/  LEA R20, R0, R11, 0x4 ;  /* 0x0000000b00147211 */ /* 0x000fe400078e20ff */
[----:B------:R-:W-:Y:S01]  /*0120*/  IADD3 R17, PT, PT, R11, 0x1, RZ ;  /* 0x000000010b117810 */ /* 0x000fe20007ffe0ff */
[----:B------:R-:W-:Y:S01]  /*0130*/  IMAD R2, R2, 0x4f, RZ ;  /* 0x0000004f02027824 */ /* 0x000fe200078e02ff */
[----:B------:R-:W-:-:S02]  /*0140*/  ISETP.GT.U32.AND P0, PT, R20, 0x1fe, PT ;  /* 0x000001fe1400780c */ /* 0x000fc40003f04070 */
[-C--:B------:R-:W-:Y:S02]  /*0150*/  LEA.HI R17, R17, R0.reuse, RZ, 0x1c ;  /* 0x0000000011117211 */ /* 0x080fe400078fe0ff */
[----:B------:R-:W-:Y:S02]  /*0160*/  SHF.R.U32.HI R9, RZ, 0xa, R2 ;  /* 0x0000000aff097819 */ /* 0x000fe40000011602 */
[----:B------:R-:W0:Y:S01]  /*0170*/  LDC.64 R2, c[0x0][0x380] ;  /* 0x0000e000ff027b82 */ /* 0x000e220000000a00 */
[----:B------:R-:W-:Y:S02]  /*0180*/  LEA R19, R8, R11, 0x8 ;  /* 0x0000000b08137211 */ /* 0x000fe400078e40ff */
[----:B------:R-:W-:Y:S02]  /*0190*/  PRMT R6, R9, 0x9910, RZ ;  /* 0x0000991009067816 */ /* 0x000fe400000000ff */
[----:B------:R-:W-:Y:S01]  /*01a0*/  ISETP.GT.U32.OR P0, PT, R17, 0x1f, P0 ;  /* 0x0000001f1100780c */ /* 0x000fe20000704470 */
[----:B-----5:R-:W-:Y:S01]  /*01b0*/  IMAD R17, R9, 0x7, R12 ;  /* 0x0000000709117824 */ /* 0x020fe200078e020c */
[CC--:B------:R-:W-:Y:S01]  /*01c0*/  LEA.HI R10, R11.reuse, R0.reuse, RZ, 0x1c ;  /* 0x000000000b0a7211 */ /* 0x0c0fe200078fe0ff */
[----:B------:R-:W-:Y:S01]  /*01d0*/  IMAD R6, R6, 0xd, RZ ;  /* 0x0000000d06067824 */ /* 0x000fe200078e02ff */
[C---:B------:R-:W-:Y:S01]  /*01e0*/  ISETP.GT.U32.AND P2, PT, R20.reuse, 0x1ff, PT ;  /* 0x000001ff1400780c */ /* 0x040fe20003f44070 */
[----:B------:R-:W-:Y:S01]  /*01f0*/  VIADD R11, R11, 0x2 ;  /* 0x000000020b0b7836 */ /* 0x000fe20000000000 */
[----:B------:R-:W-:Y:S01]  /*0200*/  ISETP.GT.U32.AND P1, PT, R20, 0x1fd, PT ;  /* 0x000001fd1400780c */ /* 0x000fe20003f24070 */
[----:B------:R-:W-:Y:S01]  /*0210*/  IMAD.MOV R6, RZ, RZ, -R6 ;  /* 0x000000ffff067224 */ /* 0x000fe200078e0a06 */
[----:B------:R-:W-:Y:S01]  /*0220*/  ISETP.GT.U32.OR P2, PT, R10, 0x1f, P2 ;  /* 0x0000001f0a00780c */ /* 0x000fe20001744470 */
[----:B-1----:R-:W-:Y:S01]  /*0230*/  IMAD.WIDE.U32 R4, R19, 0x4, R4 ;  /* 0x0000000413047825 */ /* 0x002fe200078e0004 */
[----:B------:R-:W-:-:S02]  /*0240*/  LEA.HI R11, R11, R0, RZ, 0x1c ;  /* 0x000000000b0b7211 */ /* 0x000fc400078fe0ff */
[----:B------:R-:W-:Y:S02]  /*0250*/  PRMT R6, R6, 0x7710, RZ ;  /* 0x0000771006067816 */ /* 0x000fe400000000ff */
[----:B------:R-:W-:Y:S02]  /*0260*/  IADD3 R4, P3, PT, R4, 0x4, RZ ;  /* 0x0000000404047810 */ /* 0x000fe40007f7e0ff */
[----:B------:R-:W-:Y:S02]  /*0270*/  IADD3 R6, PT, PT, R15, R6, RZ ;  /* 0x000000060f067210 */ /* 0x000fe40007ffe0ff */
[----:B------:R-:W-:Y:S01]  /*0280*/  ISETP.GT.U32.OR P1, PT, R11, 0x1f, P1 ;  /* 0x0000001f0b00780c */ /* 0x000fe20000f24470 */
[----:B------:R-:W-:Y:S01]  /*0290*/  IMAD.X R5, RZ, RZ, R5, P3 ;  /* 0x000000ffff057224 */ /* 0x000fe200018e0605 */
[----:B------:R-:W-:Y:S02]  /*02a0*/  LOP3.LUT R6, R6, 0xff, RZ, 0xc0, !PT ;  /* 0x000000ff06067812 */ /* 0x000fe400078ec0ff */
[----:B------:R-:W-:-:S02]  /*02b0*/  ISETP.GT.U32.OR P2, PT, R7, 0x5, P2 ;  /* 0x000000050700780c */ /* 0x000fc40001744470 */
[----:B------:R-:W-:Y:S01]  /*02c0*/  ISETP.GT.U32.OR P0, PT, R7, 0x4, P0 ;  /* 0x000000040700780c */ /* 0x000fe20000704470 */
[----:B------:R-:W-:Y:S01]  /*02d0*/  IMAD R17, R17, 0x1c, R6 ;  /* 0x0000001c11117824 */ /* 0x000fe200078e0206 */
[----:B------:R-:W-:Y:S02]  /*02e0*/  ISETP.GT.U32.OR P1, PT, R7, 0x4, P1 ;  /* 0x000000040700780c */ /* 0x000fe40000f24470 */
[----:B------:R-:W-:Y:S01]  /*02f0*/  LEA R20, R20, UR5, 0x2 ;  /* 0x0000000514147c11 */ /* 0x000fe2000f8e10ff */
[----:B0-----:R-:W-:Y:S01]  /*0300*/  IMAD.WIDE.U32 R16, R17, 0x4, R2 ;  /* 0x0000000411107825 */ /* 0x001fe200078e0002 */
[----:B------:R-:W-:Y:S02]  /*0310*/  LEA R18, R7, UR4, 0x3 ;  /* 0x0000000407127c11 */ /* 0x000fe4000f8e18ff */
[----:B------:R-:W-:Y:S01]  /*0320*/  LEA R19, R15, UR4, 0x2 ;  /* 0x000000040f137c11 */ /* 0x000fe2000f8e10ff */
[----:B------:R-:W-:Y:S01]  /*0330*/  UMOV UR4, URZ ;  /* 0x000000ff00047c82 */ /* 0x000fe20008000000 */
[----:B------:R-:W-:-:S02]  /*0340*/  MOV R14, R16 ;  /* 0x00000010000e7202 */ /* 0x000fc40000000f00 */
[----:B--2---:R-:W-:-:S07]  /*0350*/  LEA R16, R0, UR5, 0x6 ;  /* 0x0000000500107c11 */ /* 0x004fce000f8e30ff */
.L_x_567:
[----:B------:R-:W-:Y:S01]  /*0360*/  BAR.SYNC.DEFER_BLOCKING 0x0 ;  /* 0x0000000000007b1d */ /* 0x000fe20000010000 */
[----:B------:R-:W-:Y:S01]  /*0370*/  ISETP.GT.U32.AND P3, PT, R15, 0xcf, PT ;  /* 0x000000cf0f00780c */ /* 0x000fe20003f64070 */
[----:B------:R-:W-:Y:S01]  /*0380*/  IMAD.MOV.U32 R2, RZ, RZ, R4 ;  /* 0x000000ffff027224 */ /* 0x000fe200078e0004 */
[----:B------:R-:W-:-:S05]  /*0390*/  MOV R3, R5 ;  /* 0x0000000500037202 */ /* 0x000fca0000000f00 */
[----:B------:R-:W2:Y:S04]  /*03a0*/  @!P2 LDG.E.CONSTANT R25, desc[UR8][R2.64+-0x4] ;  /* 0xfffffc080219a981 */ /* 0x000ea8000c1e9900 */
[----:B------:R-:W3:Y:S02]  /*03b0*/  @!P0 LDG.E.CONSTANT R29, desc[UR8][R2.64] ;  /* 0x00000008021d8981 */ /* 0x000ee4000c1e9900 */
[----:B------:R-:W-:Y:S01]  /*03c0*/  @!P3 MOV R4, R14 ;  /* 0x0000000e0004b202 */ /* 0x000fe20000000f00 */
[----:B------:R-:W-:Y:S01]  /*03d0*/  @!P3 IMAD.MOV.U32 R5, RZ, RZ, R17 ;  /* 0x000000ffff05b224 */ /* 0x000fe200078e0011 */
[----:B------:R-:W4:Y:S04]  /*03e0*/  @!P1 LDG.E.CONSTANT R26, desc[UR8][R2.64+0x4] ;  /* 0x00000408021a9981 */ /* 0x000f28000c1e9900 */
[----:B------:R-:W5:Y:S01]  /*03f0*/  @!P3 LDG.E.CONSTANT R4, desc[UR8][R4.64] ;  /* 0x000000080404b981 */ /* 0x000f62000c1e9900 */
[----:B------:R-:W-:-:S04]  /*0400*/  UIADD3 UR4, UPT, UPT, UR4, 0x1, URZ ;  /* 0x0000000104047890 */ /* 0x000fc8000fffe0ff */
[----:B------:R-:W-:Y:S01]  /*0410*/  UISETP.NE.AND UP0, UPT, UR4, 0x10, UPT ;  /* 0x000000100400788c */ /* 0x000fe2000bf05270 */
[----:B------:R-:W-:-:S04]  /*0420*/  IADD3 R14, P4, PT, R14, 0x3100, RZ ;  /* 0x000031000e0e7810 */ /* 0x000fc80007f9e0ff */
[----:B------:R-:W-:Y:S01]  /*0430*/  IADD3.X R17, PT, PT, RZ, R17, RZ, P4, !PT ;  /* 0x00000011ff117210 */ /* 0x000fe200027fe4ff */
[----:B-----5:R-:W-:Y:S04]  /*0440*/  @!P3 STS [R19], R4 ;  /* 0x000000041300b388 */ /* 0x020fe80000000800 */
[----:B--2---:R-:W-:Y:S04]  /*0450*/  @!P2 STS [R20], R25 ;  /* 0x000000191400a388 */ /* 0x004fe80000000800 */
[----:B---3--:R-:W-:Y:S04]  /*0460*/  @!P0 STS [R20+0x4], R29 ;  /* 0x0000041d14008388 */ /* 0x008fe80000000800 */
[----:B----4-:R-:W-:Y:S01]  /*0470*/  @!P1 STS [R20+0x8], R26 ;  /* 0x0000081a14009388 */ /* 0x010fe20000000800 */
[----:B------:R-:W-:Y:S06]  /*0480*/  BAR.SYNC.DEFER_BLOCKING 0x0 ;  /* 0x0000000000007b1d */ /* 0x000fec0000010000 */
[----:B------:R-:W-:Y:S04]  /*0490*/  LDS R24, [R18] ;  /* 0x0000000012187984 */ /* 0x000fe80000000800 */
[----:B------:R-:W0:Y:S04]  /*04a0*/  LDS.128 R8, [R16] ;  /* 0x0000000010087984 */ /* 0x000e280000000c00 */
[----:B------:R-:W1:Y:S04]  /*04b0*/  LDS R28, [R18+0x34] ;  /* 0x00003400121c7984 */ /* 0x000e680000000800 */
[----:B------:R-:W2:Y:S04]  /*04c0*/  LDS R27, [R18+0x68] ;  /* 0x00006800121b7984 */ /* 0x000ea80000000800 */
[----:B------:R-:W3:Y:S04]  /*04d0*/  LDS R22, [R18+0x9c] ;  /* 0x00009c0012167984 */ /* 0x000ee80000000800 */
[----:B------:R-:W-:Y:S04]  /*04e0*/  LDS R23, [R18+0xd0] ;  /* 0x0000d00012177984 */ /* 0x000fe80000000800 */
[----:B------:R-:W4:Y:S04]  /*04f0*/  LDS.128 R4, [R16+0x10] ;  /* 0x0000100010047984 */ /* 0x000f280000000c00 */
[----:B------:R-:W-:Y:S04]  /*0500*/  LDS R25, [R18+0x138] ;  /* 0x0001380012197984 */ /* 0x000fe80000000800 */
[----:B------:R-:W-:Y:S01]  /*0510*/  LDS R26, [R18+0x16c] ;  /* 0x00016c00121a7984 */ /* 0x000fe20000000800 */
[----:B0-----:R-:W-:-:S03]  /*0520*/  FFMA R8, R24, R8, R21 ;  /* 0x0000000818087223 */ /* 0x001fc60000000015 */
[----:B------:R-:W0:Y:S01]  /*0530*/  LDS R24, [R18+0x104] ;  /* 0x0001040012187984 */ /* 0x000e220000000800 */
[----:B-1----:R-:W-:-:S03]  /*0540*/  FFMA R8, R28, R9, R8 ;  /* 0x000000091c087223 */ /* 0x002fc60000000008 */
[----:B------:R-:W-:Y:S01]  /*0550*/  LDS R21, [R18+0x1a0] ;  /* 0x0001a00012157984 */ /* 0x000fe20000000800 */
[----:B--2---:R-:W-:-:S04]  /*0560*/  FFMA R27, R27, R10, R8 ;  /* 0x0000000a1b1b7223 */ /* 0x004fc80000000008 */
[----:B---3--:R-:W-:Y:S02]  /*0570*/  FFMA R22, R22, R11, R27 ;  /* 0x0000000b16167223 */ /* 0x008fe4000000001b */
[----:B------:R-:W1:Y:S02]  /*0580*/  LDS.128 R8, [R16+0x20] ;  /* 0x0000200010087984 */ /* 0x000e640000000c00 */
[----:B----4-:R-:W-:Y:S02]  /*0590*/  FFMA R23, R23, R4, R22 ;  /* 0x0000000417177223 */ /* 0x010fe40000000016 */
[----:B------:R-:W2:Y:S02]  /*05a0*/  LDS R22, [R18+0x1d4] ;  /* 0x0001d40012167984 */ /* 0x000ea40000000800 */
[----:B0-----:R-:W-:Y:S02]  /*05b0*/  FFMA R24, R24, R5, R23 ;  /* 0x0000000518187223 */ /* 0x001fe40000000017 */
[----:B------:R-:W0:Y:S02]  /*05c0*/  LDS R23, [R18+0x208] ;  /* 0x0002080012177984 */ /* 0x000e240000000800 */
[----:B------:R-:W-:-:S02]  /*05d0*/  FFMA R25, R25, R6, R24 ;  /* 0x0000000619197223 */ /* 0x000fc40000000018 */
[----:B------:R-:W3:Y:S02]  /*05e0*/  LDS R24, [R18+0x23c] ;  /* 0x00023c0012187984 */ /* 0x000ee40000000800 */
[----:B------:R-:W-:Y:S02]  /*05f0*/  FFMA R26, R26, R7, R25 ;  /* 0x000000071a1a7223 */ /* 0x000fe40000000019 */
[----:B------:R-:W-:Y:S04]  /*0600*/  LDS R25, [R18+0x270] ;  /* 0x0002700012197984 */ /* 0x000fe80000000800 */
[----:B------:R-:W4:Y:S01]  /*0610*/  LDS.128 R4, [R16+0x30] ;  /* 0x0000300010047984 */ /* 0x000f220000000c00 */
[----:B-1----:R-:W-:-:S03]  /*0620*/  FFMA R21, R21, R8, R26 ;  /* 0x0000000815157223 */ /* 0x002fc6000000001a */
[----:B------:R-:W1:Y:S01]  /*0630*/  LDS R8, [R18+0x2a4] ;  /* 0x0002a40012087984 */ /* 0x000e620000000800 */
[----:B--2---:R-:W-:-:S03]  /*0640*/  FFMA R26, R22, R9, R21 ;  /* 0x00000009161a7223 */ /* 0x004fc60000000015 */
[----:B------:R-:W2:Y:S04]  /*0650*/  LDS R9, [R18+0x2d8] ;  /* 0x0002d80012097984 */ /* 0x000ea80000000800 */
[----:B------:R-:W5:Y:S01]  /*0660*/  LDS R22, [R18+0x30c] ;  /* 0x00030c0012167984 */ /* 0x000f620000000800 */
[----:B0-----:R-:W-:-:S04]  /*0670*/  FFMA R23, R23, R10, R26 ;  /* 0x0000000a17177223 */ /* 0x001fc8000000001a */
[----:B---3--:R-:W-:-:S04]  /*0680*/  FFMA R24, R24, R11, R23 ;  /* 0x0000000b18187223 */ /* 0x008fc80000000017 */
[----:B----4-:R-:W-:-:S04]  /*0690*/  FFMA R25, R25, R4, R24 ;  /* 0x0000000419197223 */ /* 0x010fc80000000018 */
[----:B-1----:R-:W-:Y:S01]  /*06a0*/  FFMA R8, R8, R5, R25 ;  /* 0x0000000508087223 */ /* 0x002fe20000000019 */
[----:B------:R-:W-:-:S03]  /*06b0*/  IADD3 R4, P3, PT, R2, 0x40, RZ ;  /* 0x0000004002047810 */ /* 0x000fc60007f7e0ff */
[----:B--2---:R-:W-:Y:S01]  /*06c0*/  FFMA R9, R9, R6, R8 ;  /* 0x0000000609097223 */ /* 0x004fe20000000008 */
[----:B------:R-:W-:-:S03]  /*06d0*/  IADD3.X R5, PT, PT, RZ, R3, RZ, P3, !PT ;  /* 0x00000003ff057210 */ /* 0x000fc60001ffe4ff */
[----:B-----5:R-:W-:Y:S01]  /*06e0*/  FFMA R21, R22, R7, R9 ;  /* 0x0000000716157223 */ /* 0x020fe20000000009 */
[----:B------:R-:W-:Y:S06]  /*06f0*/  BRA.U UP0, `(.L_x_567) ;  /* 0xfffffffd00187547 */ /* 0x000fec000b83ffff */
[----:B------:R-:W0:Y:S01]  /*0700*/  LDC.64 R2, c[0x0][0x390] ;  /* 0x0000e400ff027b82 */ /* 0x000e220000000a00 */
[----:B------:R-:W-:-:S04]  /*0710*/  IMAD R0, R0, 0x2a, R15 ;  /* 0x0000002a00007824 */ /* 0x000fc800078e020f */
[----:B------:R-:W-:-:S04]  /*0720*/  IMAD R13, R13, 0x620, R0 ;  /* 0x000006200d0d7824 */ /* 0x000fc800078e0200 */
[----:B------:R-:W-:-:S04]  /*0730*/  IMAD R13, R12, 0x7, R13 ;  /* 0x000000070c0d7824 */ /* 0x000fc800078e020d */
[----:B0-----:R-:W-:-:S05]  /*0740*/  IMAD.WIDE.U32 R2, R13, 0x4, R2 ;  /* 0x000000040d027825 */ /* 0x001fca00078e0002 */
[----:B------:R-:W-:Y:S01]  /*0750*/  STG.E desc[UR8][R2.64], R21 ;  /* 0x0000001502007986 */ /* 0x000fe2000c101908 */
[----:B------:R-:W-:Y:S05]  /*0760*/  EXIT ;  /* 0x000000000000794d */ /* 0x000fea0003800000 */
.L_x_568:
        /* <DEDUP_REMOVED lines=9> */
.L_x_647:


//--------------------- .text.fused_nn_contrib_conv2d_winograd_without_weight_transform_add_add_nn_relu_2_kernel2 --------------------------
	.section	.text.fused_nn_contrib_conv2d_winograd_without_weight_transform_add_add_nn_relu_2_kernel2,"ax",@progbits
	.align	128
        .global         fused_nn_contrib_conv2d_winograd_without_weight_transform_add_add_nn_relu_2_kernel2
        .type           fused_nn_contrib_conv2d_winograd_without_weight_transform_add_add_nn_relu_2_kernel2,@function
        .size           fused_nn_contrib_conv2d_winograd_without_weight_transform_add_add_nn_relu_2_kernel2,(.L_x_648 - fused_nn_contrib_conv2d_winograd_without_weight_transform_add_add_nn_relu_2_kernel2)
        .other          fused_nn_contrib_conv2d_winograd_without_weight_transform_add_add_nn_relu_2_kernel2,@"STO_CUDA_ENTRY STV_DEFAULT"
fused_nn_contrib_conv2d_winograd_without_weight_transform_add_add_nn_relu_2_kernel2:
.text.fused_nn_contrib_conv2d_winograd_without_weight_transform_add_add_nn_relu_2_kernel2:
        /* <DEDUP_REMOVED lines=22> */
[----:B------:R-:W-:-:S05]  /*0160*/  SHF.R.U32.HI R31, RZ, 0x3, R31 ;  /* 0x00000003ff1f7819 */ /* 0x000fca000001161f */
[----:B------:R-:W-:-:S05]  /*0170*/  IMAD R31, R31, 0x2a, R8 ;  /* 0x0000002a1f1f7824 */ /* 0x000fca00078e0208 */
[----:B------:R-:W-:Y:S01]  /*0180*/  SHF.L.U32 R31, R31, 0x2, RZ ;  /* 0x000000021f1f7819 */ /* 0x000fe200000006ff */
[----:B--2---:R-:W-:Y:S01]  /*0190*/  FADD R10, RZ, R10 ;  /* 0x0000000aff0a7221 */ /* 0x004fe20000000000 */
[----:B---3--:R-:W-:-:S03]  /*01a0*/  FADD R14, RZ, -R11 ;  /* 0x8000000bff0e7221 */ /* 0x008fc60000000000 */
[--C-:B------:R-:W-:Y:S01]  /*01b0*/  FADD R10, R10, R11.reuse ;  /* 0x0000000b0a0a7221 */ /* 0x100fe20000000000 */
[----:B------:R-:W-:Y:S01]  /*01c0*/  FADD R16, RZ, R11 ;  /* 0x0000000bff107221 */ /* 0x000fe20000000000 */
[C---:B----4-:R-:W-:Y:S02]  /*01d0*/  FADD R14, R13.reuse, R14 ;  /* 0x0000000e0d0e7221 */ /* 0x050fe40000000000 */
[----:B------:R-:W-:Y:S01]  /*01e0*/  FADD R10, R10, R13 ;  /* 0x0000000d0a0a7221 */ /* 0x000fe20000000000 */
[----:B------:R-:W-:Y:S01]  /*01f0*/  FADD R16, R13, R16 ;  /* 0x000000100d107221 */ /* 0x000fe20000000000 */
[C---:B-----5:R-:W-:Y:S02]  /*0200*/  FFMA R18, R15.reuse, 0.125, R14 ;  /* 0x3e0000000f127823 */ /* 0x060fe4000000000e */
[----:B------:R-:W-:Y:S01]  /*0210*/  FADD R10, R10, R15 ;  /* 0x0000000f0a0a7221 */ /* 0x000fe20000000000 */
[C---:B------:R-:W-:Y:S01]  /*0220*/  FFMA R16, R15.reuse, 0.25, R16 ;  /* 0x3e8000000f107823 */ /* 0x040fe20000000010 */
[----:B------:R-:W-:Y:S01]  /*0230*/  FFMA R14, R15, 0.5, R14 ;  /* 0x3f0000000f0e7823 */ /* 0x000fe2000000000e */
[C-C-:B------:R-:W-:Y:S01]  /*0240*/  FADD R11, R17.reuse, R17.reuse ;  /* 0x00000011110b7221 */ /* 0x140fe20000000000 */
[C---:B------:R-:W-:Y:S01]  /*0250*/  FFMA R18, R17.reuse, -8, R18 ;  /* 0xc100000011127823 */ /* 0x040fe20000000012 */
[----:B------:R-:W-:Y:S01]  /*0260*/  FADD R10, R10, R17 ;  /* 0x000000110a0a7221 */ /* 0x000fe20000000000 */
[----:B------:R-:W-:Y:S01]  /*0270*/  FFMA R15, R17, 4, R16 ;  /* 0x40800000110f7823 */ /* 0x000fe20000000010 */
[----:B------:R-:W-:Y:S01]  /*0280*/  FADD R13, R14, -R11 ;  /* 0x8000000b0e0d7221 */ /* 0x000fe20000000000 */
[----:B------:R-:W-:Y:S01]  /*0290*/  FADD R19, R18, R19 ;  /* 0x0000001312137221 */ /* 0x000fe20000000000 */
[--C-:B------:R-:W-:Y:S01]  /*02a0*/  FADD R17, RZ, -R7.reuse ;  /* 0x80000007ff117221 */ /* 0x100fe20000000000 */
[--C-:B------:R-:W-:Y:S01]  /*02b0*/  FADD R23, RZ, R7.reuse ;  /* 0x00000007ff177221 */ /* 0x100fe20000000000 */
[--C-:B------:R-:W-:Y:S01]  /*02c0*/  FADD R25, RZ, -R7.reuse ;  /* 0x80000007ff197221 */ /* 0x100fe20000000000 */
[----:B------:R-:W-:Y:S01]  /*02d0*/  FADD R11, R10, R7 ;  /* 0x000000070a0b7221 */ /* 0x000fe20000000000 */
[--C-:B------:R-:W-:Y:S01]  /*02e0*/  FADD R21, RZ, R6.reuse ;  /* 0x00000006ff157221 */ /* 0x100fe20000000000 */
[--C-:B------:R-:W-:Y:S01]  /*02f0*/  FADD R7, RZ, -R6.reuse ;  /* 0x80000006ff077221 */ /* 0x100fe20000000000 */
[C---:B------:R-:W-:Y:S01]  /*0300*/  FADD R17, -R6.reuse, R17 ;  /* 0x0000001106117221 */ /* 0x040fe20000000100 */
[C---:B------:R-:W-:Y:S01]  /*0310*/  FADD R23, R6.reuse, R23 ;  /* 0x0000001706177221 */ /* 0x040fe20000000000 */
[C---:B------:R-:W-:Y:S01]  /*0320*/  FADD R25, -R6.reuse, R25 ;  /* 0x0000001906197221 */ /* 0x040fe20000000100 */
[C---:B------:R-:W-:Y:S01]  /*0330*/  FADD R15, R6.reuse, R15 ;  /* 0x0000000f060f7221 */ /* 0x040fe20000000000 */
[C---:B------:R-:W-:Y:S01]  /*0340*/  FADD R13, -R6.reuse, R13 ;  /* 0x0000000d060d7221 */ /* 0x040fe20000000100 */
[----:B------:R-:W-:Y:S01]  /*0350*/  FADD R19, -R6, R19 ;  /* 0x0000001306137221 */ /* 0x000fe20000000100 */
[----:B------:R-:W-:Y:S01]  /*0360*/  FADD R11, R11, R6 ;  /* 0x000000060b0b7221 */ /* 0x000fe20000000000 */
[C-C-:B------:R-:W-:Y:S01]  /*0370*/  FADD R20, -R0.reuse, R21.reuse ;  /* 0x0000001500147221 */ /* 0x140fe20000000100 */
[C---:B------:R-:W-:Y:S01]  /*0380*/  FADD R28, R0.reuse, R21 ;  /* 0x00000015001c7221 */ /* 0x040fe20000000000 */
[C-C-:B------:R-:W-:Y:S01]  /*0390*/  FADD R22, -R0.reuse, R7.reuse ;  /* 0x0000000700167221 */ /* 0x140fe20000000100 */
[C---:B------:R-:W-:Y:S01]  /*03a0*/  FADD R26, R0.reuse, R7 ;  /* 0x00000007001a7221 */ /* 0x040fe20000000000 */
[C---:B------:R-:W-:Y:S01]  /*03b0*/  FADD R16, -R0.reuse, R17 ;  /* 0x0000001100107221 */ /* 0x040fe20000000100 */
[C---:B------:R-:W-:Y:S01]  /*03c0*/  FADD R24, R0.reuse, R23 ;  /* 0x0000001700187221 */ /* 0x040fe20000000000 */
[C---:B------:R-:W-:Y:S01]  /*03d0*/  FADD R32, -R0.reuse, R25 ;  /* 0x0000001900207221 */ /* 0x040fe20000000100 */
[C---:B------:R-:W-:Y:S01]  /*03e0*/  FADD R6, R0.reuse, R13 ;  /* 0x0000000d00067221 */ /* 0x040fe20000000000 */
[C---:B------:R-:W-:Y:S01]  /*03f0*/  FADD R10, R0.reuse, R15 ;  /* 0x0000000f000a7221 */ /* 0x040fe20000000000 */
[----:B------:R-:W-:Y:S01]  /*0400*/  FADD R14, R0, R19 ;  /* 0x00000013000e7221 */ /* 0x000fe20000000000 */
[----:B------:R-:W-:Y:S01]  /*0410*/  FADD R0, R11, R0 ;  /* 0x000000000b007221 */ /* 0x000fe20000000000 */
[----:B------:R-:W2:Y:S01]  /*0420*/  LDG.E.CONSTANT R15, desc[UR4][R2.64+0xab800] ;  /* 0x0ab80004020f7981 */ /* 0x000ea2000c1e9900 */
[C---:B------:R-:W-:Y:S01]  /*0430*/  FFMA R27, R5.reuse, 0.25, R28 ;  /* 0x3e800000051b7823 */ /* 0x040fe2000000001c */
[C---:B------:R-:W-:Y:S01]  /*0440*/  FFMA R29, R5.reuse, -0.25, R22 ;  /* 0xbe800000051d7823 */ /* 0x040fe20000000016 */
[C-C-:B------:R-:W-:Y:S01]  /*0450*/  FFMA R21, R5.reuse, -0.5, R20.reuse ;  /* 0xbf00000005157823 */ /* 0x140fe20000000014 */
[C---:B------:R-:W-:Y:S01]  /*0460*/  FFMA R37, R5.reuse, -0.125, R20 ;  /* 0xbe00000005257823 */ /* 0x040fe20000000014 */
[C-C-:B------:R-:W-:Y:S01]  /*0470*/  FFMA R23, R5.reuse, 0.5, R26.reuse ;  /* 0x3f00000005177823 */ /* 0x140fe2000000001a */
[C---:B------:R-:W-:Y:S01]  /*0480*/  FFMA R35, R5.reuse, 0.125, R26 ;  /* 0x3e00000005237823 */ /* 0x040fe2000000001a */
[C---:B------:R-:W-:Y:S01]  /*0490*/  FADD R19, -R5.reuse, R16 ;  /* 0x0000001005137221 */ /* 0x040fe20000000100 */
[C---:B------:R-:W-:Y:S01]  /*04a0*/  FADD R11, R5.reuse, R24 ;  /* 0x00000018050b7221 */ /* 0x040fe20000000000 */
[C---:B------:R-:W-:Y:S01]  /*04b0*/  FADD R17, -R5.reuse, R32 ;  /* 0x0000002005117221 */ /* 0x040fe20000000100 */
[C---:B------:R-:W-:Y:S01]  /*04c0*/  FFMA R7, R5.reuse, 0.5, R6 ;  /* 0x3f00000005077823 */ /* 0x040fe20000000006 */
[C---:B------:R-:W-:Y:S01]  /*04d0*/  FFMA R13, R5.reuse, 0.25, R10 ;  /* 0x3e800000050d7823 */ /* 0x040fe2000000000a */
[----:B------:R-:W-:Y:S01]  /*04e0*/  FFMA R33, R5, 0.125, R14 ;  /* 0x3e00000005217823 */ /* 0x000fe2000000000e */
[----:B------:R-:W-:Y:S01]  /*04f0*/  FADD R5, R0, R5 ;  /* 0x0000000500057221 */ /* 0x000fe20000000000 */
[----:B------:R-:W-:Y:S01]  /*0500*/  FADD R18, R4, R4 ;  /* 0x0000000404127221 */ /* 0x000fe20000000000 */
[----:B------:R-:W3:Y:S04]  /*0510*/  LDG.E.CONSTANT R0, desc[UR4][R2.64+0xb7c00] ;  /* 0x0b7c000402007981 */ /* 0x000ee8000c1e9900 */
[----:B------:R-:W4:Y:S01]  /*0520*/  LDG.E.CONSTANT R25, desc[UR4][R2.64+0xc4000] ;  /* 0x0c40000402197981 */ /* 0x000f22000c1e9900 */
[----:B------:R-:W-:-:S03]  /*0530*/  FADD R22, -R18, R23 ;  /* 0x0000001712167221 */ /* 0x000fc60000000100 */
[----:B------:R-:W5:Y:S01]  /*0540*/  LDG.E.CONSTANT R23, desc[UR4][R2.64+0xdc800] ;  /* 0x0dc8000402177981 */ /* 0x000f62000c1e9900 */
[----:B------:R-:W-:Y:S01]  /*0550*/  FADD R14, R18, R21 ;  /* 0x00000015120e7221 */ /* 0x000fe20000000000 */
[----:B------:R-:W-:Y:S02]  /*0560*/  FADD R18, R7, -R18 ;  /* 0x8000001207127221 */ /* 0x000fe40000000000 */
[----:B------:R-:W5:Y:S01]  /*0570*/  LDG.E.CONSTANT R10, desc[UR4][R2.64+0xe8c00] ;  /* 0x0e8c0004020a7981 */ /* 0x000f62000c1e9900 */
[----:B------:R-:W0:Y:S01]  /*0580*/  LDC.64 R6, c[0x0][0x398] ;  /* 0x0000e600ff067b82 */ /* 0x000e220000000a00 */
[C---:B------:R-:W-:Y:S02]  /*0590*/  FFMA R28, R4.reuse, 4, R27 ;  /* 0x40800000041c7823 */ /* 0x040fe4000000001b */
[----:B------:R-:W5:Y:S01]  /*05a0*/  LDG.E.CONSTANT R21, desc[UR4][R2.64+0xf5000] ;  /* 0x0f50000402157981 */ /* 0x000f62000c1e9900 */
[C---:B------:R-:W-:Y:S01]  /*05b0*/  FFMA R26, R4.reuse, -4, R29 ;  /* 0xc0800000041a7823 */ /* 0x040fe2000000001d */
[C---:B------:R-:W-:Y:S01]  /*05c0*/  FFMA R37, R4.reuse, 8, R37 ;  /* 0x4100000004257823 */ /* 0x040fe20000000025 */
[C---:B------:R-:W-:Y:S01]  /*05d0*/  FFMA R35, R4.reuse, -8, R35 ;  /* 0xc100000004237823 */ /* 0x040fe20000000023 */
[C---:B------:R-:W-:Y:S01]  /*05e0*/  FADD R19, -R4.reuse, R19 ;  /* 0x0000001304137221 */ /* 0x040fe20000000100 */
[C---:B------:R-:W-:Y:S01]  /*05f0*/  FADD R11, R4.reuse, R11 ;  /* 0x0000000b040b7221 */ /* 0x040fe20000000000 */
[C---:B------:R-:W-:Y:S01]  /*0600*/  FADD R17, -R4.reuse, R17 ;  /* 0x0000001104117221 */ /* 0x040fe20000000100 */
[C---:B------:R-:W-:Y:S01]  /*0610*/  FFMA R24, R4.reuse, 4, R13 ;  /* 0x4080000004187823 */ /* 0x040fe2000000000d */
[----:B------:R-:W-:Y:S01]  /*0620*/  FFMA R33, R4, -8, R33 ;  /* 0xc100000004217823 */ /* 0x000fe20000000021 */
[----:B------:R-:W-:Y:S01]  /*0630*/  FADD R27, R5, R4 ;  /* 0x00000004051b7221 */ /* 0x000fe20000000000 */
[----:B------:R-:W5:Y:S01]  /*0640*/  LDG.E.CONSTANT R13, desc[UR4][R2.64+0x101400] ;  /* 0x10140004020d7981 */ /* 0x000f62000c1e9900 */
[----:B------:R-:W1:Y:S01]  /*0650*/  LDC.64 R4, c[0x0][0x390] ;  /* 0x0000e400ff047b82 */ /* 0x000e620000000a00 */
[----:B------:R-:W-:-:S02]  /*0660*/  FADD R16, R12, R19 ;  /* 0x000000130c107221 */ /* 0x000fc40000000000 */
[----:B------:R-:W5:Y:S01]  /*0670*/  LDG.E.CONSTANT R19, desc[UR4][R2.64+0x10d800] ;  /* 0x10d8000402137981 */ /* 0x000f62000c1e9900 */
[----:B------:R-:W-:Y:S01]  /*0680*/  FADD R20, R12, R17 ;  /* 0x000000110c147221 */ /* 0x000fe20000000000 */
[----:B------:R-:W-:Y:S02]  /*0690*/  IMAD.HI.U32 R29, R8, 0x5397829d, RZ ;  /* 0x5397829d081d7827 */ /* 0x000fe400078e00ff */
[----:B------:R-:W5:Y:S02]  /*06a0*/  LDG.E.CONSTANT R17, desc[UR4][R2.64+0x126000] ;  /* 0x1260000402117981 */ /* 0x000f64000c1e9900 */
[----:B------:R-:W-:Y:S02]  /*06b0*/  FADD R8, R12, R11 ;  /* 0x0000000b0c087221 */ /* 0x000fe40000000000 */
[----:B------:R-:W5:Y:S01]  /*06c0*/  LDG.E.CONSTANT R11, desc[UR4][R2.64+0x132400] ;  /* 0x13240004020b7981 */ /* 0x000f62000c1e9900 */
[----:B------:R-:W-:Y:S01]  /*06d0*/  SHF.R.U32.HI R29, RZ, 0x6, R29 ;  /* 0x00000006ff1d7819 */ /* 0x000fe2000001161d */
[----:B------:R-:W-:-:S02]  /*06e0*/  FADD R12, R27, R12 ;  /* 0x0000000c1b0c7221 */ /* 0x000fc40000000000 */
[----:B------:R-:W5:Y:S02]  /*06f0*/  LDG.E.CONSTANT R27, desc[UR4][R2.64+0x13e800] ;  /* 0x13e80004021b7981 */ /* 0x000f64000c1e9900 */
[----:B0-----:R-:W-:Y:S02]  /*0700*/  IMAD.WIDE.U32 R6, R29, 0x4, R6 ;  /* 0x000000041d067825 */ /* 0x001fe400078e0006 */
[----:B------:R-:W5:Y:S02]  /*0710*/  LDG.E.CONSTANT R29, desc[UR4][R2.64+0x14ac00] ;  /* 0x14ac0004021d7981 */ /* 0x000f64000c1e9900 */
[C---:B------:R-:W-:Y:S01]  /*0720*/  FADD R34, -R30.reuse, R37 ;  /* 0x000000251e227221 */ /* 0x040fe20000000100 */
[----:B------:R-:W-:Y:S01]  /*0730*/  FADD R32, R30, R35 ;  /* 0x000000231e207221 */ /* 0x000fe20000000000 */
[----:B------:R-:W-:Y:S01]  /*0740*/  FADD R30, R33, R30 ;  /* 0x0000001e211e7221 */ /* 0x000fe20000000000 */
[----:B------:R-:W5:Y:S01]  /*0750*/  LDG.E.CONSTANT R6, desc[UR4][R6.64] ;  /* 0x0000000406067981 */ /* 0x000f62000c1e9900 */
[----:B-1----:R-:W-:-:S03]  /*0760*/  IMAD.WIDE.U32 R4, R31, 0x4, R4 ;  /* 0x000000041f047825 */ /* 0x002fc600078e0004 */
[----:B------:R-:W5:Y:S04]  /*0770*/  LDG.E.CONSTANT R33, desc[UR4][R2.64+0x157000] ;  /* 0x1570000402217981 */ /* 0x000f68000c1e9900 */
[----:B------:R-:W5:Y:S04]  /*0780*/  LDG.E.CONSTANT R35, desc[UR4][R4.64] ;  /* 0x0000000404237981 */ /* 0x000f68000c1e9900 */
[----:B------:R-:W5:Y:S01]  /*0790*/  LDG.E.CONSTANT R7, desc[UR4][R4.64+0xe4] ;  /* 0x0000e40404077981 */ /* 0x000f62000c1e9900 */
[----:B------:R-:W-:Y:S01]  /*07a0*/  FADD R12, R12, R9 ;  /* 0x000000090c0c7221 */ /* 0x000fe20000000000 */
[C---:B------:R-:W-:Y:S01]  /*07b0*/  FADD R14, -R9.reuse, R14 ;  /* 0x0000000e090e7221 */ /* 0x040fe20000000100 */
[C---:B------:R-:W-:Y:S01]  /*07c0*/  FADD R26, R9.reuse, R26 ;  /* 0x0000001a091a7221 */ /* 0x040fe20000000000 */
        /* <DEDUP_REMOVED lines=8> */
[C---:B------:R-:W-:Y:S01]  /*0850*/  FADD R24, R9.reuse, R24 ;  /* 0x0000001809187221 */ /* 0x040fe20000000000 */
[----:B------:R-:W-:Y:S01]  /*0860*/  FADD R30, -R9, R30 ;  /* 0x0000001e091e7221 */ /* 0x000fe20000000100 */
[----:B--2---:R-:W-:-:S04]  /*0870*/  FADD R9, R12, R15 ;  /* 0x0000000f0c097221 */ /* 0x004fc80000000000 */
[----:B---3--:R-:W-:-:S04]  /*0880*/  FADD R12, R9, R0 ;  /* 0x00000000090c7221 */ /* 0x008fc80000000000 */
[----:B----4-:R-:W-:-:S04]  /*0890*/  FADD R12, R12, R25 ;  /* 0x000000190c0c7221 */ /* 0x010fc80000000000 */
[----:B-----5:R-:W-:Y:S01]  /*08a0*/  FADD R12, R12, R23 ;  /* 0x000000170c0c7221 */ /* 0x020fe20000000000 */
[----:B------:R-:W-:-:S03]  /*08b0*/  FADD R9, R15, R14 ;  /* 0x0000000e0f097221 */ /* 0x000fc60000000000 */
[----:B------:R-:W-:-:S04]  /*08c0*/  FADD R12, R12, R10 ;  /* 0x0000000a0c0c7221 */ /* 0x000fc80000000000 */
[----:B------:R-:W-:Y:S01]  /*08d0*/  FADD R14, R12, R21 ;  /* 0x000000150c0e7221 */ /* 0x000fe20000000000 */
[C---:B------:R-:W-:Y:S01]  /*08e0*/  FADD R37, R15.reuse, R26 ;  /* 0x0000001a0f257221 */ /* 0x040fe20000000000 */
[C---:B------:R-:W-:Y:S01]  /*08f0*/  FADD R8, R15.reuse, R8 ;  /* 0x000000080f087221 */ /* 0x040fe20000000000 */
[C---:B------:R-:W-:Y:S01]  /*0900*/  FADD R22, R15.reuse, R22 ;  /* 0x000000160f167221 */ /* 0x040fe20000000000 */
[----:B------:R-:W-:Y:S01]  /*0910*/  FADD R14, R14, R13 ;  /* 0x0000000d0e0e7221 */ /* 0x000fe20000000000 */
[----:B------:R-:W-:-:S03]  /*0920*/  FADD R18, R15, R18 ;  /* 0x000000120f127221 */ /* 0x000fc60000000000 */
[----:B------:R-:W-:Y:S01]  /*0930*/  FADD R26, R14, R19 ;  /* 0x000000130e1a7221 */ /* 0x000fe20000000000 */
[C---:B------:R-:W-:Y:S01]  /*0940*/  FADD R28, R15.reuse, R28 ;  /* 0x0000001c0f1c7221 */ /* 0x040fe20000000000 */
[C---:B------:R-:W-:Y:S01]  /*0950*/  FADD R34, R15.reuse, R34 ;  /* 0x000000220f227221 */ /* 0x040fe20000000000 */
[C---:B------:R-:W-:Y:S01]  /*0960*/  FADD R32, R15.reuse, R32 ;  /* 0x000000200f207221 */ /* 0x040fe20000000000 */
[----:B------:R-:W-:Y:S01]  /*0970*/  FADD R26, R26, R17 ;  /* 0x000000111a1a7221 */ /* 0x000fe20000000000 */
[C---:B------:R-:W-:Y:S01]  /*0980*/  FADD R16, R15.reuse, R16 ;  /* 0x000000100f107221 */ /* 0x040fe20000000000 */
[C---:B------:R-:W-:Y:S01]  /*0990*/  FADD R20, R15.reuse, R20 ;  /* 0x000000140f147221 */ /* 0x040fe20000000000 */
[C---:B------:R-:W-:Y:S01]  /*09a0*/  FADD R24, R15.reuse, R24 ;  /* 0x000000180f187221 */ /* 0x040fe20000000000 */
[C---:B------:R-:W-:Y:S01]  /*09b0*/  FADD R14, R0.reuse, R8 ;  /* 0x00000008000e7221 */ /* 0x040fe20000000000 */
[----:B------:R-:W-:Y:S01]  /*09c0*/  FADD R15, R15, R30 ;  /* 0x0000001e0f0f7221 */ /* 0x000fe20000000000 */
[C---:B------:R-:W-:Y:S01]  /*09d0*/  FFMA R9, R0.reuse, 0.5, R9 ;  /* 0x3f00000000097823 */ /* 0x040fe20000000009 */
[----:B------:R-:W-:Y:S01]  /*09e0*/  FADD R8, R25, R25 ;  /* 0x0000001919087221 */ /* 0x000fe20000000000 */
[C---:B------:R-:W-:Y:S01]  /*09f0*/  FFMA R22, R0.reuse, 0.5, R22 ;  /* 0x3f00000000167823 */ /* 0x040fe20000000016 */
[----:B------:R-:W-:Y:S01]  /*0a00*/  FFMA R18, R0, 0.5, R18 ;  /* 0x3f00000000127823 */ /* 0x000fe20000000012 */
[----:B------:R-:W-:Y:S01]  /*0a10*/  FADD R26, R26, R11 ;  /* 0x0000000b1a1a7221 */ /* 0x000fe20000000000 */
[C---:B------:R-:W-:Y:S01]  /*0a20*/  FFMA R12, R0.reuse, 0.25, R37 ;  /* 0x3e800000000c7823 */ /* 0x040fe20000000025 */
[C---:B------:R-:W-:Y:S01]  /*0a30*/  FFMA R28, R0.reuse, 0.25, R28 ;  /* 0x3e800000001c7823 */ /* 0x040fe2000000001c */
[C---:B------:R-:W-:Y:S01]  /*0a40*/  FFMA R34, R0.reuse, 0.125, R34 ;  /* 0x3e00000000227823 */ /* 0x040fe20000000022 */
[C---:B------:R-:W-:Y:S01]  /*0a50*/  FFMA R32, R0.reuse, 0.125, R32 ;  /* 0x3e00000000207823 */ /* 0x040fe20000000020 */
[C---:B------:R-:W-:Y:S01]  /*0a60*/  FADD R16, R0.reuse, R16 ;  /* 0x0000001000107221 */ /* 0x040fe20000000000 */
[C---:B------:R-:W-:Y:S01]  /*0a70*/  FADD R20, R0.reuse, R20 ;  /* 0x0000001400147221 */ /* 0x040fe20000000000 */
[C---:B------:R-:W-:Y:S01]  /*0a80*/  FFMA R24, R0.reuse, 0.25, R24 ;  /* 0x3e80000000187823 */ /* 0x040fe20000000018 */
[----:B------:R-:W-:Y:S01]  /*0a90*/  FFMA R0, R0, 0.125, R15 ;  /* 0x3e00000000007823 */ /* 0x000fe2000000000f */
[C---:B------:R-:W-:Y:S01]  /*0aa0*/  FADD R15, -R8.reuse, R9 ;  /* 0x00000009080f7221 */ /* 0x040fe20000000100 */
[----:B------:R-:W-:Y:S01]  /*0ab0*/  FADD R37, -R8, R22 ;  /* 0x0000001608257221 */ /* 0x000fe20000000100 */
[----:B------:R-:W-:Y:S01]  /*0ac0*/  FADD R18, R18, -R8 ;  /* 0x8000000812127221 */ /* 0x000fe20000000000 */
[----:B------:R-:W-:Y:S01]  /*0ad0*/  FADD R26, R26, R27 ;  /* 0x0000001b1a1a7221 */ /* 0x000fe20000000000 */
[----:B------:R-:W0:Y:S03]  /*0ae0*/  LDC.64 R8, c[0x0][0x388] ;  /* 0x0000e200ff087b82 */ /* 0x000e260000000a00 */
[----:B------:R-:W-:-:S04]  /*0af0*/  FADD R26, R26, R29 ;  /* 0x0000001d1a1a7221 */ /* 0x000fc80000000000 */
[----:B------:R-:W-:-:S04]  /*0b00*/  FADD R22, R26, R33 ;  /* 0x000000211a167221 */ /* 0x000fc80000000000 */
[----:B------:R-:W-:Y:S01]  /*0b10*/  FADD R22, R22, R35 ;  /* 0x0000002316167221 */ /* 0x000fe20000000000 */
[C---:B------:R-:W-:Y:S01]  /*0b20*/  FFMA R35, R25.reuse, 4, R12 ;  /* 0x4080000019237823 */ /* 0x040fe2000000000c */
[----:B------:R-:W-:Y:S02]  /*0b30*/  FFMA R12, R10, -0.5, R15 ;  /* 0xbf0000000a0c7823 */ /* 0x000fe4000000000f */
[----:B------:R-:W-:Y:S01]  /*0b40*/  FADD R22, R6, R22 ;  /* 0x0000001606167221 */ /* 0x000fe20000000000 */
[----:B------:R-:W-:Y:S01]  /*0b50*/  FADD R14, R25, R14 ;  /* 0x0000000e190e7221 */ /* 0x000fe20000000000 */
[----:B------:R-:W-:Y:S01]  /*0b60*/  FMUL R26, R13, 0.5 ;  /* 0x3f0000000d1a7820 */ /* 0x000fe20000400000 */
[----:B------:R-:W-:Y:S02]  /*0b70*/  FFMA R12, R21, 0.5, R12 ;  /* 0x3f000000150c7823 */ /* 0x000fe4000000000c */
[----:B------:R-:W-:Y:S01]  /*0b80*/  FMNMX R30, RZ, R22, !PT ;  /* 0x00000016ff1e7209 */ /* 0x000fe20007800000 */
[----:B------:R-:W-:Y:S01]  /*0b90*/  FMUL R22, R19, 0.5 ;  /* 0x3f00000013167820 */ /* 0x000fe20000400000 */
[C---:B------:R-:W-:Y:S01]  /*0ba0*/  FADD R16, R25.reuse, R16 ;  /* 0x0000001019107221 */ /* 0x040fe20000000000 */
[----:B------:R-:W-:Y:S01]  /*0bb0*/  FADD R20, R25, R20 ;  /* 0x0000001419147221 */ /* 0x000fe20000000000 */
[----:B0-----:R-:W-:-:S04]  /*0bc0*/  IMAD.WIDE.U32 R8, R31, 0x4, R8 ;  /* 0x000000041f087825 */ /* 0x001fc800078e0008 */
[----:B------:R-:W-:Y:S01]  /*0bd0*/  FFMA R31, R23, 0.25, R14 ;  /* 0x3e800000171f7823 */ /* 0x000fe2000000000e */
[----:B------:R-:W-:Y:S01]  /*0be0*/  FFMA R12, R26, 0.5, R12 ;  /* 0x3f0000001a0c7823 */ /* 0x000fe2000000000c */
[----:B------:R-:W-:Y:S01]  /*0bf0*/  FADD R14, R22, R22 ;  /* 0x00000016160e7221 */ /* 0x000fe20000000000 */
[C---:B------:R-:W-:Y:S01]  /*0c00*/  FFMA R28, R25.reuse, 4, R28 ;  /* 0x40800000191c7823 */ /* 0x040fe2000000001c */
[C---:B------:R-:W-:Y:S01]  /*0c10*/  FFMA R34, R25.reuse, -8, R34 ;  /* 0xc100000019227823 */ /* 0x040fe20000000022 */
[C---:B------:R-:W-:Y:S01]  /*0c20*/  FFMA R32, R25.reuse, -8, R32 ;  /* 0xc100000019207823 */ /* 0x040fe20000000020 */
[C---:B------:R-:W-:Y:S01]  /*0c30*/  FFMA R24, R25.reuse, 4, R24 ;  /* 0x4080000019187823 */ /* 0x040fe20000000018 */
[----:B------:R-:W-:Y:S01]  /*0c40*/  FFMA R0, R25, -8, R0 ;  /* 0xc100000019007823 */ /* 0x000fe20000000000 */
[C---:B------:R-:W-:Y:S01]  /*0c50*/  FFMA R25, R23.reuse, 0.5, R16 ;  /* 0x3f00000017197823 */ /* 0x040fe20000000010 */
[----:B------:R-:W-:Y:S01]  /*0c60*/  FFMA R23, R23, 0.125, R20 ;  /* 0x3e00000017177823 */ /* 0x000fe20000000014 */
[----:B------:R-:W-:Y:S01]  /*0c70*/  FADD R12, R12, -R14 ;  /* 0x8000000e0c0c7221 */ /* 0x000fe20000000000 */
[----:B------:R-:W-:Y:S01]  /*0c80*/  FADD R20, R11, R11 ;  /* 0x0000000b0b147221 */ /* 0x000fe20000000000 */
[----:B------:R-:W-:-:S03]  /*0c90*/  FADD R16, R27, R27 ;  /* 0x0000001b1b107221 */ /* 0x000fc60000000000 */
[----:B------:R-:W-:Y:S01]  /*0ca0*/  FADD R12, R20, R12 ;  /* 0x0000000c140c7221 */ /* 0x000fe20000000000 */
[----:B------:R-:W-:-:S03]  /*0cb0*/  FADD R14, R29, R29 ;  /* 0x0000001d1d0e7221 */ /* 0x000fc60000000000 */
[----:B------:R-:W-:Y:S01]  /*0cc0*/  FADD R12, -R16, R12 ;  /* 0x0000000c100c7221 */ /* 0x000fe20000000100 */
[----:B------:R0:W-:Y:S03]  /*0cd0*/  STG.E desc[UR4][R8.64], R30 ;  /* 0x0000001e08007986 */ /* 0x0001e6000c101904 */
[----:B0-----:R-:W-:Y:S01]  /*0ce0*/  FFMA R30, R14, -0.5, R12 ;  /* 0xbf0000000e1e7823 */ /* 0x001fe2000000000c */
[----:B------:R-:W-:-:S04]  /*0cf0*/  FADD R12, R33, R33 ;  /* 0x00000021210c7221 */ /* 0x000fc80000000000 */
[----:B------:R-:W-:-:S04]  /*0d00*/  FFMA R30, R12, 2, R30 ;  /* 0x400000000c1e7823 */ /* 0x000fc8000000001e */
[----:B------:R-:W-:-:S04]  /*0d10*/  FADD R7, R30, R7 ;  /* 0x000000071e077221 */ /* 0x000fc80000000000 */
[----:B------:R-:W-:-:S05]  /*0d20*/  FADD R7, R6, R7 ;  /* 0x0000000706077221 */ /* 0x000fca0000000000 */
[----:B------:R-:W-:Y:S02]  /*0d30*/  FMNMX R36, RZ, R7, !PT ;  /* 0x00000007ff247209 */ /* 0x000fe40007800000 */
[----:B------:R-:W2:Y:S01]  /*0d40*/  LDG.E.CONSTANT R7, desc[UR4][R4.64+0xe8] ;  /* 0x0000e80404077981 */ /* 0x000ea2000c1e9900 */
[----:B------:R-:W-:-:S04]  /*0d50*/  FFMA R30, R10, 0.5, R35 ;  /* 0x3f0000000a1e7823 */ /* 0x000fc80000000023 */
[----:B------:R-:W-:-:S04]  /*0d60*/  FFMA R30, R21, 0.5, R30 ;  /* 0x3f000000151e7823 */ /* 0x000fc8000000001e */
[----:B------:R-:W-:-:S04]  /*0d70*/  FFMA R30, R26, 0.25, R30 ;  /* 0x3e8000001a1e7823 */ /* 0x000fc8000000001e */
[----:B------:R-:W-:-:S04]  /*0d80*/  FFMA R30, R22, 4, R30 ;  /* 0x40800000161e7823 */ /* 0x000fc8000000001e */
[----:B------:R-:W-:-:S04]  /*0d90*/  FADD R30, -R20, R30 ;  /* 0x0000001e141e7221 */ /* 0x000fc80000000100 */
[----:B------:R-:W-:-:S04]  /*0da0*/  FADD R30, -R16, R30 ;  /* 0x0000001e101e7221 */ /* 0x000fc80000000100 */
[----:B------:R-:W-:-:S04]  /*0db0*/  FFMA R30, R14, -0.25, R30 ;  /* 0xbe8000000e1e7823 */ /* 0x000fc8000000001e */
[----:B------:R-:W-:-:S04]  /*0dc0*/  FFMA R30, R12, -4, R30 ;  /* 0xc08000000c1e7823 */ /* 0x000fc8000000001e */
[----:B--2---:R-:W-:-:S04]  /*0dd0*/  FADD R7, R30, R7 ;  /* 0x000000071e077221 */ /* 0x004fc80000000000 */
[----:B------:R-:W-:-:S05]  /*0de0*/  FADD R7, R6, R7 ;  /* 0x0000000706077221 */ /* 0x000fca0000000000 */
[----:B------:R-:W-:-:S05]  /*0df0*/  FMNMX R7, RZ, R7, !PT ;  /* 0x00000007ff077209 */ /* 0x000fca0007800000 */
[----:B------:R0:W-:Y:S04]  /*0e00*/  STG.E desc[UR4][R8.64+0xe8], R7 ;  /* 0x0000e80708007986 */ /* 0x0001e8000c101904 */
[----:B0-----:R-:W2:Y:S01]  /*0e10*/  LDG.E.CONSTANT R7, desc[UR4][R2.64+0xd0400] ;  /* 0x0d04000402077981 */ /* 0x001ea2000c1e9900 */
[C---:B------:R-:W-:Y:S01]  /*0e20*/  FFMA R30, R10.reuse, 0.5, R25 ;  /* 0x3f0000000a1e7823 */ /* 0x040fe20000000019 */
[----:B------:R-:W-:Y:S02]  /*0e30*/  FADD R18, -R10, R18 ;  /* 0x000000120a127221 */ /* 0x000fe40000000100 */
[----:B------:R0:W-:Y:S01]  /*0e40*/  STG.E desc[UR4][R8.64+0xe4], R36 ;  /* 0x0000e42408007986 */ /* 0x0001e2000c101904 */
[C---:B------:R-:W-:Y:S01]  /*0e50*/  FFMA R30, R21.reuse, 0.5, R30 ;  /* 0x3f000000151e7823 */ /* 0x040fe2000000001e */
[----:B------:R-:W-:-:S03]  /*0e60*/  FADD R18, R21, R18 ;  /* 0x0000001215127221 */ /* 0x000fc60000000000 */
[----:B------:R-:W-:Y:S01]  /*0e70*/  FADD R30, R26, R30 ;  /* 0x0000001e1a1e7221 */ /* 0x000fe20000000000 */
[----:B------:R-:W-:Y:S01]  /*0e80*/  FADD R18, R18, R26 ;  /* 0x0000001a12127221 */ /* 0x000fe20000000000 */
[----:B--2---:R-:W-:-:S04]  /*0e90*/  FADD R34, R7, R34 ;  /* 0x0000002207227221 */ /* 0x004fc80000000000 */
[----:B0-----:R-:W-:-:S04]  /*0ea0*/  FFMA R36, R10, -0.5, R34 ;  /* 0xbf0000000a247823 */ /* 0x001fc80000000022 */
[----:B------:R-:W-:Y:S02]  /*0eb0*/  FFMA R25, R21, 0.5, R36 ;  /* 0x3f00000015197823 */ /* 0x000fe40000000024 */
[----:B------:R-:W2:Y:S02]  /*0ec0*/  LDG.E.CONSTANT R36, desc[UR4][R4.64+0x4] ;  /* 0x0000040404247981 */ /* 0x000ea4000c1e9900 */
[----:B------:R-:W-:Y:S01]  /*0ed0*/  FFMA R26, R26, 0.125, R25 ;  /* 0x3e0000001a1a7823 */ /* 0x000fe20000000019 */
[----:B------:R-:W-:-:S03]  /*0ee0*/  FADD R25, R30, R22 ;  /* 0x000000161e197221 */ /* 0x000fc60000000000 */
[----:B------:R-:W-:Y:S02]  /*0ef0*/  FFMA R22, R22, -8, R26 ;  /* 0xc100000016167823 */ /* 0x000fe4000000001a */
[----:B------:R-:W3:Y:S01]  /*0f00*/  LDG.E.CONSTANT R26, desc[UR4][R4.64+0xe0] ;  /* 0x0000e004041a7981 */ /* 0x000ee2000c1e9900 */
[----:B------:R-:W-:-:S04]  /*0f10*/  FADD R30, R19, R19 ;  /* 0x00000013131e7221 */ /* 0x000fc80000000000 */
[----:B------:R-:W-:Y:S01]  /*0f20*/  FADD R30, R18, -R30 ;  /* 0x8000001e121e7221 */ /* 0x000fe20000000000 */
[----:B------:R-:W-:-:S04]  /*0f30*/  FADD R18, R17, R17 ;  /* 0x0000001111127221 */ /* 0x000fc80000000000 */
[----:B------:R-:W-:Y:S02]  /*0f40*/  FADD R25, R25, -R18 ;  /* 0x8000001219197221 */ /* 0x000fe40000000000 */
[----:B------:R-:W4:Y:S01]  /*0f50*/  LDG.E.CONSTANT R18, desc[UR4][R2.64+0x119c00] ;  /* 0x119c000402127981 */ /* 0x000f22000c1e9900 */
[----:B------:R-:W-:Y:S01]  /*0f60*/  FADD R30, -R11, R30 ;  /* 0x0000001e0b1e7221 */ /* 0x000fe20000000100 */
[----:B------:R-:W-:Y:S01]  /*0f70*/  FADD R32, R7, R32 ;  /* 0x0000002007207221 */ /* 0x000fe20000000000 */
[----:B------:R-:W-:Y:S01]  /*0f80*/  FADD R7, R0, R7 ;  /* 0x0000000700077221 */ /* 0x000fe20000000000 */
[----:B------:R-:W-:Y:S01]  /*0f90*/  FADD R25, R25, -R20 ;  /* 0x8000001419197221 */ /* 0x000fe20000000000 */
[----:B------:R-:W-:Y:S01]  /*0fa0*/  FADD R30, R27, R30 ;  /* 0x0000001e1b1e7221 */ /* 0x000fe20000000000 */
[C---:B------:R-:W-:Y:S01]  /*0fb0*/  FFMA R0, R10.reuse, -0.25, R37 ;  /* 0xbe8000000a007823 */ /* 0x040fe20000000025 */
[C---:B------:R-:W-:Y:S01]  /*0fc0*/  FFMA R28, R10.reuse, 0.25, R28 ;  /* 0x3e8000000a1c7823 */ /* 0x040fe2000000001c */
[C---:B------:R-:W-:Y:S01]  /*0fd0*/  FFMA R15, R10.reuse, -0.125, R15 ;  /* 0xbe0000000a0f7823 */ /* 0x040fe2000000000f */
[C---:B------:R-:W-:Y:S01]  /*0fe0*/  FFMA R35, R10.reuse, 0.125, R35 ;  /* 0x3e0000000a237823 */ /* 0x040fe20000000023 */
[C---:B------:R-:W-:Y:S01]  /*0ff0*/  FFMA R32, R10.reuse, -0.25, R32 ;  /* 0xbe8000000a207823 */ /* 0x040fe20000000020 */
[C---:B------:R-:W-:Y:S01]  /*1000*/  FFMA R34, R10.reuse, -0.125, R34 ;  /* 0xbe0000000a227823 */ /* 0x040fe20000000022 */
[C---:B------:R-:W-:Y:S01]  /*1010*/  FFMA R31, R10.reuse, 0.25, R31 ;  /* 0x3e8000000a1f7823 */ /* 0x040fe2000000001f */
[C---:B------:R-:W-:Y:S01]  /*1020*/  FFMA R23, R10.reuse, 0.125, R23 ;  /* 0x3e0000000a177823 */ /* 0x040fe20000000017 */
[C---:B------:R-:W-:Y:S01]  /*1030*/  FADD R24, R10.reuse, R24 ;  /* 0x000000180a187221 */ /* 0x040fe20000000000 */
[----:B------:R-:W-:Y:S01]  /*1040*/  FADD R10, -R10, R7 ;  /* 0x000000070a0a7221 */ /* 0x000fe20000000100 */
[----:B------:R-:W-:Y:S01]  /*1050*/  FFMA R7, R29, 0.5, R30 ;  /* 0x3f0000001d077823 */ /* 0x000fe2000000001e */
[----:B------:R-:W-:Y:S01]  /*1060*/  FADD R25, R25, -R16 ;  /* 0x8000001019197221 */ /* 0x000fe20000000000 */
[C---:B------:R-:W-:Y:S01]  /*1070*/  FFMA R0, R21.reuse, 0.25, R0 ;  /* 0x3e80000015007823 */ /* 0x040fe20000000000 */
[C---:B------:R-:W-:Y:S01]  /*1080*/  FFMA R28, R21.reuse, 0.25, R28 ;  /* 0x3e800000151c7823 */ /* 0x040fe2000000001c */
[C---:B------:R-:W-:Y:S01]  /*1090*/  FFMA R15, R21.reuse, 0.125, R15 ;  /* 0x3e000000150f7823 */ /* 0x040fe2000000000f */
[C---:B------:R-:W-:Y:S01]  /*10a0*/  FFMA R35, R21.reuse, 0.125, R35 ;  /* 0x3e00000015237823 */ /* 0x040fe20000000023 */
[C---:B------:R-:W-:Y:S01]  /*10b0*/  FFMA R32, R21.reuse, 0.25, R32 ;  /* 0x3e80000015207823 */ /* 0x040fe20000000020 */
[C---:B------:R-:W-:Y:S01]  /*10c0*/  FFMA R34, R21.reuse, 0.125, R34 ;  /* 0x3e00000015227823 */ /* 0x040fe20000000022 */
[C---:B------:R-:W-:Y:S01]  /*10d0*/  FFMA R31, R21.reuse, 0.25, R31 ;  /* 0x3e800000151f7823 */ /* 0x040fe2000000001f */
[C---:B------:R-:W-:Y:S01]  /*10e0*/  FFMA R23, R21.reuse, 0.125, R23 ;  /* 0x3e00000015177823 */ /* 0x040fe20000000017 */
[C---:B------:R-:W-:Y:S01]  /*10f0*/  FADD R24, R21.reuse, R24 ;  /* 0x0000001815187221 */ /* 0x040fe20000000000 */
[----:B------:R-:W-:Y:S01]  /*1100*/  FADD R10, R21, R10 ;  /* 0x0000000a150a7221 */ /* 0x000fe20000000000 */
[----:B------:R-:W-:Y:S01]  /*1110*/  FADD R7, R7, -R12 ;  /* 0x8000000c07077221 */ /* 0x000fe20000000000 */
[----:B------:R-:W-:Y:S01]  /*1120*/  FMUL R21, R13, 0.25 ;  /* 0x3e8000000d157820 */ /* 0x000fe20000400000 */
[----:B------:R-:W-:Y:S01]  /*1130*/  FADD R25, R25, -R14 ;  /* 0x8000000e19197221 */ /* 0x000fe20000000000 */
[----:B------:R-:W-:-:S02]  /*1140*/  FMUL R30, R13, 0.125 ;  /* 0x3e0000000d1e7820 */ /* 0x000fc40000400000 */
[C---:B------:R-:W-:Y:S01]  /*1150*/  FFMA R0, R21.reuse, 0.5, R0 ;  /* 0x3f00000015007823 */ /* 0x040fe20000000000 */
[C---:B------:R-:W-:Y:S01]  /*1160*/  FFMA R28, R21.reuse, 0.25, R28 ;  /* 0x3e800000151c7823 */ /* 0x040fe2000000001c */
[C---:B------:R-:W-:Y:S01]  /*1170*/  FADD R31, R21.reuse, R31 ;  /* 0x0000001f151f7221 */ /* 0x040fe20000000000 */
[----:B------:R-:W-:Y:S01]  /*1180*/  FADD R24, R24, R21 ;  /* 0x0000001518187221 */ /* 0x000fe20000000000 */
[----:B------:R-:W-:Y:S01]  /*1190*/  FFMA R32, R21, 0.125, R32 ;  /* 0x3e00000015207823 */ /* 0x000fe20000000020 */
[----:B------:R-:W-:Y:S01]  /*11a0*/  FADD R25, -R12, R25 ;  /* 0x000000190c197221 */ /* 0x000fe20000000100 */
[C---:B------:R-:W-:Y:S01]  /*11b0*/  FMUL R21, R19.reuse, 0.125 ;  /* 0x3e00000013157820 */ /* 0x040fe20000400000 */
[C---:B------:R-:W-:Y:S01]  /*11c0*/  FFMA R15, R30.reuse, 0.5, R15 ;  /* 0x3f0000001e0f7823 */ /* 0x040fe2000000000f */
[----:B------:R-:W-:Y:S01]  /*11d0*/  FFMA R35, R30, 0.25, R35 ;  /* 0x3e8000001e237823 */ /* 0x000fe20000000023 */
[----:B------:R-:W-:Y:S01]  /*11e0*/  FADD R10, R10, R30 ;  /* 0x0000001e0a0a7221 */ /* 0x000fe20000000000 */
[----:B------:R-:W-:-:S04]  /*11f0*/  FFMA R24, R19, 4, R24 ;  /* 0x4080000013187823 */ /* 0x000fc80000000018 */
[----:B------:R-:W-:Y:S01]  /*1200*/  FADD R24, R11, R24 ;  /* 0x000000180b187221 */ /* 0x000fe20000000000 */
[----:B--2---:R-:W-:Y:S01]  /*1210*/  FADD R7, R7, R36 ;  /* 0x0000002407077221 */ /* 0x004fe20000000000 */
[----:B------:R-:W-:Y:S01]  /*1220*/  FADD R36, R30, R23 ;  /* 0x000000171e247221 */ /* 0x000fe20000000000 */
[----:B------:R-:W-:-:S03]  /*1230*/  FMUL R23, R19, 0.25 ;  /* 0x3e80000013177820 */ /* 0x000fc60000400000 */
[----:B------:R-:W-:Y:S01]  /*1240*/  FADD R36, R36, R21 ;  /* 0x0000001524247221 */ /* 0x000fe20000000000 */
[----:B---3--:R-:W-:Y:S01]  /*1250*/  FADD R13, R25, R26 ;  /* 0x0000001a190d7221 */ /* 0x008fe20000000000 */
[--C-:B------:R-:W-:Y:S02]  /*1260*/  FADD R26, R31, R23.reuse ;  /* 0x000000171f1a7221 */ /* 0x100fe40000000000 */
[C---:B------:R-:W-:Y:S02]  /*1270*/  FFMA R36, R17.reuse, -8, R36 ;  /* 0xc100000011247823 */ /* 0x040fe40000000024 */
[----:B------:R-:W-:Y:S01]  /*1280*/  FFMA R26, R17, 4, R26 ;  /* 0x40800000111a7823 */ /* 0x000fe2000000001a */
[----:B------:R-:W-:-:S04]  /*1290*/  FADD R17, R23, R23 ;  /* 0x0000001717117221 */ /* 0x000fc80000000000 */
[----:B------:R-:W-:Y:S01]  /*12a0*/  FADD R0, R0, -R17 ;  /* 0x8000001100007221 */ /* 0x000fe20000000000 */
[----:B------:R-:W-:Y:S01]  /*12b0*/  FFMA R17, R23, -8, R32 ;  /* 0xc100000017117823 */ /* 0x000fe20000000020 */
[----:B------:R-:W-:Y:S01]  /*12c0*/  FADD R32, R21, R21 ;  /* 0x0000001515207221 */ /* 0x000fe20000000000 */
[----:B------:R-:W-:-:S03]  /*12d0*/  FADD R13, R6, R13 ;  /* 0x0000000d060d7221 */ /* 0x000fc60000000000 */
[----:B------:R-:W-:Y:S01]  /*12e0*/  FADD R32, R15, -R32 ;  /* 0x800000200f207221 */ /* 0x000fe20000000000 */
[----:B----4-:R-:W-:Y:S01]  /*12f0*/  FFMA R15, R18, 0.5, R22 ;  /* 0x3f000000120f7823 */ /* 0x010fe20000000016 */
[----:B------:R-:W-:-:S03]  /*1300*/  FMNMX R25, RZ, R13, !PT ;  /* 0x0000000dff197209 */ /* 0x000fc60007800000 */
[----:B------:R-:W-:Y:S01]  /*1310*/  FADD R15, R20, R15 ;  /* 0x0000000f140f7221 */ /* 0x000fe20000000000 */
[----:B------:R-:W-:Y:S01]  /*1320*/  FFMA R28, R23, 4, R28 ;  /* 0x40800000171c7823 */ /* 0x000fe2000000001c */
[----:B------:R-:W-:Y:S01]  /*1330*/  FFMA R23, R30, 0.125, R34 ;  /* 0x3e0000001e177823 */ /* 0x000fe20000000022 */
[----:B------:R-:W-:Y:S01]  /*1340*/  FADD R7, R6, R7 ;  /* 0x0000000706077221 */ /* 0x000fe20000000000 */
[----:B------:R-:W-:Y:S01]  /*1350*/  FADD R13, -R16, R15 ;  /* 0x0000000f100d7221 */ /* 0x000fe20000000100 */
[C---:B------:R-:W-:Y:S01]  /*1360*/  FFMA R34, R21.reuse, 4, R35 ;  /* 0x4080000015227823 */ /* 0x040fe20000000023 */
[----:B------:R-:W-:Y:S01]  /*1370*/  FFMA R21, R21, -8, R23 ;  /* 0xc100000015157823 */ /* 0x000fe20000000017 */
[----:B------:R-:W-:Y:S01]  /*1380*/  FFMA R16, R18, 0.25, R17 ;  /* 0x3e80000012107823 */ /* 0x000fe20000000011 */
[----:B------:R-:W-:Y:S01]  /*1390*/  FFMA R13, R14, -0.125, R13 ;  /* 0xbe0000000e0d7823 */ /* 0x000fe2000000000d */
[----:B------:R-:W-:Y:S01]  /*13a0*/  FMNMX R23, RZ, R7, !PT ;  /* 0x00000007ff177209 */ /* 0x000fe20007800000 */
[----:B------:R-:W2:Y:S01]  /*13b0*/  LDG.E.CONSTANT R14, desc[UR4][R2.64+0x163400] ;  /* 0x16340004020e7981 */ /* 0x000ea2000c1e9900 */
[----:B------:R-:W-:Y:S01]  /*13c0*/  FFMA R19, R19, -8, R10 ;  /* 0xc100000013137823 */ /* 0x000fe2000000000a */
[----:B------:R-:W-:-:S02]  /*13d0*/  FFMA R0, R11, -4, R0 ;  /* 0xc08000000b007823 */ /* 0x000fc40000000000 */
[----:B------:R-:W3:Y:S01]  /*13e0*/  LDG.E.CONSTANT R7, desc[UR4][R4.64+0x8] ;  /* 0x0000080404077981 */ /* 0x000ee2000c1e9900 */
[C---:B------:R-:W-:Y:S01]  /*13f0*/  FFMA R28, R11.reuse, 4, R28 ;  /* 0x408000000b1c7823 */ /* 0x040fe2000000001c */
[C---:B------:R-:W-:Y:S01]  /*1400*/  FFMA R26, R11.reuse, 4, R26 ;  /* 0x408000000b1a7823 */ /* 0x040fe2000000001a */
[----:B------:R-:W-:Y:S01]  /*1410*/  FFMA R16, R11, -4, R16 ;  /* 0xc08000000b107823 */ /* 0x000fe20000000010 */
[----:B------:R-:W4:Y:S01]  /*1420*/  LDG.E.CONSTANT R10, desc[UR4][R4.64+0xc] ;  /* 0x00000c04040a7981 */ /* 0x000f22000c1e9900 */
[----:B------:R-:W-:Y:S01]  /*1430*/  FMUL R20, R29, 4 ;  /* 0x408000001d147820 */ /* 0x000fe20000400000 */
[C---:B------:R-:W-:Y:S01]  /*1440*/  FFMA R15, R27.reuse, 4, R0 ;  /* 0x408000001b0f7823 */ /* 0x040fe20000000000 */
[----:B------:R-:W-:Y:S01]  /*1450*/  FFMA R17, R27, 4, R28 ;  /* 0x408000001b117823 */ /* 0x000fe2000000001c */
[----:B------:R0:W-:Y:S04]  /*1460*/  STG.E desc[UR4][R8.64+0x4], R23 ;  /* 0x0000041708007986 */ /* 0x0001e8000c101904 */
[----:B------:R1:W-:Y:S01]  /*1470*/  STG.E desc[UR4][R8.64+0xe0], R25 ;  /* 0x0000e01908007986 */ /* 0x0003e2000c101904 */
[C---:B------:R-:W-:Y:S01]  /*1480*/  FFMA R15, R20.reuse, 0.5, R15 ;  /* 0x3f000000140f7823 */ /* 0x040fe2000000000f */
[----:B------:R-:W-:Y:S01]  /*1490*/  FFMA R17, R20, 0.25, R17 ;  /* 0x3e80000014117823 */ /* 0x000fe20000000011 */
[----:B------:R-:W-:Y:S01]  /*14a0*/  FADD R22, R19, R18 ;  /* 0x0000001213167221 */ /* 0x000fe20000000000 */
[C---:B------:R-:W-:Y:S01]  /*14b0*/  FFMA R34, R11.reuse, -8, R34 ;  /* 0xc10000000b227823 */ /* 0x040fe20000000022 */
[C---:B------:R-:W-:Y:S01]  /*14c0*/  FFMA R32, R11.reuse, 8, R32 ;  /* 0x410000000b207823 */ /* 0x040fe20000000020 */
[----:B------:R-:W-:Y:S01]  /*14d0*/  FFMA R36, R11, -8, R36 ;  /* 0xc10000000b247823 */ /* 0x000fe20000000024 */
[----:B0-----:R-:W-:Y:S01]  /*14e0*/  FFMA R23, R27, 4, R26 ;  /* 0x408000001b177823 */ /* 0x001fe2000000001a */
[----:B------:R-:W-:Y:S01]  /*14f0*/  FFMA R26, R18, 0.125, R21 ;  /* 0x3e000000121a7823 */ /* 0x000fe20000000015 */
[----:B------:R-:W-:Y:S01]  /*1500*/  FMUL R28, R29, 8 ;  /* 0x410000001d1c7820 */ /* 0x000fe20000400000 */
[----:B------:R-:W5:Y:S01]  /*1510*/  LDG.E.CONSTANT R21, desc[UR4][R2.64+0x16f800] ;  /* 0x16f8000402157981 */ /* 0x000f62000c1e9900 */
[----:B-1----:R-:W-:Y:S01]  /*1520*/  FFMA R25, R27, 4, R16 ;  /* 0x408000001b197823 */ /* 0x002fe20000000010 */
[----:B------:R-:W-:Y:S01]  /*1530*/  FADD R16, R23, R20 ;  /* 0x0000001417107221 */ /* 0x000fe20000000000 */
[----:B------:R-:W-:Y:S01]  /*1540*/  FADD R22, -R11, R22 ;  /* 0x000000160b167221 */ /* 0x000fe20000000100 */
[----:B------:R-:W5:Y:S01]  /*1550*/  LDG.E.CONSTANT R18, desc[UR4][R2.64+0x194400] ;  /* 0x1944000402127981 */ /* 0x000f62000c1e9900 */
[----:B------:R-:W-:-:S03]  /*1560*/  FFMA R0, R20, 0.125, R25 ;  /* 0x3e00000014007823 */ /* 0x000fc60000000019 */
[----:B------:R-:W5:Y:S01]  /*1570*/  LDG.E.CONSTANT R20, desc[UR4][R2.64+0x17bc00] ;  /* 0x17bc000402147981 */ /* 0x000f62000c1e9900 */
[----:B------:R-:W-:-:S03]  /*1580*/  FFMA R26, R11, 8, R26 ;  /* 0x410000000b1a7823 */ /* 0x000fc6000000001a */
[----:B------:R-:W5:Y:S01]  /*1590*/  LDG.E.CONSTANT R11, desc[UR4][R2.64+0x188000] ;  /* 0x18800004020b7981 */ /* 0x000f62000c1e9900 */
[C---:B------:R-:W-:Y:S01]  /*15a0*/  FFMA R25, R27.reuse, -8, R34 ;  /* 0xc10000001b197823 */ /* 0x040fe20000000022 */
[C---:B------:R-:W-:Y:S01]  /*15b0*/  FFMA R31, R27.reuse, -8, R32 ;  /* 0xc10000001b1f7823 */ /* 0x040fe20000000020 */
[C---:B------:R-:W-:Y:S01]  /*15c0*/  FFMA R23, R27.reuse, -8, R36 ;  /* 0xc10000001b177823 */ /* 0x040fe20000000024 */
[C---:B------:R-:W-:Y:S01]  /*15d0*/  FFMA R35, R27.reuse, -8, R26 ;  /* 0xc10000001b237823 */ /* 0x040fe2000000001a */
[C---:B------:R-:W-:Y:S01]  /*15e0*/  FADD R32, R27.reuse, R24 ;  /* 0x000000181b207221 */ /* 0x040fe20000000000 */
[----:B------:R-:W-:Y:S01]  /*15f0*/  FADD R34, R27, R22 ;  /* 0x000000161b227221 */ /* 0x000fe20000000000 */
[----:B------:R-:W5:Y:S01]  /*1600*/  LDG.E.CONSTANT R24, desc[UR4][R4.64+0x1c0] ;  /* 0x0001c00404187981 */ /* 0x000f62000c1e9900 */
[C---:B------:R-:W-:Y:S01]  /*1610*/  FFMA R31, R28.reuse, -0.5, R31 ;  /* 0xbf0000001c1f7823 */ /* 0x040fe2000000001f */
[----:B------:R-:W-:Y:S01]  /*1620*/  FFMA R30, R28, -0.25, R25 ;  /* 0xbe8000001c1e7823 */ /* 0x000fe20000000019 */
[----:B------:R-:W-:Y:S01]  /*1630*/  FADD R26, R23, -R28 ;  /* 0x8000001c171a7221 */ /* 0x000fe20000000000 */
[----:B------:R-:W5:Y:S01]  /*1640*/  LDG.E.CONSTANT R19, desc[UR4][R2.64+0x1a0800] ;  /* 0x1a08000402137981 */ /* 0x000f62000c1e9900 */
[----:B------:R-:W-:Y:S01]  /*1650*/  FFMA R13, R12, 8, R13 ;  /* 0x410000000c0d7823 */ /* 0x000fe2000000000d */
[----:B------:R-:W-:Y:S01]  /*1660*/  FFMA R28, R28, -0.125, R35 ;  /* 0xbe0000001c1c7823 */ /* 0x000fe20000000023 */
[C---:B------:R-:W-:Y:S01]  /*1670*/  FFMA R12, R29.reuse, 0.25, R32 ;  /* 0x3e8000001d0c7823 */ /* 0x040fe20000000020 */
[----:B------:R-:W5:Y:S01]  /*1680*/  LDG.E.CONSTANT R25, desc[UR4][R4.64+0xec] ;  /* 0x0000ec0404197981 */ /* 0x000f62000c1e9900 */
[----:B------:R-:W-:Y:S01]  /*1690*/  FFMA R32, R29, 0.125, R34 ;  /* 0x3e0000001d207823 */ /* 0x000fe20000000022 */
[----:B------:R-:W-:-:S02]  /*16a0*/  FMUL R35, R33, 8 ;  /* 0x4100000021237820 */ /* 0x000fc40000400000 */
[----:B------:R-:W5:Y:S02]  /*16b0*/  LDG.E.CONSTANT R22, desc[UR4][R4.64+0x1c4] ;  /* 0x0001c40404167981 */ /* 0x000f64000c1e9900 */
[C---:B------:R-:W-:Y:S02]  /*16c0*/  FFMA R27, R35.reuse, 2, R31 ;  /* 0x40000000231b7823 */ /* 0x040fe4000000001f */
[----:B------:R-:W5:Y:S01]  /*16d0*/  LDG.E.CONSTANT R2, desc[UR4][R2.64+0x1acc00] ;  /* 0x1acc000402027981 */ /* 0x000f62000c1e9900 */
[C---:B------:R-:W-:Y:S01]  /*16e0*/  FFMA R29, R35.reuse, -4, R30 ;  /* 0xc0800000231d7823 */ /* 0x040fe2000000001e */
[C---:B------:R-:W-:Y:S01]  /*16f0*/  FFMA R31, R35.reuse, 8, R28 ;  /* 0x41000000231f7823 */ /* 0x040fe2000000001c */
[----:B------:R-:W-:Y:S01]  /*1700*/  FADD R34, -R35, R26 ;  /* 0x0000001a23227221 */ /* 0x000fe20000000100 */
[----:B------:R-:W-:Y:S01]  /*1710*/  FADD R37, R32, -R35 ;  /* 0x8000002320257221 */ /* 0x000fe20000000000 */
[----:B------:R-:W5:Y:S04]  /*1720*/  LDG.E.CONSTANT R23, desc[UR4][R4.64+0x1c8] ;  /* 0x0001c80404177981 */ /* 0x000f68000c1e9900 */
[----:B------:R-:W5:Y:S04]  /*1730*/  LDG.E.CONSTANT R32, desc[UR4][R4.64+0x1cc] ;  /* 0x0001cc0404207981 */ /* 0x000f68000c1e9900 */
[----:B------:R-:W5:Y:S04]  /*1740*/  LDG.E.CONSTANT R30, desc[UR4][R4.64+0x2a0] ;  /* 0x0002a004041e7981 */ /* 0x000f68000c1e9900 */
[----:B------:R-:W5:Y:S04]  /*1750*/  LDG.E.CONSTANT R28, desc[UR4][R4.64+0x2a4] ;  /* 0x0002a404041c7981 */ /* 0x000f68000c1e9900 */
[----:B------:R-:W5:Y:S04]  /*1760*/  LDG.E.CONSTANT R26, desc[UR4][R4.64+0x2a8] ;  /* 0x0002a804041a7981 */ /* 0x000f68000c1e9900 */
[----:B------:R0:W5:Y:S01]  /*1770*/  LDG.E.CONSTANT R35, desc[UR4][R4.64+0x2ac] ;  /* 0x0002ac0404237981 */ /* 0x000162000c1e9900 */
[----:B------:R-:W-:-:S04]  /*1780*/  FMUL R33, R33, 4 ;  /* 0x4080000021217820 */ /* 0x000fc80000400000 */
[----:B------:R-:W-:Y:S01]  /*1790*/  FADD R12, R12, R33 ;  /* 0x000000210c0c7221 */ /* 0x000fe20000000000 */
[C---:B0-----:R-:W-:Y:S01]  /*17a0*/  FFMA R5, R33.reuse, -8, R0 ;  /* 0xc100000021057823 */ /* 0x041fe20000000000 */
[----:B------:R-:W-:Y:S01]  /*17b0*/  FADD R3, R33, R16 ;  /* 0x0000001021037221 */ /* 0x000fe20000000000 */
[----:B--2---:R-:W-:Y:S01]  /*17c0*/  FADD R37, R37, R14 ;  /* 0x0000000e25257221 */ /* 0x004fe20000000000 */
[----:B---3--:R-:W-:-:S03]  /*17d0*/  FADD R7, R12, R7 ;  /* 0x000000070c077221 */ /* 0x008fc60000000000 */
[----:B----4-:R-:W-:Y:S01]  /*17e0*/  FADD R37, R37, R10 ;  /* 0x0000000a25257221 */ /* 0x010fe20000000000 */
[----:B------:R-:W-:Y:S01]  /*17f0*/  FADD R10, R33, R33 ;  /* 0x00000021210a7221 */ /* 0x000fe20000000000 */
[----:B------:R-:W-:Y:S01]  /*1800*/  FADD R7, R6, R7 ;  /* 0x0000000706077221 */ /* 0x000fe20000000000 */
[C---:B------:R-:W-:Y:S02]  /*1810*/  FFMA R31, R14.reuse, -8, R31 ;  /* 0xc10000000e1f7823 */ /* 0x040fe4000000001f */
[----:B------:R-:W-:Y:S01]  /*1820*/  FADD R15, R15, -R10 ;  /* 0x8000000a0f0f7221 */ /* 0x000fe20000000000 */
[----:B------:R-:W-:Y:S01]  /*1830*/  FFMA R10, R33, 4, R17 ;  /* 0x40800000210a7823 */ /* 0x000fe20000000011 */
[----:B------:R-:W-:Y:S01]  /*1840*/  FMNMX R17, RZ, R7, !PT ;  /* 0x00000007ff117209 */ /* 0x000fe20007800000 */
[C---:B------:R-:W-:Y:S01]  /*1850*/  FADD R0, R14.reuse, R14 ;  /* 0x0000000e0e007221 */ /* 0x040fe20000000000 */
[----:B------:R-:W-:-:S03]  /*1860*/  FFMA R5, R14, 4, R5 ;  /* 0x408000000e057823 */ /* 0x000fc60000000005 */
[----:B------:R0:W-:Y:S01]  /*1870*/  STG.E desc[UR4][R8.64+0x8], R17 ;  /* 0x0000081108007986 */ /* 0x0001e2000c101904 */
[----:B------:R-:W-:Y:S01]  /*1880*/  FADD R0, R13, -R0 ;  /* 0x800000000d007221 */ /* 0x000fe20000000000 */
[----:B-----5:R-:W-:Y:S01]  /*1890*/  FADD R21, R34, R21 ;  /* 0x0000001522157221 */ /* 0x020fe20000000000 */
[C---:B------:R-:W-:Y:S01]  /*18a0*/  FADD R14, -R20.reuse, R31 ;  /* 0x0000001f140e7221 */ /* 0x040fe20000000100 */
[C---:B------:R-:W-:Y:S01]  /*18b0*/  FADD R4, -R20.reuse, R27 ;  /* 0x0000001b14047221 */ /* 0x040fe20000000100 */
[----:B------:R-:W-:Y:S01]  /*18c0*/  FADD R12, R20, R29 ;  /* 0x0000001d140c7221 */ /* 0x000fe20000000000 */
[----:B------:R-:W-:Y:S01]  /*18d0*/  FADD R20, R21, R20 ;  /* 0x0000001415147221 */ /* 0x000fe20000000000 */
[C---:B0-----:R-:W-:Y:S01]  /*18e0*/  FADD R17, R11.reuse, R14 ;  /* 0x0000000e0b117221 */ /* 0x041fe20000000000 */
[C---:B------:R-:W-:Y:S01]  /*18f0*/  FADD R7, R11.reuse, R4 ;  /* 0x000000040b077221 */ /* 0x040fe20000000000 */
[----:B------:R-:W-:Y:S01]  /*1900*/  FADD R13, R11, R12 ;  /* 0x0000000c0b0d7221 */ /* 0x000fe20000000000 */
[----:B------:R-:W-:Y:S01]  /*1910*/  FADD R11, R20, R11 ;  /* 0x0000000b140b7221 */ /* 0x000fe20000000000 */
[C---:B------:R-:W-:Y:S01]  /*1920*/  FFMA R14, R18.reuse, 0.125, R17 ;  /* 0x3e000000120e7823 */ /* 0x040fe20000000011 */
[C---:B------:R-:W-:Y:S01]  /*1930*/  FFMA R7, R18.reuse, 0.5, R7 ;  /* 0x3f00000012077823 */ /* 0x040fe20000000007 */
[----:B------:R-:W-:Y:S01]  /*1940*/  FFMA R12, R18, 0.25, R13 ;  /* 0x3e800000120c7823 */ /* 0x000fe2000000000d */
[----:B------:R-:W-:Y:S01]  /*1950*/  FADD R3, R3, R24 ;  /* 0x0000001803037221 */ /* 0x000fe20000000000 */
[----:B------:R-:W-:Y:S01]  /*1960*/  FADD R18, R11, R18 ;  /* 0x000000120b127221 */ /* 0x000fe20000000000 */
[C---:B------:R-:W-:Y:S01]  /*1970*/  FADD R4, R19.reuse, R19 ;  /* 0x0000001313047221 */ /* 0x040fe20000000000 */
[C---:B------:R-:W-:Y:S01]  /*1980*/  FFMA R11, R19.reuse, -8, R14 ;  /* 0xc1000000130b7823 */ /* 0x040fe2000000000e */
[----:B------:R-:W-:Y:S01]  /*1990*/  FADD R25, R0, R25 ;  /* 0x0000001900197221 */ /* 0x000fe20000000000 */
[----:B------:R-:W-:Y:S01]  /*19a0*/  FADD R0, R6, R3 ;  /* 0x0000000306007221 */ /* 0x000fe20000000000 */
[----:B------:R-:W-:Y:S01]  /*19b0*/  FFMA R3, R19, 4, R12 ;  /* 0x4080000013037823 */ /* 0x000fe2000000000c */
[----:B------:R-:W-:Y:S01]  /*19c0*/  FADD R7, R7, -R4 ;  /* 0x8000000407077221 */ /* 0x000fe20000000000 */
[----:B------:R-:W-:Y:S01]  /*19d0*/  FADD R19, R18, R19 ;  /* 0x0000001312137221 */ /* 0x000fe20000000000 */
        /* <DEDUP_REMOVED lines=38> */
.L_x_569:
        /* <DEDUP_REMOVED lines=12> */
.L_x_648:


//--------------------- .text.fused_nn_contrib_conv2d_winograd_without_weight_transform_add_nn_relu_kernel2 --------------------------
	.section	.text.fused_nn_contrib_conv2d_winograd_without_weight_transform_add_nn_relu_kernel2,"ax",@progbits
	.align	128
        .global         fused_nn_contrib_conv2d_winograd_without_weight_transform_add_nn_relu_kernel2
        .type           fused_nn_contrib_conv2d_winograd_without_weight_transform_add_nn_relu_kernel2,@function
        .size           fused_nn_contrib_conv2d_winograd_without_weight_transform_add_nn_relu_kernel2,(.L_x_649 - fused_nn_contrib_conv2d_winograd_without_weight_transform_add_nn_relu_kernel2)
        .other          fused_nn_contrib_conv2d_winograd_without_weight_transform_add_nn_relu_kernel2,@"STO_CUDA_ENTRY STV_DEFAULT"
fused_nn_contrib_conv2d_winograd_without_weight_transform_add_nn_relu_kernel2:
.text.fused_nn_contrib_conv2d_winograd_without_weight_transform_add_nn_relu_kernel2:
[----:B------:R-:W-:Y:S01]  /*0000*/  LDC R1, c[0x0][0x37c] ;  /* 0x0000df00ff017b82 */ /* 0x000fe20000000800 */
[----:B------:R-:W0:Y:S07]  /*0010*/  S2R R8, SR_CTAID.X ;  /* 0x0000000000087919 */ /* 0x000e2e0000002500 */
[----:B------:R-:W1:Y:S01]  /*0020*/  LDC.64 R2, c[0x0][0x380] ;  /* 0x0000e000ff027b82 */ /* 0x000e620000000a00 */
[----:B------:R-:W2:Y:S01]  /*0030*/  LDCU.64 UR4, c[0x0][0x358] ;  /* 0x00006b00ff0477ac */ /* 0x000ea20008000a00 */
[----:B------:R-:W0:Y:S02]  /*0040*/  S2R R21, SR_TID.X ;  /* 0x0000000000157919 */ /* 0x000e240000002100 */
[----:B0-----:R-:W-:-:S05]  /*0050*/  LEA R5, R8, R21, 0x7 ;  /* 0x0000001508057211 */ /* 0x001fca00078e38ff */
[----:B-1----:R-:W-:Y:S02]  /*0060*/  IMAD.WIDE.U32 R2, R5, 0x4, R2 ;  /* 0x0000000405027825 */ /* 0x002fe400078e0002 */
[----:B------:R-:W0:Y:S03]  /*0070*/  LDC.64 R4, c[0x0][0x390] ;  /* 0x0000e400ff047b82 */ /* 0x000e260000000a00 */
[----:B--2---:R-:W2:Y:S04]  /*0080*/  LDG.E.CONSTANT R22, desc[UR4][R2.64] ;  /* 0x0000000402167981 */ /* 0x004ea8000c1e9900 */
[----:B------:R-:W3:Y:S04]  /*0090*/  LDG.E.CONSTANT R20, desc[UR4][R2.64+0x8000] ;  /* 0x0080000402147981 */ /* 0x000ee8000c1e9900 */
[----:B------:R-:W4:Y:S04]  /*00a0*/  LDG.E.CONSTANT R18, desc[UR4][R2.64+0x10000] ;  /* 0x0100000402127981 */ /* 0x000f28000c1e9900 */
[----:B------:R-:W4:Y:S04]  /*00b0*/  LDG.E.CONSTANT R17, desc[UR4][R2.64+0x18000] ;  /* 0x0180000402117981 */ /* 0x000f28000c1e9900 */
[----:B------:R-:W4:Y:S04]  /*00c0*/  LDG.E.CONSTANT R6, desc[UR4][R2.64+0x20000] ;  /* 0x0200000402067981 */ /* 0x000f28000c1e9900 */
[----:B------:R-:W4:Y:S04]  /*00d0*/  LDG.E.CONSTANT R7, desc[UR4][R2.64+0x28000] ;  /* 0x0280000402077981 */ /* 0x000f28000c1e9900 */
[----:B------:R-:W4:Y:S01]  /*00e0*/  LDG.E.CONSTANT R0, desc[UR4][R2.64+0x30000] ;  /* 0x0300000402007981 */ /* 0x000f22000c1e9900 */
[----:B------:R-:W-:-:S03]  /*00f0*/  SHF.R.U32.HI R19, RZ, 0x4, R21 ;  /* 0x00000004ff137819 */ /* 0x000fc60000011615 */
[----:B------:R-:W4:Y:S01]  /*0100*/  LDG.E.CONSTANT R11, desc[UR4][R2.64+0x38000] ;  /* 0x03800004020b7981 */ /* 0x000f22000c1e9900 */
[----:B------:R-:W-:-:S03]  /*0110*/  LEA R19, R8, R19, 0x3 ;  /* 0x0000001308137211 */ /* 0x000fc600078e18ff */
[----:B------:R-:W4:Y:S04]  /*0120*/  LDG.E.CONSTANT R10, desc[UR4][R2.64+0x40000] ;  /* 0x04000004020a7981 */ /* 0x000f28000c1e9900 */
[----:B------:R-:W4:Y:S01]  /*0130*/  LDG.E.CONSTANT R9, desc[UR4][R2.64+0x48000] ;  /* 0x0480000402097981 */ /* 0x000f22000c1e9900 */
[----:B0-----:R-:W-:-:S03]  /*0140*/  IMAD.WIDE.U32 R4, R19, 0x4, R4 ;  /* 0x0000000413047825 */ /* 0x001fc600078e0004 */
[----:B------:R-:W4:Y:S04]  /*0150*/  LDG.E.CONSTANT R8, desc[UR4][R2.64+0x50000] ;  /* 0x0500000402087981 */ /* 0x000f28000c1e9900 */
[----:B------:R-:W4:Y:S04]  /*0160*/  LDG.E.CONSTANT R14, desc[UR4][R2.64+0x58000] ;  /* 0x05800004020e7981 */ /* 0x000f28000c1e9900 */
[----:B------:R-:W4:Y:S04]  /*0170*/  LDG.E.CONSTANT R4, desc[UR4][R4.64] ;  /* 0x0000000404047981 */ /* 0x000f28000c1e9900 */
[----:B------:R-:W4:Y:S04]  /*0180*/  LDG.E.CONSTANT R16, desc[UR4][R2.64+0x60000] ;  /* 0x0600000402107981 */ /* 0x000f28000c1e9900 */
[----:B------:R-:W4:Y:S04]  /*0190*/  LDG.E.CONSTANT R13, desc[UR4][R2.64+0x68000] ;  /* 0x06800004020d7981 */ /* 0x000f28000c1e9900 */
[----:B------:R-:W4:Y:S01]  /*01a0*/  LDG.E.CONSTANT R12, desc[UR4][R2.64+0x70000] ;  /* 0x07000004020c7981 */ /* 0x000f22000c1e9900 */
[----:B------:R-:W-:-:S02]  /*01b0*/  SHF.L.U32 R23, R21, 0x1, RZ ;  /* 0x0000000115177819 */ /* 0x000fc400000006ff */
[----:B------:R-:W-:Y:S01]  /*01c0*/  SHF.R.U32.HI R24, RZ, 0x2, R21 ;  /* 0x00000002ff187819 */ /* 0x000fe20000011615 */
[----:B------:R0:W5:Y:S03]  /*01d0*/  LDG.E.CONSTANT R15, desc[UR4][R2.64+0x78000] ;  /* 0x07800004020f7981 */ /* 0x000166000c1e9900 */
[----:B------:R-:W-:-:S04]  /*01e0*/  LOP3.LUT R24, R24, 0x3, RZ, 0xc0, !PT ;  /* 0x0000000318187812 */ /* 0x000fc800078ec0ff */
[----:B------:R-:W-:Y:S01]  /*01f0*/  ISETP.NE.AND P1, PT, R24, 0x3, PT ;  /* 0x000000031800780c */ /* 0x000fe20003f25270 */
[----:B0-----:R-:W0:Y:S01]  /*0200*/  LDC.64 R2, c[0x0][0x388] ;  /* 0x0000e200ff027b82 */ /* 0x001e220000000a00 */
[----:B--2---:R-:W-:Y:S01]  /*0210*/  FADD R21, RZ, R22 ;  /* 0x00000016ff157221 */ /* 0x004fe20000000000 */
[----:B------:R-:W-:Y:S01]  /*0220*/  LOP3.LUT R22, R23, 0x6, RZ, 0xc0, !PT ;  /* 0x0000000617167812 */ /* 0x000fe200078ec0ff */
[--C-:B---3--:R-:W-:Y:S02]  /*0230*/  FADD R23, RZ, -R20.reuse ;  /* 0x80000014ff177221 */ /* 0x108fe40000000000 */
[----:B------:R-:W-:Y:S02]  /*0240*/  FADD R21, R21, R20 ;  /* 0x0000001415157221 */ /* 0x000fe40000000000 */
[----:B------:R-:W-:Y:S01]  /*0250*/  IMAD R5, R19, 0x31, R22 ;  /* 0x0000003113057824 */ /* 0x000fe200078e0216 */
[----:B------:R-:W-:Y:S01]  /*0260*/  ISETP.NE.AND P0, PT, R22, 0x6, PT ;  /* 0x000000061600780c */ /* 0x000fe20003f05270 */
[----:B----4-:R-:W-:Y:S01]  /*0270*/  FADD R20, R18, R23 ;  /* 0x0000001712147221 */ /* 0x010fe20000000000 */
[----:B------:R-:W-:Y:S01]  /*0280*/  FADD R21, R21, R18 ;  /* 0x0000001215157221 */ /* 0x000fe20000000000 */
[----:B------:R-:W-:-:S02]  /*0290*/  IMAD R5, R24, 0xe, R5 ;  /* 0x0000000e18057824 */ /* 0x000fc400078e0205 */
[----:B------:R-:W-:Y:S02]  /*02a0*/  FADD R20, R20, R17 ;  /* 0x0000001114147221 */ /* 0x000fe40000000000 */
[----:B0-----:R-:W-:-:S04]  /*02b0*/  IMAD.WIDE.U32 R2, R5, 0x4, R2 ;  /* 0x0000000405027825 */ /* 0x001fc800078e0002 */
[----:B------:R-:W-:Y:S01]  /*02c0*/  FADD R18, R21, R6 ;  /* 0x0000000615127221 */ /* 0x000fe20000000000 */
[C---:B------:R-:W-:Y:S01]  /*02d0*/  FADD R19, -R7.reuse, R20 ;  /* 0x0000001407137221 */ /* 0x040fe20000000100 */
[----:B------:R-:W-:Y:S02]  /*02e0*/  FADD R20, RZ, -R6 ;  /* 0x80000006ff147221 */ /* 0x000fe40000000000 */
[----:B------:R-:W-:Y:S01]  /*02f0*/  FADD R17, R18, R7 ;  /* 0x0000000712117221 */ /* 0x000fe20000000000 */
[----:B------:R-:W-:Y:S01]  /*0300*/  FADD R6, R0, R19 ;  /* 0x0000001300067221 */ /* 0x000fe20000000000 */
[----:B------:R-:W-:Y:S01]  /*0310*/  FADD R19, RZ, R7 ;  /* 0x00000007ff137221 */ /* 0x000fe20000000000 */
[----:B------:R-:W-:Y:S01]  /*0320*/  FADD R7, -R7, R20 ;  /* 0x0000001407077221 */ /* 0x000fe20000000100 */
[----:B------:R-:W-:Y:S01]  /*0330*/  FADD R17, R17, R0 ;  /* 0x0000000011117221 */ /* 0x000fe20000000000 */
[----:B------:R-:W-:Y:S01]  /*0340*/  FADD R6, R6, R11 ;  /* 0x0000000b06067221 */ /* 0x000fe20000000000 */
[C---:B------:R-:W-:Y:S01]  /*0350*/  FADD R18, -R0.reuse, R19 ;  /* 0x0000001300127221 */ /* 0x040fe20000000100 */
[----:B------:R-:W-:Y:S01]  /*0360*/  FADD R7, -R0, R7 ;  /* 0x0000000700077221 */ /* 0x000fe20000000100 */
[----:B------:R-:W-:-:S02]  /*0370*/  FADD R0, R17, R10 ;  /* 0x0000000a11007221 */ /* 0x000fc40000000000 */
[----:B------:R-:W-:Y:S01]  /*0380*/  FADD R18, -R11, R18 ;  /* 0x000000120b127221 */ /* 0x000fe20000000100 */
[----:B------:R-:W-:Y:S01]  /*0390*/  FADD R10, R10, R7 ;  /* 0x000000070a0a7221 */ /* 0x000fe20000000000 */
[C---:B------:R-:W-:Y:S01]  /*03a0*/  FADD R17, -R9.reuse, R6 ;  /* 0x0000000609117221 */ /* 0x040fe20000000100 */
[----:B------:R-:W-:Y:S01]  /*03b0*/  FADD R7, R0, R9 ;  /* 0x0000000900077221 */ /* 0x000fe20000000000 */
[C---:B------:R-:W-:Y:S01]  /*03c0*/  FADD R11, -R9.reuse, R18 ;  /* 0x00000012090b7221 */ /* 0x040fe20000000100 */
[----:B------:R-:W-:Y:S01]  /*03d0*/  FADD R9, R9, R10 ;  /* 0x0000000a09097221 */ /* 0x000fe20000000000 */
[C---:B------:R-:W-:Y:S01]  /*03e0*/  FADD R17, R8.reuse, R17 ;  /* 0x0000001108117221 */ /* 0x040fe20000000000 */
[----:B------:R-:W-:Y:S01]  /*03f0*/  FADD R7, R7, R8 ;  /* 0x0000000807077221 */ /* 0x000fe20000000000 */
[C---:B------:R-:W-:Y:S01]  /*0400*/  FADD R11, R8.reuse, R11 ;  /* 0x0000000b080b7221 */ /* 0x040fe20000000000 */
[----:B------:R-:W-:Y:S01]  /*0410*/  FADD R9, R8, R9 ;  /* 0x0000000908097221 */ /* 0x000fe20000000000 */
[----:B------:R-:W-:-:S02]  /*0420*/  FADD R17, R17, R14 ;  /* 0x0000000e11117221 */ /* 0x000fc40000000000 */
[----:B------:R-:W-:Y:S01]  /*0430*/  FADD R14, R14, R11 ;  /* 0x0000000b0e0e7221 */ /* 0x000fe20000000000 */
[--C-:B------:R-:W-:Y:S01]  /*0440*/  FADD R7, R7, R4.reuse ;  /* 0x0000000407077221 */ /* 0x100fe20000000000 */
[----:B------:R-:W-:Y:S01]  /*0450*/  @P0 FADD R17, R17, R4 ;  /* 0x0000000411110221 */ /* 0x000fe20000000000 */
[----:B------:R-:W-:-:S03]  /*0460*/  FADD R16, R9, R16 ;  /* 0x0000001009107221 */ /* 0x000fc60000000000 */
[----:B------:R-:W-:Y:S02]  /*0470*/  FMNMX R7, RZ, R7, !PT ;  /* 0x00000007ff077209 */ /* 0x000fe40007800000 */
[----:B------:R-:W-:Y:S01]  /*0480*/  @P0 FMNMX R17, RZ, R17, !PT ;  /* 0x00000011ff110209 */ /* 0x000fe20007800000 */
[----:B------:R-:W-:Y:S01]  /*0490*/  FADD R5, R16, R13 ;  /* 0x0000000d10057221 */ /* 0x000fe20000000000 */
[----:B------:R-:W-:Y:S01]  /*04a0*/  FADD R13, -R13, R14 ;  /* 0x0000000e0d0d7221 */ /* 0x000fe20000000100 */
[----:B------:R0:W-:Y:S02]  /*04b0*/  STG.E desc[UR4][R2.64], R7 ;  /* 0x0000000702007986 */ /* 0x0001e4000c101904 */
[----:B------:R-:W-:Y:S02]  /*04c0*/  FADD R5, R5, R12 ;  /* 0x0000000c05057221 */ /* 0x000fe40000000000 */
[----:B------:R0:W-:Y:S01]  /*04d0*/  @P0 STG.E desc[UR4][R2.64+0x4], R17 ;  /* 0x0000041102000986 */ /* 0x0001e2000c101904 */
[----:B------:R-:W-:Y:S05]  /*04e0*/  @!P1 EXIT ;  /* 0x000000000000994d */ /* 0x000fea0003800000 */
[----:B------:R-:W-:Y:S01]  /*04f0*/  FADD R5, R5, R4 ;  /* 0x0000000405057221 */ /* 0x000fe20000000000 */
[----:B------:R-:W-:-:S04]  /*0500*/  FADD R12, R12, R13 ;  /* 0x0000000d0c0c7221 */ /* 0x000fc80000000000 */
[----:B------:R-:W-:Y:S01]  /*0510*/  FMNMX R5, RZ, R5, !PT ;  /* 0x00000005ff057209 */ /* 0x000fe20007800000 */
[----:B-----5:R-:W-:-:S04]  /*0520*/  FADD R15, R12, R15 ;  /* 0x0000000f0c0f7221 */ /* 0x020fc80000000000 */
[----:B------:R1:W-:Y:S01]  /*0530*/  STG.E desc[UR4][R2.64+0x1c], R5 ;  /* 0x00001c0502007986 */ /* 0x0003e2000c101904 */
[----:B------:R-:W-:Y:S05]  /*0540*/  @!P0 EXIT ;  /* 0x000000000000894d */ /* 0x000fea0003800000 */
[----:B------:R-:W-:-:S05]  /*0550*/  FADD R15, R15, R4 ;  /* 0x000000040f0f7221 */ /* 0x000fca0000000000 */
[----:B------:R-:W-:-:S05]  /*0560*/  FMNMX R15, RZ, R15, !PT ;  /* 0x0000000fff0f7209 */ /* 0x000fca0007800000 */
[----:B------:R-:W-:Y:S01]  /*0570*/  STG.E desc[UR4][R2.64+0x20], R15 ;  /* 0x0000200f02007986 */ /* 0x000fe2000c101904 */
[----:B------:R-:W-:Y:S05]  /*0580*/  EXIT ;  /* 0x000000000000794d */ /* 0x000fea0003800000 */
.L_x_570:
        /* <DEDUP_REMOVED lines=15> */
.L_x_649:


//--------------------- .text.fused_nn_contrib_conv2d_winograd_without_weight_transform_add_add_nn_relu_1_kernel0 --------------------------
	.section	.text.fused_nn_contrib_conv2d_winograd_without_weight_transform_add_add_nn_relu_1_kernel0,"ax",@progbits
	.align	128
        .global         fused_nn_contrib_conv2d_winograd_without_weight_transform_add_add_nn_relu_1_kernel0
        .type           fused_nn_contrib_conv2d_winograd_without_weight_transform_add_add_nn_relu_1_kernel0,@function
        .size           fused_nn_contrib_conv2d_winograd_without_weight_transform_add_add_nn_relu_1_kernel0,(.L_x_650 - fused_nn_contrib_conv2d_winograd_without_weight_transform_add_add_nn_relu_1_kernel0)
        .other          fused_nn_contrib_conv2d_winograd_without_weight_transform_add_add_nn_relu_1_kernel0,@"STO_CUDA_ENTRY STV_DEFAULT"
fused_nn_contrib_conv2d_winograd_without_weight_transform_add_add_nn_relu_1_kernel0:
.text.fused_nn_contrib_conv2d_winograd_without_weight_transform_add_add_nn_relu_1_kernel0:
        /* <DEDUP_REMOVED lines=121> */
.L_x_571:
        /* <DEDUP_REMOVED lines=15> */
.L_x_650:


//--------------------- .text.fused_nn_max_pool2d_add_nn_relu_kernel0 --------------------------
	.section	.text.fused_nn_max_pool2d_add_nn_relu_kernel0,"ax",@progbits
	.align	128
        .global         fused_nn_max_pool2d_add_nn_relu_kernel0
        .type           fused_nn_max_pool2d_add_nn_relu_kernel0,@function
        .size           fused_nn_max_pool2d_add_nn_relu_kernel0,(.L_x_651 - fused_nn_max_pool2d_add_nn_relu_kernel0)
        .other          fused_nn_max_pool2d_add_nn_relu_kernel0,@"STO_CUDA_ENTRY STV_DEFAULT"
fused_nn_max_pool2d_add_nn_relu_kernel0:
.text.fused_nn_max_pool2d_add_nn_relu_kernel0:
[----:B------:R-:W-:Y:S01]  /*0000*/  LDC R1, c[0x0][0x37c] ;  /* 0x0000df00ff017b82 */ /* 0x000fe20000000800 */
[----:B------:R-:W0:Y:S07]  /*0010*/  S2R R0, SR_TID.X ;  /* 0x0000000000007919 */ /* 0x000e2e0000002100 */
[----:B------:R-:W1:Y:S01]  /*0020*/  S2UR UR4, SR_CTAID.X ;  /* 0x00000000000479c3 */ /* 0x000e620000002500 */
[----:B------:R-:W-:Y:S01]  /*0030*/  IMAD.MOV.U32 R10, RZ, RZ, -0x800003 ;  /* 0xff7ffffdff0a7424 */ /* 0x000fe200078e00ff */
[----:B------:R-:W-:Y:S01]  /*0040*/  MOV R13, 0xff7ffffd ;  /* 0xff7ffffd000d7802 */ /* 0x000fe20000000f00 */
[----:B------:R-:W-:-:S05]  /*0050*/  IMAD.MOV.U32 R12, RZ, RZ, -0x800003 ;  /* 0xff7ffffdff0c7424 */ /* 0x000fca00078e00ff */
[----:B------:R-:W2:Y:S01]  /*0060*/  LDC.64 R6, c[0x0][0x380] ;  /* 0x0000e000ff067b82 */ /* 0x000ea20000000a00 */
[----:B-1----:R-:W-:-:S06]  /*0070*/  USHF.L.U32 UR4, UR4, 0xa, URZ ;  /* 0x0000000a04047899 */ /* 0x002fcc00080006ff */
[----:B0-----:R-:W-:-:S05]  /*0080*/  LOP3.LUT R0, R0, UR4, RZ, 0xfc, !PT ;  /* 0x0000000400007c12 */ /* 0x001fca000f8efcff */
[----:B------:R-:W0:Y:S01]  /*0090*/  LDCU.64 UR4, c[0x0][0x358] ;  /* 0x00006b00ff0477ac */ /* 0x000e220008000a00 */
[----:B------:R-:W-:-:S04]  /*00a0*/  IMAD.HI.U32 R2, R0, -0x6db6db6d, RZ ;  /* 0x9249249300027827 */ /* 0x000fc800078e00ff */
[----:B------:R-:W-:Y:S01]  /*00b0*/  IMAD.HI.U32 R4, R0, 0x5397829d, RZ ;  /* 0x5397829d00047827 */ /* 0x000fe200078e00ff */
[----:B------:R-:W-:-:S04]  /*00c0*/  SHF.R.U32.HI R3, RZ, 0x5, R2 ;  /* 0x00000005ff037819 */ /* 0x000fc80000011602 */
[----:B------:R-:W-:Y:S01]  /*00d0*/  SHF.R.U32.HI R9, RZ, 0xa, R4 ;  /* 0x0000000aff097819 */ /* 0x000fe20000011604 */
[----:B------:R-:W-:-:S04]  /*00e0*/  IMAD R2, R3, -0x38, R0 ;  /* 0xffffffc803027824 */ /* 0x000fc800078e0200 */
[----:B------:R-:W-:Y:S01]  /*00f0*/  IMAD R4, R9, -0xc40, R0 ;  /* 0xfffff3c009047824 */ /* 0x000fe200078e0200 */
[----:B------:R-:W-:Y:S01]  /*0100*/  ISETP.NE.AND P1, PT, R2, RZ, PT ;  /* 0x000000ff0200720c */ /* 0x000fe20003f25270 */
[----:B------:R-:W-:Y:S02]  /*0110*/  IMAD R11, R3, 0x70, R2 ;  /* 0x00000070030b7824 */ /* 0x000fe400078e0202 */
[----:B------:R-:W1:Y:S01]  /*0120*/  LDC.64 R2, c[0x0][0x390] ;  /* 0x0000e400ff027b82 */ /* 0x000e620000000a00 */
[C---:B------:R-:W-:Y:S01]  /*0130*/  ISETP.LT.U32.OR P0, PT, R4.reuse, 0x38, !P1 ;  /* 0x000000380400780c */ /* 0x040fe20004f01470 */
[----:B------:R-:W-:Y:S01]  /*0140*/  IMAD.SHL.U32 R11, R11, 0x2, RZ ;  /* 0x000000020b0b7824 */ /* 0x000fe200078e00ff */
[----:B------:R-:W-:-:S03]  /*0150*/  ISETP.GE.U32.AND P2, PT, R4, 0x38, PT ;  /* 0x000000380400780c */ /* 0x000fc60003f46070 */
[----:B--2---:R-:W-:-:S04]  /*0160*/  IMAD.WIDE.U32 R4, R11, 0x4, R6 ;  /* 0x000000040b047825 */ /* 0x004fc800078e0006 */
[----:B------:R-:W-:Y:S01]  /*0170*/  IMAD.WIDE R6, R11, 0x4, R6 ;  /* 0x000000040b067825 */ /* 0x000fe200078e0206 */
[----:B------:R-:W-:Y:S01]  /*0180*/  MOV R11, 0xff7ffffd ;  /* 0xff7ffffd000b7802 */ /* 0x000fe20000000f00 */
[----:B0-----:R-:W2:Y:S04]  /*0190*/  LDG.E.CONSTANT R15, desc[UR4][R4.64+0x4] ;  /* 0x00000404040f7981 */ /* 0x001ea8000c1e9900 */
[----:B------:R-:W3:Y:S04]  /*01a0*/  @!P0 LDG.E.CONSTANT R10, desc[UR4][R4.64+-0x1c4] ;  /* 0xfffe3c04040a8981 */ /* 0x000ee8000c1e9900 */
[----:B------:R-:W3:Y:S04]  /*01b0*/  @P2 LDG.E.CONSTANT R13, desc[UR4][R4.64+-0x1c0] ;  /* 0xfffe4004040d2981 */ /* 0x000ee8000c1e9900 */
[----:B------:R-:W4:Y:S01]  /*01c0*/  @P2 LDG.E.CONSTANT R12, desc[UR4][R4.64+-0x1bc] ;  /* 0xfffe4404040c2981 */ /* 0x000f22000c1e9900 */
[----:B------:R-:W-:-:S03]  /*01d0*/  IMAD.MOV.U32 R14, RZ, RZ, -0x800003 ;  /* 0xff7ffffdff0e7424 */ /* 0x000fc600078e00ff */
[----:B------:R-:W5:Y:S04]  /*01e0*/  LDG.E.CONSTANT R6, desc[UR4][R6.64] ;  /* 0x0000000406067981 */ /* 0x000f68000c1e9900 */
[----:B------:R-:W5:Y:S01]  /*01f0*/  @P1 LDG.E.CONSTANT R11, desc[UR4][R4.64+-0x4] ;  /* 0xfffffc04040b1981 */ /* 0x000f62000c1e9900 */
[----:B-1----:R-:W-:Y:S02]  /*0200*/  IMAD.WIDE.U32 R8, R9, 0x4, R2 ;  /* 0x0000000409087825 */ /* 0x002fe400078e0002 */
[----:B------:R-:W0:Y:S01]  /*0210*/  LDC.64 R2, c[0x0][0x388] ;  /* 0x0000e200ff027b82 */ /* 0x000e220000000a00 */
[----:B------:R-:W2:Y:S04]  /*0220*/  @P1 LDG.E.CONSTANT R14, desc[UR4][R4.64+0x1bc] ;  /* 0x0001bc04040e1981 */ /* 0x000ea8000c1e9900 */
[----:B------:R-:W2:Y:S04]  /*0230*/  LDG.E.CONSTANT R17, desc[UR4][R4.64+0x1c0] ;  /* 0x0001c00404117981 */ /* 0x000ea8000c1e9900 */
[----:B------:R-:W2:Y:S04]  /*0240*/  LDG.E.CONSTANT R19, desc[UR4][R4.64+0x1c4] ;  /* 0x0001c40404137981 */ /* 0x000ea8000c1e9900 */
[----:B------:R-:W2:Y:S01]  /*0250*/  LDG.E.CONSTANT R9, desc[UR4][R8.64] ;  /* 0x0000000408097981 */ /* 0x000ea2000c1e9900 */
[----:B0-----:R-:W-:Y:S01]  /*0260*/  IMAD.WIDE.U32 R2, R0, 0x4, R2 ;  /* 0x0000000400027825 */ /* 0x001fe200078e0002 */
[----:B---3--:R-:W-:-:S04]  /*0270*/  FMNMX3 R13, R10, -3.40282306073709652508e+38, R13, !PT ;  /* 0xff7ffffd0a0d7876 */ /* 0x008fc8000780000d */
[----:B----4-:R-:W-:-:S04]  /*0280*/  FMNMX R12, R13, R12, !PT ;  /* 0x0000000c0d0c7209 */ /* 0x010fc80007800000 */
[----:B-----5:R-:W-:-:S04]  /*0290*/  FMNMX3 R6, R12, R11, R6, !PT ;  /* 0x0000000b0c067276 */ /* 0x020fc80007800006 */
[----:B--2---:R-:W-:-:S04]  /*02a0*/  FMNMX R6, R6, R15, !PT ;  /* 0x0000000f06067209 */ /* 0x004fc80007800000 */
[----:B------:R-:W-:-:S04]  /*02b0*/  FMNMX3 R14, R6, R14, R17, !PT ;  /* 0x0000000e060e7276 */ /* 0x000fc80007800011 */
[----:B------:R-:W-:-:S05]  /*02c0*/  FMNMX R14, R14, R19, !PT ;  /* 0x000000130e0e7209 */ /* 0x000fca0007800000 */
[----:B------:R-:W-:-:S05]  /*02d0*/  FADD R14, R14, R9 ;  /* 0x000000090e0e7221 */ /* 0x000fca0000000000 */
[----:B------:R-:W-:-:S05]  /*02e0*/  FMNMX R5, RZ, R14, !PT ;  /* 0x0000000eff057209 */ /* 0x000fca0007800000 */
[----:B------:R-:W-:Y:S01]  /*02f0*/  STG.E desc[UR4][R2.64], R5 ;  /* 0x0000000502007986 */ /* 0x000fe2000c101904 */
[----:B------:R-:W-:Y:S05]  /*0300*/  EXIT ;  /* 0x000000000000794d */ /* 0x000fea0003800000 */
.L_x_572:
        /* <DEDUP_REMOVED lines=15> */
.L_x_651:


//--------------------- .text.fused_nn_contrib_conv2d_winograd_without_weight_transform_add_add_nn_relu_1_kernel1 --------------------------
	.section	.text.fused_nn_contrib_conv2d_winograd_without_weight_transform_add_add_nn_relu_1_kernel1,"ax",@progbits
	.align	128
        .global         fused_nn_contrib_conv2d_winograd_without_weight_transform_add_add_nn_relu_1_kernel1
        .type           fused_nn_contrib_conv2d_winograd_without_weight_transform_add_add_nn_relu_1_kernel1,@function
        .size           fused_nn_contrib_conv2d_winograd_without_weight_transform_add_add_nn_relu_1_kernel1,(.L_x_652 - fused_nn_contrib_conv2d_winograd_without_weight_transform_add_add_nn_relu_1_kernel1)
        .other          fused_nn_contrib_conv2d_winograd_without_weight_transform_add_add_nn_relu_1_kernel1,@"STO_CUDA_ENTRY STV_DEFAULT"
fused_nn_contrib_conv2d_winograd_without_weight_transform_add_add_nn_relu_1_kernel1:
.text.fused_nn_contrib_conv2d_winograd_without_weight_transform_add_add_nn_relu_1_kernel1:
        /* <DEDUP_REMOVED lines=57> */
.L_x_574:
        /* <DEDUP_REMOVED lines=49> */
.L_x_573:
        /* <DEDUP_REMOVED lines=209> */
.L_x_575:
        /* <DEDUP_REMOVED lines=13> */
.L_x_652:


//--------------------- .text.fused_nn_contrib_conv2d_winograd_without_weight_transform_add_add_nn_relu_2_kernel1 --------------------------
	.section	.text.fused_nn_contrib_conv2d_winograd_without_weight_transform_add_add_nn_relu_2_kernel1,"ax",@progbits
	.align	128
        .global         fused_nn_contrib_conv2d_winograd_without_weight_transform_add_add_nn_relu_2_kernel1
        .type           fused_nn_contrib_conv2d_winograd_without_weight_transform_add_add_nn_relu_2_kernel1,@function
        .size           fused_nn_contrib_conv2d_winograd_without_weight_transform_add_add_nn_relu_2_kernel1,(.L_x_653 - fused_nn_contrib_conv2d_winograd_without_weight_transform_add_add_nn_relu_2_kernel1)
        .other          fused_nn_contrib_conv2d_winograd_without_weight_transform_add_add_nn_relu_2_kernel1,@"STO_CUDA_ENTRY STV_DEFAULT"
fused_nn_contrib_conv2d_winograd_without_weight_transform_add_add_nn_relu_2_kernel1:
.text.fused_nn_contrib_conv2d_winograd_without_weight_transform_add_add_nn_relu_2_kernel1:
        /* <DEDUP_REMOVED lines=37> */
.L_x_577:
        /* <DEDUP_REMOVED lines=53> */
.L_x_576:
        /* <DEDUP_REMOVED lines=199> */
.L_x_578:
        /* <DEDUP_REMOVED lines=15> */
.L_x_653:


//--------------------- .text.fused_nn_conv2d_add_nn_relu_kernel0 --------------------------
	.section	.text.fused_nn_conv2d_add_nn_relu_kernel0,"ax",@progbits
	.align	128
        .global         fused_nn_conv2d_add_nn_relu_kernel0
        .type           fused_nn_conv2d_add_nn_relu_kernel0,@function
        .size           fused_nn_conv2d_add_nn_relu_kernel0,(.L_x_654 - fused_nn_conv2d_add_nn_relu_kernel0)
        .other          fused_nn_conv2d_add_nn_relu_kernel0,@"STO_CUDA_ENTRY STV_DEFAULT"
fused_nn_conv2d_add_nn_relu_kernel0:
.text.fused_nn_conv2d_add_nn_relu_kernel0:
[----:B------:R-:W-:Y:S01]  /*0000*/  LDC R1, c[0x0][0x37c] ;  /* 0x0000df00ff017b82 */ /* 0x000fe20000000800 */
[----:B------:R-:W0:Y:S01]  /*0010*/  S2R R19, SR_TID.X ;  /* 0x0000000000137919 */ /* 0x000e220000002100 */
[----:B------:R-:W1:Y:S01]  /*0020*/  LDCU.128 UR4, c[0x0][0x380] ;  /* 0x00007000ff0477ac */ /* 0x000e620008000c00 */
[----:B------:R-:W2:Y:S01]  /*0030*/  S2R R20, SR_TID.Z ;  /* 0x0000000000147919 */ /* 0x000ea20000002300 */
[----:B------:R-:W3:Y:S01]  /*0040*/  S2R R6, SR_CTAID.Z ;  /* 0x0000000000067919 */ /* 0x000ee20000002700 */
[----:B------:R-:W4:Y:S01]  /*0050*/  S2R R18, SR_CTAID.Y ;  /* 0x0000000000127919 */ /* 0x000f220000002600 */
[C---:B0-----:R-:W-:Y:S01]  /*0060*/  IMAD.SHL.U32 R3, R19.reuse, 0x2, RZ ;  /* 0x0000000213037824 */ /* 0x041fe200078e00ff */
[----:B------:R-:W-:-:S03]  /*0070*/  ISETP.GE.U32.AND P6, PT, R19, 0x6, PT ;  /* 0x000000061300780c */ /* 0x000fc60003fc6070 */
[C---:B--2---:R-:W-:Y:S01]  /*0080*/  IMAD R28, R20.reuse, 0xc, R3 ;  /* 0x0000000c141c7824 */ /* 0x044fe200078e0203 */
[----:B------:R-:W-:Y:S01]  /*0090*/  SHF.L.U32 R10, R20, 0x2, RZ ;  /* 0x00000002140a7819 */ /* 0x000fe200000006ff */
[C---:B------:R-:W-:Y:S01]  /*00a0*/  VIADD R8, R3.reuse, 0x1 ;  /* 0x0000000103087836 */ /* 0x040fe20000000000 */
[----:B------:R-:W-:Y:S01]  /*00b0*/  LOP3.LUT R3, R3, 0xffff, RZ, 0xc0, !PT ;  /* 0x0000ffff03037812 */ /* 0x000fe200078ec0ff */
[C---:B------:R-:W-:Y:S01]  /*00c0*/  VIADD R0, R28.reuse, 0x1 ;  /* 0x000000011c007836 */ /* 0x040fe20000000000 */
[----:B------:R-:W-:Y:S02]  /*00d0*/  LOP3.LUT R2, R28, 0xff, RZ, 0xc0, !PT ;  /* 0x000000ff1c027812 */ /* 0x000fe400078ec0ff */
[----:B------:R-:W-:Y:S01]  /*00e0*/  LOP3.LUT R8, R8, 0xffff, RZ, 0xc0, !PT ;  /* 0x0000ffff08087812 */ /* 0x000fe200078ec0ff */
[----:B------:R-:W-:Y:S01]  /*00f0*/  IMAD R11, R3, 0x5556, RZ ;  /* 0x00005556030b7824 */ /* 0x000fe200078e02ff */
[----:B------:R-:W-:Y:S01]  /*0100*/  LOP3.LUT R5, R0, 0xff, RZ, 0xc0, !PT ;  /* 0x000000ff00057812 */ /* 0x000fe200078ec0ff */
[----:B------:R-:W-:Y:S01]  /*0110*/  IMAD R4, R2, 0x6d, RZ ;  /* 0x0000006d02047824 */ /* 0x000fe200078e02ff */
[----:B------:R-:W-:Y:S01]  /*0120*/  ISETP.GE.U32.AND P5, PT, R28, 0xbf, PT ;  /* 0x000000bf1c00780c */ /* 0x000fe20003fa6070 */
[----:B------:R-:W-:Y:S01]  /*0130*/  IMAD R13, R8, 0x5556, RZ ;  /* 0x00005556080d7824 */ /* 0x000fe200078e02ff */
[----:B------:R-:W-:Y:S01]  /*0140*/  LEA.HI R11, R11, R10, RZ, 0x10 ;  /* 0x0000000a0b0b7211 */ /* 0x000fe200078f80ff */
[C---:B------:R-:W-:Y:S01]  /*0150*/  IMAD R7, R5.reuse, 0x6d, RZ ;  /* 0x0000006d05077824 */ /* 0x040fe200078e02ff */
[----:B------:R-:W-:Y:S01]  /*0160*/  SHF.R.U32.HI R4, RZ, 0x8, R4 ;  /* 0x00000008ff047819 */ /* 0x000fe20000011604 */
[----:B------:R-:W-:Y:S01]  /*0170*/  IMAD R5, R5, 0x89, RZ ;  /* 0x0000008905057824 */ /* 0x000fe200078e02ff */
[----:B------:R-:W-:Y:S01]  /*0180*/  ISETP.GE.U32.AND P2, PT, R28, 0xc0, PT ;  /* 0x000000c01c00780c */ /* 0x000fe20003f46070 */
[----:B------:R-:W-:Y:S01]  /*0190*/  IMAD R2, R2, 0x89, RZ ;  /* 0x0000008902027824 */ /* 0x000fe200078e02ff */
[----:B------:R-:W-:Y:S01]  /*01a0*/  SHF.R.U32.HI R7, RZ, 0x8, R7 ;  /* 0x00000008ff077819 */ /* 0x000fe20000011607 */
[----:B------:R-:W-:Y:S01]  /*01b0*/  IMAD.MOV R9, RZ, RZ, -R4 ;  /* 0x000000ffff097224 */ /* 0x000fe200078e0a04 */
[----:B------:R-:W-:Y:S01]  /*01c0*/  SHF.R.U32.HI R5, RZ, 0xb, R5 ;  /* 0x0000000bff057819 */ /* 0x000fe20000011605 */
[----:B------:R-:W-:Y:S01]  /*01d0*/  IMAD R25, R8, 0x1556, RZ ;  /* 0x0000155608197824 */ /* 0x000fe200078e02ff */
[----:B------:R-:W-:Y:S01]  /*01e0*/  SHF.R.U32.HI R2, RZ, 0xb, R2 ;  /* 0x0000000bff027819 */ /* 0x000fe20000011602 */
[----:B------:R-:W-:Y:S01]  /*01f0*/  IMAD.MOV R12, RZ, RZ, -R7 ;  /* 0x000000ffff0c7224 */ /* 0x000fe200078e0a07 */
[----:B------:R-:W-:-:S02]  /*0200*/  PRMT R3, R9, 0x7710, RZ ;  /* 0x0000771009037816 */ /* 0x000fc400000000ff */
[----:B------:R-:W-:Y:S02]  /*0210*/  ISETP.LT.U32.AND P2, PT, R11, 0x40, !P2 ;  /* 0x000000400b00780c */ /* 0x000fe40005741070 */
[----:B------:R-:W-:Y:S01]  /*0220*/  PRMT R9, R12, 0x7710, RZ ;  /* 0x000077100c097816 */ /* 0x000fe200000000ff */
[----:B------:R-:W-:Y:S01]  /*0230*/  IMAD.IADD R3, R28, 0x1, R3 ;  /* 0x000000011c037824 */ /* 0x000fe200078e0203 */
[----:B------:R-:W-:Y:S02]  /*0240*/  LEA.HI R12, R13, R10, RZ, 0x10 ;  /* 0x0000000a0d0c7211 */ /* 0x000fe400078f80ff */
[----:B------:R-:W-:Y:S01]  /*0250*/  LEA.HI R25, R25, R20, RZ, 0x10 ;  /* 0x0000001419197211 */ /* 0x000fe200078f80ff */
[----:B------:R-:W-:Y:S01]  /*0260*/  IMAD.IADD R9, R0, 0x1, R9 ;  /* 0x0000000100097824 */ /* 0x000fe200078e0209 */
[----:B------:R-:W-:Y:S02]  /*0270*/  LOP3.LUT R3, R3, 0xfe, RZ, 0xc0, !PT ;  /* 0x000000fe03037812 */ /* 0x000fe400078ec0ff */
[----:B------:R-:W-:-:S02]  /*0280*/  ISETP.LT.U32.AND P5, PT, R12, 0x40, !P5 ;  /* 0x000000400c00780c */ /* 0x000fc40006fa1070 */
[----:B------:R-:W-:Y:S02]  /*0290*/  LEA.HI R3, R3, R4, RZ, 0x1f ;  /* 0x0000000403037211 */ /* 0x000fe400078ff8ff */
[----:B------:R-:W-:Y:S02]  /*02a0*/  LOP3.LUT R10, R9, 0xfe, RZ, 0xc0, !PT ;  /* 0x000000fe090a7812 */ /* 0x000fe400078ec0ff */
[----:B------:R-:W-:Y:S02]  /*02b0*/  SHF.R.U32.HI R13, RZ, 0x5, R3 ;  /* 0x00000005ff0d7819 */ /* 0x000fe40000011603 */
[----:B------:R-:W-:Y:S02]  /*02c0*/  LEA.HI R10, R10, R7, RZ, 0x1f ;  /* 0x000000070a0a7211 */ /* 0x000fe400078ff8ff */
[----:B------:R-:W-:Y:S02]  /*02d0*/  PRMT R4, R13, 0x9910, RZ ;  /* 0x000099100d047816 */ /* 0x000fe400000000ff */
[----:B------:R-:W-:-:S02]  /*02e0*/  SHF.R.U32.HI R15, RZ, 0x5, R10 ;  /* 0x00000005ff0f7819 */ /* 0x000fc4000001160a */
[----:B---3--:R-:W-:Y:S01]  /*02f0*/  LEA R7, R6, R20, 0x4 ;  /* 0x0000001406077211 */ /* 0x008fe200078e20ff */
[----:B------:R-:W-:Y:S01]  /*0300*/  IMAD R4, R4, 0x2d, RZ ;  /* 0x0000002d04047824 */ /* 0x000fe200078e02ff */
[----:B------:R-:W-:Y:S02]  /*0310*/  PRMT R3, R15, 0x9910, RZ ;  /* 0x000099100f037816 */ /* 0x000fe400000000ff */
[----:B------:R-:W-:Y:S01]  /*0320*/  PRMT R12, R5, 0x9910, RZ ;  /* 0x00009910050c7816 */ /* 0x000fe200000000ff */
[----:B------:R-:W-:Y:S01]  /*0330*/  IMAD.MOV R10, RZ, RZ, -R4 ;  /* 0x000000ffff0a7224 */ /* 0x000fe200078e0a04 */
[----:B------:R-:W-:Y:S01]  /*0340*/  PRMT R9, R2, 0x9910, RZ ;  /* 0x0000991002097816 */ /* 0x000fe200000000ff */
[----:B------:R-:W-:Y:S02]  /*0350*/  IMAD R5, R3, 0x2d, RZ ;  /* 0x0000002d03057824 */ /* 0x000fe400078e02ff */
[----:B------:R-:W-:Y:S01]  /*0360*/  IMAD R4, R7, 0x900, RZ ;  /* 0x0000090007047824 */ /* 0x000fe200078e02ff */
[----:B------:R-:W-:Y:S01]  /*0370*/  PRMT R7, R10, 0x7710, RZ ;  /* 0x000077100a077816 */ /* 0x000fe200000000ff */
[----:B------:R-:W-:-:S02]  /*0380*/  IMAD.MOV R5, RZ, RZ, -R5 ;  /* 0x000000ffff057224 */ /* 0x000fc400078e0a05 */
[----:B------:R-:W-:Y:S02]  /*0390*/  IMAD R12, R12, 0xf, RZ ;  /* 0x0000000f0c0c7824 */ /* 0x000fe400078e02ff */
[----:B------:R-:W-:Y:S01]  /*03a0*/  IMAD.IADD R7, R28, 0x1, R7 ;  /* 0x000000011c077824 */ /* 0x000fe200078e0207 */
[----:B------:R-:W-:Y:S01]  /*03b0*/  PRMT R5, R5, 0x7710, RZ ;  /* 0x0000771005057816 */ /* 0x000fe200000000ff */
[----:B----4-:R-:W-:-:S03]  /*03c0*/  IMAD.WIDE.U32 R2, R18, 0x1c, RZ ;  /* 0x0000001c12027825 */ /* 0x010fc600078e00ff */
[----:B------:R-:W-:Y:S01]  /*03d0*/  IADD3 R5, PT, PT, R0, R5, RZ ;  /* 0x0000000500057210 */ /* 0x000fe20007ffe0ff */
[----:B------:R-:W-:Y:S01]  /*03e0*/  IMAD R9, R9, 0xf, RZ ;  /* 0x0000000f09097824 */ /* 0x000fe200078e02ff */
[----:B------:R-:W-:Y:S01]  /*03f0*/  LOP3.LUT R14, R7, 0xff, RZ, 0xc0, !PT ;  /* 0x000000ff070e7812 */ /* 0x000fe200078ec0ff */
[----:B------:R-:W-:Y:S01]  /*0400*/  IMAD.MOV R12, RZ, RZ, -R12 ;  /* 0x000000ffff0c7224 */ /* 0x000fe200078e0a0c */
[----:B------:R-:W-:Y:S01]  /*0410*/  LOP3.LUT R16, R5, 0xff, RZ, 0xc0, !PT ;  /* 0x000000ff05107812 */ /* 0x000fe200078ec0ff */
[----:B------:R-:W-:Y:S01]  /*0420*/  IMAD.MOV R21, RZ, RZ, -R9 ;  /* 0x000000ffff157224 */ /* 0x000fe200078e0a09 */
[----:B------:R-:W-:Y:S01]  /*0430*/  LOP3.LUT R7, R7, 0xff, RZ, 0xc0, !PT ;  /* 0x000000ff07077812 */ /* 0x000fe200078ec0ff */
[----:B------:R-:W-:Y:S01]  /*0440*/  IMAD.WIDE.U32 R10, R4, 0x4, RZ ;  /* 0x00000004040a7825 */ /* 0x000fe200078e00ff */
[----:B------:R-:W-:Y:S02]  /*0450*/  PRMT R23, R12, 0x7710, RZ ;  /* 0x000077100c177816 */ /* 0x000fe400000000ff */
[----:B------:R-:W-:Y:S01]  /*0460*/  PRMT R21, R21, 0x7710, RZ ;  /* 0x0000771015157816 */ /* 0x000fe200000000ff */
[----:B------:R-:W-:Y:S01]  /*0470*/  IMAD.WIDE.U32 R12, R13, 0xc4, R2 ;  /* 0x000000c40d0c7825 */ /* 0x000fe200078e0002 */
[----:B------:R-:W-:-:S03]  /*0480*/  LOP3.LUT R5, R5, 0xff, RZ, 0xc0, !PT ;  /* 0x000000ff05057812 */ /* 0x000fc600078ec0ff */
[----:B------:R-:W-:-:S04]  /*0490*/  IMAD.HI.U32 R9, R14, 0x11111112, RZ ;  /* 0x111111120e097827 */ /* 0x000fc800078e00ff */
[----:B------:R-:W-:-:S04]  /*04a0*/  IMAD.WIDE.U32 R14, R15, 0xc4, R2 ;  /* 0x000000c40f0e7825 */ /* 0x000fc800078e0002 */
[----:B------:R-:W-:-:S04]  /*04b0*/  IMAD.HI.U32 R17, R16, 0x11111112, RZ ;  /* 0x1111111210117827 */ /* 0x000fc800078e00ff */
[----:B------:R-:W-:Y:S02]  /*04c0*/  IMAD.IADD R0, R0, 0x1, R23 ;  /* 0x0000000100007824 */ /* 0x000fe400078e0217 */
[----:B------:R-:W-:-:S04]  /*04d0*/  IMAD.WIDE.U32 R10, R19, 0x18, R10 ;  /* 0x00000018130a7825 */ /* 0x000fc800078e000a */
[----:B------:R-:W-:Y:S01]  /*04e0*/  IMAD.WIDE.U32 R2, R9, 0xe, R12 ;  /* 0x0000000e09027825 */ /* 0x000fe200078e000c */
[----:B------:R-:W-:Y:S02]  /*04f0*/  IADD3 R12, PT, PT, R28, R21, RZ ;  /* 0x000000151c0c7210 */ /* 0x000fe40007ffe0ff */
[----:B-1----:R-:W-:Y:S01]  /*0500*/  IADD3 R16, P3, PT, R10, UR6, RZ ;  /* 0x000000060a107c10 */ /* 0x002fe2000ff7e0ff */
[----:B------:R-:W-:Y:S01]  /*0510*/  IMAD.WIDE.U32 R14, R17, 0xe, R14 ;  /* 0x0000000e110e7825 */ /* 0x000fe200078e000e */
[----:B------:R-:W-:Y:S02]  /*0520*/  LOP3.LUT R17, R12, 0xff, RZ, 0xc0, !PT ;  /* 0x000000ff0c117812 */ /* 0x000fe400078ec0ff */
[----:B------:R-:W-:Y:S01]  /*0530*/  LOP3.LUT R13, R0, 0xff, RZ, 0xc0, !PT ;  /* 0x000000ff000d7812 */ /* 0x000fe200078ec0ff */
[----:B------:R-:W-:Y:S01]  /*0540*/  IMAD R9, R19, 0x6, RZ ;  /* 0x0000000613097824 */ /* 0x000fe200078e02ff */
[----:B------:R-:W-:Y:S01]  /*0550*/  IADD3 R16, P4, PT, R16, 0xc, RZ ;  /* 0x0000000c10107810 */ /* 0x000fe20007f9e0ff */
[----:B------:R-:W-:Y:S01]  /*0560*/  IMAD R7, R7, 0x89, RZ ;  /* 0x0000008907077824 */ /* 0x000fe200078e02ff */
[----:B------:R-:W-:Y:S01]  /*0570*/  IADD3 R2, P0, PT, R2, R17, RZ ;  /* 0x0000001102027210 */ /* 0x000fe20007f1e0ff */
[----:B------:R-:W-:Y:S01]  /*0580*/  IMAD R26, R20, 0x24, R9 ;  /* 0x00000024141a7824 */ /* 0x000fe200078e0209 */
[----:B------:R-:W-:Y:S01]  /*0590*/  IADD3 R13, P1, PT, R14, R13, RZ ;  /* 0x0000000d0e0d7210 */ /* 0x000fe20007f3e0ff */
[----:B------:R-:W-:Y:S01]  /*05a0*/  IMAD R5, R5, 0x89, RZ ;  /* 0x0000008905057824 */ /* 0x000fe200078e02ff */
[----:B------:R-:W-:Y:S01]  /*05b0*/  IADD3.X R17, PT, PT, RZ, UR7, R11, P4, P3 ;  /* 0x00000007ff117c10 */ /* 0x000fe2000a7e640b */
[----:B------:R-:W-:Y:S01]  /*05c0*/  IMAD.X R11, RZ, RZ, R3, P0 ;  /* 0x000000ffff0b7224 */ /* 0x000fe200000e0603 */
[C---:B------:R-:W-:Y:S01]  /*05d0*/  ISETP.LT.U32.AND P0, PT, R26.reuse, 0x240, !P6 ;  /* 0x000002401a00780c */ /* 0x040fe20007701070 */
[----:B------:R-:W-:Y:S01]  /*05e0*/  IMAD.X R14, RZ, RZ, R15, P1 ;  /* 0x000000ffff0e7224 */ /* 0x000fe200008e060f */
[C---:B------:R-:W-:Y:S01]  /*05f0*/  ISETP.LT.U32.AND P1, PT, R26.reuse, 0x23f, !P6 ;  /* 0x0000023f1a00780c */ /* 0x040fe20007721070 */
[----:B------:R-:W0:Y:S01]  /*0600*/  LDCU.64 UR6, c[0x0][0x358] ;  /* 0x00006b00ff0677ac */ /* 0x000e220008000a00 */
[----:B------:R-:W-:-:S02]  /*0610*/  ISETP.LT.U32.AND P4, PT, R26, 0x23e, !P6 ;  /* 0x0000023e1a00780c */ /* 0x000fc40007781070 */
[----:B------:R-:W-:Y:S02]  /*0620*/  PLOP3.LUT P0, PT, P2, P0, PT, 0x80, 0x8 ;  /* 0x000000000008781c */ /* 0x000fe40001701070 */
[----:B------:R-:W-:Y:S02]  /*0630*/  PLOP3.LUT P1, PT, P2, P1, PT, 0x80, 0x8 ;  /* 0x000000000008781c */ /* 0x000fe40001723070 */
[----:B------:R-:W-:Y:S02]  /*0640*/  PLOP3.LUT P2, PT, P2, P4, PT, 0x80, 0x8 ;  /* 0x000000000008781c */ /* 0x000fe40001749070 */
[C---:B------:R-:W-:Y:S02]  /*0650*/  ISETP.LT.U32.AND P3, PT, R26.reuse, 0x23d, !P6 ;  /* 0x0000023d1a00780c */ /* 0x040fe40007761070 */
[C---:B------:R-:W-:Y:S02]  /*0660*/  ISETP.LT.U32.AND P4, PT, R26.reuse, 0x23c, !P6 ;  /* 0x0000023c1a00780c */ /* 0x040fe40007781070 */
[----:B------:R-:W-:-:S02]  /*0670*/  ISETP.LT.U32.AND P6, PT, R26, 0x23b, !P6 ;  /* 0x0000023b1a00780c */ /* 0x000fc400077c1070 */
[----:B------:R-:W-:Y:S02]  /*0680*/  PLOP3.LUT P3, PT, P5, P3, PT, 0x80, 0x8 ;  /* 0x000000000008781c */ /* 0x000fe40002f67070 */
[----:B------:R-:W-:Y:S02]  /*0690*/  PLOP3.LUT P4, PT, P5, P4, PT, 0x80, 0x8 ;  /* 0x000000000008781c */ /* 0x000fe40002f89070 */
[----:B------:R-:W-:Y:S02]  /*06a0*/  PLOP3.LUT P5, PT, P5, P6, PT, 0x80, 0x8 ;  /* 0x000000000008781c */ /* 0x000fe40002fad070 */
[C---:B------:R-:W-:Y:S02]  /*06b0*/  LEA R3, P6, R2.reuse, UR4, 0x2 ;  /* 0x0000000402037c11 */ /* 0x040fe4000f8c10ff */
[----:B------:R-:W-:Y:S02]  /*06c0*/  SHF.R.U32.HI R7, RZ, 0xb, R7 ;  /* 0x0000000bff077819 */ /* 0x000fe40000011607 */
[----:B------:R-:W-:Y:S01]  /*06d0*/  LEA.HI.X R15, R2, UR5, R11, 0x2, P6 ;  /* 0x00000005020f7c11 */ /* 0x000fe2000b0f140b */
[----:B------:R-:W-:Y:S01]  /*06e0*/  IMAD.SHL.U32 R2, R18, 0x2, RZ ;  /* 0x0000000212027824 */ /* 0x000fe200078e00ff */
[----:B------:R-:W-:Y:S01]  /*06f0*/  LEA R10, P6, R13, UR4, 0x2 ;  /* 0x000000040d0a7c11 */ /* 0x000fe2000f8c10ff */
[----:B------:R-:W-:Y:S01]  /*0700*/  UMOV UR4, URZ ;  /* 0x000000ff00047c82 */ /* 0x000fe20008000000 */
[----:B------:R-:W-:-:S02]  /*0710*/  P2R R21, PR, RZ, 0x1 ;  /* 0x00000001ff157803 */ /* 0x000fc40000000000 */
[----:B------:R-:W-:Y:S02]  /*0720*/  LEA.HI.X R11, R13, UR5, R14, 0x2, P6 ;  /* 0x000000050d0b7c11 */ /* 0x000fe4000b0f140e */
[----:B------:R-:W-:Y:S02]  /*0730*/  LOP3.LUT P6, RZ, R12, 0xff, RZ, 0xc0, !PT ;  /* 0x000000ff0cff7812 */ /* 0x000fe400078cc0ff */
[----:B------:R-:W-:Y:S02]  /*0740*/  LOP3.LUT P0, RZ, R2, R7, RZ, 0xfc, !PT ;  /* 0x0000000702ff7212 */ /* 0x000fe4000780fcff */
[----:B------:R-:W-:Y:S02]  /*0750*/  SHF.R.U32.HI R5, RZ, 0xb, R5 ;  /* 0x0000000bff057819 */ /* 0x000fe40000011605 */
[----:B------:R-:W-:Y:S02]  /*0760*/  PLOP3.LUT P0, PT, P0, P6, PT, 0x2f, 0xf2 ;  /* 0x0000000000f2781c */ /* 0x000fe4000070c577 */
[----:B------:R-:W-:-:S02]  /*0770*/  LOP3.LUT P6, RZ, R0, 0xff, RZ, 0xc0, !PT ;  /* 0x000000ff00ff7812 */ /* 0x000fc400078cc0ff */
[----:B------:R-:W-:Y:S02]  /*0780*/  P2R R31, PR, RZ, 0x1 ;  /* 0x00000001ff1f7803 */ /* 0x000fe40000000000 */
[----:B------:R-:W-:Y:S02]  /*0790*/  LOP3.LUT P0, RZ, R2, R5, RZ, 0xfc, !PT ;  /* 0x0000000502ff7212 */ /* 0x000fe4000780fcff */
[----:B------:R-:W-:Y:S02]  /*07a0*/  IADD3 R9, PT, PT, R9, R4, RZ ;  /* 0x0000000409097210 */ /* 0x000fe40007ffe0ff */
[----:B------:R-:W-:Y:S02]  /*07b0*/  PLOP3.LUT P6, PT, P0, P6, PT, 0x2f, 0xf2 ;  /* 0x0000000000f2781c */ /* 0x000fe400007cc577 */
[----:B------:R-:W-:Y:S02]  /*07c0*/  ISETP.NE.AND P0, PT, R21, RZ, PT ;  /* 0x000000ff1500720c */ /* 0x000fe40003f05270 */
[----:B------:R-:W-:Y:S01]  /*07d0*/  P2R R30, PR, RZ, 0x40 ;  /* 0x00000040ff1e7803 */ /* 0x000fe20000000000 */
[----:B------:R-:W1:Y:S01]  /*07e0*/  S2R R21, SR_CgaCtaId ;  /* 0x0000000000157919 */ /* 0x000e620000008800 */
[----:B------:R-:W-:-:S02]  /*07f0*/  IADD3 R0, P6, PT, R3, -0x3c, RZ ;  /* 0xffffffc403007810 */ /* 0x000fc40007fde0ff */
[----:B------:R-:W-:Y:S02]  /*0800*/  MOV R4, 0x400 ;  /* 0x0000040000047802 */ /* 0x000fe40000000f00 */
[----:B------:R-:W-:Y:S01]  /*0810*/  IADD3.X R3, PT, PT, R15, -0x1, RZ, P6, !PT ;  /* 0xffffffff0f037810 */ /* 0x000fe200037fe4ff */
[----:B------:R-:W-:Y:S01]  /*0820*/  HFMA2 R15, -RZ, RZ, 0, 0 ;  /* 0x00000000ff0f7431 */ /* 0x000fe200000001ff */
[----:B------:R-:W-:Y:S01]  /*0830*/  IADD3 R2, P6, PT, R10, -0x3c, RZ ;  /* 0xffffffc40a027810 */ /* 0x000fe20007fde0ff */
[----:B------:R-:W-:-:S03]  /*0840*/  VIADD R7, R4, 0x2d0 ;  /* 0x000002d004077836 */ /* 0x000fc60000000000 */
[----:B------:R-:W-:Y:S02]  /*0850*/  IADD3.X R5, PT, PT, R11, -0x1, RZ, P6, !PT ;  /* 0xffffffff0b057810 */ /* 0x000fe400037fe4ff */
[----:B------:R-:W2:Y:S01]  /*0860*/  LDC.64 R10, c[0x0][0x388] ;  /* 0x0000e200ff0a7b82 */ /* 0x000ea20000000a00 */
[C---:B-1----:R-:W-:Y:S02]  /*0870*/  LEA R24, R21.reuse, R4, 0x18 ;  /* 0x0000000415187211 */ /* 0x042fe400078ec0ff */
[----:B------:R-:W-:Y:S01]  /*0880*/  LEA R21, R21, R7, 0x18 ;  /* 0x0000000715157211 */ /* 0x000fe200078ec0ff */
[----:B--2---:R-:W-:Y:S01]  /*0890*/  IMAD.WIDE.U32 R10, R9, 0x4, R10 ;  /* 0x00000004090a7825 */ /* 0x004fe200078e000a */
[----:B------:R-:W-:Y:S02]  /*08a0*/  LOP3.LUT R9, R19, 0xffff, RZ, 0xc0, !PT ;  /* 0x0000ffff13097812 */ /* 0x000fe400078ec0ff */
[----:B------:R-:W-:Y:S01]  /*08b0*/  LEA R26, R26, R21, 0x2 ;  /* 0x000000151a1a7211 */ /* 0x000fe200078e10ff */
[----:B------:R-:W-:-:S02]  /*08c0*/  IMAD.MOV.U32 R4, RZ, RZ, R10 ;  /* 0x000000ffff047224 */ /* 0x000fc400078e000a */
[----:B------:R-:W-:Y:S02]  /*08d0*/  IMAD R10, R20, 0x6, R19 ;  /* 0x00000006140a7824 */ /* 0x000fe400078e0213 */
[----:B------:R-:W-:Y:S02]  /*08e0*/  IMAD R9, R9, 0x2aab, RZ ;  /* 0x00002aab09097824 */ /* 0x000fe400078e02ff */
[----:B------:R-:W-:Y:S02]  /*08f0*/  IMAD.SHL.U32 R8, R10, 0x2, RZ ;  /* 0x000000020a087824 */ /* 0x000fe400078e00ff */
[--C-:B------:R-:W-:Y:S01]  /*0900*/  IMAD R28, R28, 0x4, R24.reuse ;  /* 0x000000041c1c7824 */ /* 0x100fe200078e0218 */
[----:B------:R-:W-:Y:S01]  /*0910*/  LEA.HI R27, R9, R20, RZ, 0x10 ;  /* 0x00000014091b7211 */ /* 0x000fe200078f80ff */
[----:B------:R-:W-:Y:S01]  /*0920*/  IMAD.MOV.U32 R7, RZ, RZ, R11 ;  /* 0x000000ffff077224 */ /* 0x000fe200078e000b */
[----:B------:R-:W-:Y:S01]  /*0930*/  ISETP.GT.U32.AND P6, PT, R8, 0xb3, PT ;  /* 0x000000b30800780c */ /* 0x000fe20003fc4070 */
[----:B------:R-:W-:-:S02]  /*0940*/  IMAD R24, R19, 0x8, R24 ;  /* 0x0000000813187824 */ /* 0x000fc400078e0218 */
[----:B------:R-:W-:Y:S01]  /*0950*/  IMAD R21, R20, 0x90, R21 ;  /* 0x0000009014157824 */ /* 0x000fe200078e0215 */
[----:B------:R-:W-:-:S04]  /*0960*/  ISETP.GT.U32.OR P6, PT, R19, 0x5, P6 ;  /* 0x000000051300780c */ /* 0x000fc800037c4470 */
[----:B------:R-:W-:Y:S02]  /*0970*/  P2R R29, PR, RZ, 0x40 ;  /* 0x00000040ff1d7803 */ /* 0x000fe40000000000 */
[----:B------:R-:W-:-:S04]  /*0980*/  ISETP.GT.U32.AND P6, PT, R27, 0xf, PT ;  /* 0x0000000f1b00780c */ /* 0x000fc80003fc4070 */
[----:B------:R-:W-:Y:S02]  /*0990*/  P2R R8, PR, RZ, 0x40 ;  /* 0x00000040ff087803 */ /* 0x000fe40000000000 */
[----:B------:R-:W-:-:S04]  /*09a0*/  ISETP.GT.U32.AND P6, PT, R25, 0xf, PT ;  /* 0x0000000f1900780c */ /* 0x000fc80003fc4070 */
[----:B0-----:R-:W-:-:S09]  /*09b0*/  P2R R8, PR, RZ, 0x40 ;  /* 0x00000040ff087803 */ /* 0x001fd20000000000 */
.L_x_591:
[----:B------:R-:W-:Y:S01]  /*09c0*/  BAR.SYNC.DEFER_BLOCKING 0x0 ;  /* 0x0000000000007b1d */ /* 0x000fe20000010000 */
[----:B------:R-:W-:-:S05]  /*09d0*/  ISETP.NE.AND P6, PT, R29, RZ, PT ;  /* 0x000000ff1d00720c */ /* 0x000fca0003fc5270 */
[----:B------:R-:W-:Y:S08]  /*09e0*/  BSSY.RECONVERGENT B0, `(.L_x_579) ;  /* 0x000000b000007945 */ /* 0x000ff00003800200 */
[----:B------:R-:W-:Y:S05]  /*09f0*/  @P6 BRA `(.L_x_580) ;  /* 0x0000000000246947 */ /* 0x000fea0003800000 */
[----:B------:R-:W-:Y:S01]  /*0a00*/  ISETP.NE.AND P6, PT, R31, RZ, PT ;  /* 0x000000ff1f00720c */ /* 0x000fe20003fc5270 */
[----:B------:R-:W-:Y:S01]  /*0a10*/  BSSY.RECONVERGENT B1, `(.L_x_581) ;  /* 0x0000006000017945 */ /* 0x000fe20003800200 */
[----:B------:R-:W-:-:S11]  /*0a20*/  IMAD.MOV.U32 R9, RZ, RZ, RZ ;  /* 0x000000ffff097224 */ /* 0x000fd600078e00ff */
[----:B------:R-:W-:Y:S05]  /*0a30*/  @P6 BRA `(.L_x_582) ;  /* 0x00000000000c6947 */ /* 0x000fea0003800000 */
[----:B------:R-:W-:Y:S02]  /*0a40*/  IMAD.MOV.U32 R9, RZ, RZ, R3 ;  /* 0x000000ffff097224 */ /* 0x000fe400078e0003 */
[----:B------:R-:W-:-:S05]  /*0a50*/  IMAD.MOV.U32 R8, RZ, RZ, R0 ;  /* 0x000000ffff087224 */ /* 0x000fca00078e0000 */
[----:B------:R0:W5:Y:S02]  /*0a60*/  LDG.E.CONSTANT R9, desc[UR6][R8.64] ;  /* 0x0000000608097981 */ /* 0x000164000c1e9900 */
.L_x_582:
[----:B------:R-:W-:Y:S05]  /*0a70*/  BSYNC.RECONVERGENT B1 ;  /* 0x0000000000017941 */ /* 0x000fea0003800200 */
.L_x_581:
[----:B-----5:R1:W-:Y:S02]  /*0a80*/  STS [R28], R9 ;  /* 0x000000091c007388 */ /* 0x0203e40000000800 */
.L_x_580:
[----:B------:R-:W-:Y:S05]  /*0a90*/  BSYNC.RECONVERGENT B0 ;  /* 0x0000000000007941 */ /* 0x000fea0003800200 */
.L_x_579:
[----:B0-----:R-:W-:Y:S01]  /*0aa0*/  IMAD R8, R20, 0x6, R19 ;  /* 0x0000000614087824 */ /* 0x001fe200078e0213 */
[----:B------:R-:W-:Y:S04]  /*0ab0*/  BSSY.RECONVERGENT B0, `(.L_x_583) ;  /* 0x000000e000007945 */ /* 0x000fe80003800200 */
[----:B------:R-:W-:-:S04]  /*0ac0*/  SHF.L.U32 R8, R8, 0x1, RZ ;  /* 0x0000000108087819 */ /* 0x000fc800000006ff */
[----:B------:R-:W-:-:S04]  /*0ad0*/  ISETP.GT.U32.AND P6, PT, R8, 0xb2, PT ;  /* 0x000000b20800780c */ /* 0x000fc80003fc4070 */
[----:B------:R-:W-:-:S13]  /*0ae0*/  ISETP.GT.U32.OR P6, PT, R19, 0x5, P6 ;  /* 0x000000051300780c */ /* 0x000fda00037c4470 */
[----:B------:R-:W-:Y:S05]  /*0af0*/  @P6 BRA `(.L_x_584) ;  /* 0x0000000000246947 */ /* 0x000fea0003800000 */
[----:B------:R-:W-:Y:S01]  /*0b00*/  ISETP.NE.AND P6, PT, R30, RZ, PT ;  /* 0x000000ff1e00720c */ /* 0x000fe20003fc5270 */
[----:B------:R-:W-:Y:S01]  /*0b10*/  BSSY.RECONVERGENT B1, `(.L_x_585) ;  /* 0x0000006000017945 */ /* 0x000fe20003800200 */
[----:B-1----:R-:W-:-:S11]  /*0b20*/  IMAD.MOV.U32 R9, RZ, RZ, RZ ;  /* 0x000000ffff097224 */ /* 0x002fd600078e00ff */
[----:B------:R-:W-:Y:S05]  /*0b30*/  @P6 BRA `(.L_x_586) ;  /* 0x00000000000c6947 */ /* 0x000fea0003800000 */
[----:B------:R-:W-:Y:S02]  /*0b40*/  IMAD.MOV.U32 R9, RZ, RZ, R5 ;  /* 0x000000ffff097224 */ /* 0x000fe400078e0005 */
[----:B------:R-:W-:-:S05]  /*0b50*/  IMAD.MOV.U32 R8, RZ, RZ, R2 ;  /* 0x000000ffff087224 */ /* 0x000fca00078e0002 */
[----:B------:R0:W5:Y:S02]  /*0b60*/  LDG.E.CONSTANT R9, desc[UR6][R8.64] ;  /* 0x0000000608097981 */ /* 0x000164000c1e9900 */
.L_x_586:
[----:B------:R-:W-:Y:S05]  /*0b70*/  BSYNC.RECONVERGENT B1 ;  /* 0x0000000000017941 */ /* 0x000fea0003800200 */
.L_x_585:
[----:B-----5:R2:W-:Y:S02]  /*0b80*/  STS [R28+0x4], R9 ;  /* 0x000004091c007388 */ /* 0x0205e40000000800 */
.L_x_584:
[----:B------:R-:W-:Y:S05]  /*0b90*/  BSYNC.RECONVERGENT B0 ;  /* 0x0000000000007941 */ /* 0x000fea0003800200 */
.L_x_583:
[----:B------:R-:W-:Y:S01]  /*0ba0*/  ISETP.GT.U32.AND P6, PT, R27, 0xf, PT ;  /* 0x0000000f1b00780c */ /* 0x000fe20003fc4070 */
[----:B------:R-:W-:-:S12]  /*0bb0*/  BSSY.RECONVERGENT B0, `(.L_x_587) ;  /* 0x000000a000007945 */ /* 0x000fd80003800200 */
[----:B------:R-:W-:Y:S05]  /*0bc0*/  @P6 BRA `(.L_x_588) ;  /* 0x0000000000206947 */ /* 0x000fea0003800000 */
[----:B-12---:R-:W-:Y:S01]  /*0bd0*/  @P0 IMAD.MOV.U32 R9, RZ, RZ, R7 ;  /* 0x000000ffff090224 */ /* 0x006fe200078e0007 */
[----:B0-----:R-:W-:Y:S01]  /*0be0*/  @P0 MOV R8, R4 ;  /* 0x0000000400080202 */ /* 0x001fe20000000f00 */
[----:B------:R-:W2:Y:S04]  /*0bf0*/  @P1 LDG.E.CONSTANT R11, desc[UR6][R16.64+-0x8] ;  /* 0xfffff806100b1981 */ /* 0x000ea8000c1e9900 */
[----:B------:R-:W3:Y:S04]  /*0c00*/  @P2 LDG.E.CONSTANT R13, desc[UR6][R16.64+-0x4] ;  /* 0xfffffc06100d2981 */ /* 0x000ee8000c1e9900 */
[----:B------:R-:W4:Y:S04]  /*0c10*/  @P0 LDG.E.CONSTANT R9, desc[UR6][R8.64] ;  /* 0x0000000608090981 */ /* 0x000f28000c1e9900 */
[----:B--2---:R0:W-:Y:S04]  /*0c20*/  @P1 STS [R26+0x4], R11 ;  /* 0x0000040b1a001388 */ /* 0x0041e80000000800 */
[----:B---3--:R0:W-:Y:S04]  /*0c30*/  @P2 STS [R26+0x8], R13 ;  /* 0x0000080d1a002388 */ /* 0x0081e80000000800 */
[----:B----4-:R0:W-:Y:S02]  /*0c40*/  @P0 STS [R26], R9 ;  /* 0x000000091a000388 */ /* 0x0101e40000000800 */
.L_x_588:
[----:B------:R-:W-:Y:S05]  /*0c50*/  BSYNC.RECONVERGENT B0 ;  /* 0x0000000000007941 */ /* 0x000fea0003800200 */
.L_x_587:
[----:B------:R-:W-:Y:S01]  /*0c60*/  ISETP.GT.U32.AND P6, PT, R25, 0xf, PT ;  /* 0x0000000f1900780c */ /* 0x000fe20003fc4070 */
[----:B------:R-:W-:-:S12]  /*0c70*/  BSSY.RECONVERGENT B0, `(.L_x_589) ;  /* 0x0000008000007945 */ /* 0x000fd80003800200 */
[----:B------:R-:W-:Y:S05]  /*0c80*/  @P6 BRA `(.L_x_590) ;  /* 0x0000000000186947 */ /* 0x000fea0003800000 */
[----:B012---:R-:W2:Y:S04]  /*0c90*/  @P3 LDG.E.CONSTANT R9, desc[UR6][R16.64] ;  /* 0x0000000610093981 */ /* 0x007ea8000c1e9900 */
[----:B------:R-:W3:Y:S04]  /*0ca0*/  @P4 LDG.E.CONSTANT R11, desc[UR6][R16.64+0x4] ;  /* 0x00000406100b4981 */ /* 0x000ee8000c1e9900 */
[----:B------:R-:W4:Y:S04]  /*0cb0*/  @P5 LDG.E.CONSTANT R13, desc[UR6][R16.64+0x8] ;  /* 0x00000806100d5981 */ /* 0x000f28000c1e9900 */
[----:B--2---:R0:W-:Y:S04]  /*0cc0*/  @P3 STS [R26+0xc], R9 ;  /* 0x00000c091a003388 */ /* 0x0041e80000000800 */
[----:B---3--:R0:W-:Y:S04]  /*0cd0*/  @P4 STS [R26+0x10], R11 ;  /* 0x0000100b1a004388 */ /* 0x0081e80000000800 */
[----:B----4-:R0:W-:Y:S02]  /*0ce0*/  @P5 STS [R26+0x14], R13 ;  /* 0x0000140d1a005388 */ /* 0x0101e40000000800 */
.L_x_590:
[----:B------:R-:W-:Y:S05]  /*0cf0*/  BSYNC.RECONVERGENT B0 ;  /* 0x0000000000007941 */ /* 0x000fea0003800200 */
.L_x_589:
[----:B------:R-:W-:Y:S01]  /*0d00*/  BAR.SYNC.DEFER_BLOCKING 0x0 ;  /* 0x0000000000007b1d */ /* 0x000fe20000010000 */
[----:B------:R-:W-:Y:S01]  /*0d10*/  IADD3 R16, P6, PT, R16, 0x90, RZ ;  /* 0x0000009010107810 */ /* 0x000fe20007fde0ff */
[----:B------:R-:W-:-:S04]  /*0d20*/  UIADD3 UR4, UPT, UPT, UR4, 0x1, URZ ;  /* 0x0000000104047890 */ /* 0x000fc8000fffe0ff */
[----:B------:R-:W-:Y:S01]  /*0d30*/  IMAD.X R17, RZ, RZ, R17, P6 ;  /* 0x000000ffff117224 */ /* 0x000fe200030e0611 */
[----:B------:R-:W-:Y:S01]  /*0d40*/  IADD3 R4, P6, PT, R4, 0x90, RZ ;  /* 0x0000009004047810 */ /* 0x000fe20007fde0ff */
[----:B------:R-:W-:-:S04]  /*0d50*/  UISETP.NE.AND UP0, UPT, UR4, 0x40, UPT ;  /* 0x000000400400788c */ /* 0x000fc8000bf05270 */
[----:B------:R-:W-:Y:S01]  /*0d60*/  IMAD.X R7, RZ, RZ, R7, P6 ;  /* 0x000000ffff077224 */ /* 0x000fe200030e0607 */
[----:B------:R-:W-:-:S04]  /*0d70*/  IADD3 R0, P6, PT, R0, 0xc40, RZ ;  /* 0x00000c4000007810 */ /* 0x000fc80007fde0ff */
[----:B------:R-:W-:Y:S02]  /*0d80*/  IADD3.X R3, PT, PT, RZ, R3, RZ, P6, !PT ;  /* 0x00000003ff037210 */ /* 0x000fe400037fe4ff */
[----:B------:R-:W-:Y:S01]  /*0d90*/  IADD3 R2, P6, PT, R2, 0xc40, RZ ;  /* 0x00000c4002027810 */ /* 0x000fe20007fde0ff */
[----:B0-----:R-:W-:Y:S04]  /*0da0*/  LDS.64 R12, [R24] ;  /* 0x00000000180c7984 */ /* 0x001fe80000000a00 */
[----:B------:R-:W-:Y:S01]  /*0db0*/  IMAD.X R5, RZ, RZ, R5, P6 ;  /* 0x000000ffff057224 */ /* 0x000fe200030e0605 */
[----:B-12---:R-:W0:Y:S04]  /*0dc0*/  LDS.128 R8, [R21] ;  /* 0x0000000015087984 */ /* 0x006e280000000c00 */
[----:B------:R-:W1:Y:S04]  /*0dd0*/  LDS R14, [R24+0x8] ;  /* 0x00000800180e7984 */ /* 0x000e680000000800 */
[----:B------:R-:W2:Y:S04]  /*0de0*/  LDS R22, [R24+0x3c] ;  /* 0x00003c0018167984 */ /* 0x000ea80000000800 */
[----:B------:R-:W-:Y:S01]  /*0df0*/  LDS R33, [R24+0x294] ;  /* 0x0002940018217984 */ /* 0x000fe20000000800 */
[----:B0-----:R-:W-:-:S04]  /*0e00*/  FFMA R8, R12, R8, R15 ;  /* 0x000000080c087223 */ /* 0x001fc8000000000f */
[----:B------:R-:W-:-:S04]  /*0e10*/  FFMA R9, R13, R9, R8 ;  /* 0x000000090d097223 */ /* 0x000fc80000000008 */
[----:B-1----:R-:W-:Y:S02]  /*0e20*/  FFMA R23, R14, R10, R9 ;  /* 0x0000000a0e177223 */ /* 0x002fe40000000009 */
[----:B------:R-:W-:Y:S02]  /*0e30*/  LDS.64 R8, [R24+0x40] ;  /* 0x0000400018087984 */ /* 0x000fe40000000a00 */
[----:B--2---:R-:W-:Y:S02]  /*0e40*/  FFMA R11, R22, R11, R23 ;  /* 0x0000000b160b7223 */ /* 0x004fe40000000017 */
[----:B------:R-:W0:Y:S04]  /*0e50*/  LDS.128 R12, [R21+0x10] ;  /* 0x00001000150c7984 */ /* 0x000e280000000c00 */
[----:B------:R-:W1:Y:S01]  /*0e60*/  LDS.64 R22, [R24+0x78] ;  /* 0x0000780018167984 */ /* 0x000e620000000a00 */
[----:B0-----:R-:W-:-:S03]  /*0e70*/  FFMA R8, R8, R12, R11 ;  /* 0x0000000c08087223 */ /* 0x001fc6000000000b */
[----:B------:R-:W-:Y:S01]  /*0e80*/  LDS R12, [R24+0x80] ;  /* 0x00008000180c7984 */ /* 0x000fe20000000800 */
[----:B------:R-:W-:-:S03]  /*0e90*/  FFMA R9, R9, R13, R8 ;  /* 0x0000000d09097223 */ /* 0x000fc60000000008 */
[----:B------:R-:W-:Y:S01]  /*0ea0*/  LDS R13, [R24+0xb4] ;  /* 0x0000b400180d7984 */ /* 0x000fe20000000800 */
[----:B-1----:R-:W-:-:S03]  /*0eb0*/  FFMA R14, R22, R14, R9 ;  /* 0x0000000e160e7223 */ /* 0x002fc60000000009 */
[----:B------:R-:W0:Y:S01]  /*0ec0*/  LDS.128 R8, [R21+0x20] ;  /* 0x0000200015087984 */ /* 0x000e220000000c00 */
[----:B------:R-:W-:-:S03]  /*0ed0*/  FFMA R15, R23, R15, R14 ;  /* 0x0000000f170f7223 */ /* 0x000fc6000000000e */
[----:B------:R-:W1:Y:S01]  /*0ee0*/  LDS.64 R22, [R24+0xb8] ;  /* 0x0000b80018167984 */ /* 0x000e620000000a00 */
[----:B0-----:R-:W-:-:S04]  /*0ef0*/  FFMA R8, R12, R8, R15 ;  /* 0x000000080c087223 */ /* 0x001fc8000000000f */
[----:B------:R-:W-:Y:S02]  /*0f00*/  FFMA R9, R13, R9, R8 ;  /* 0x000000090d097223 */ /* 0x000fe40000000008 */
[----:B------:R-:W-:Y:S02]  /*0f10*/  LDS.128 R12, [R21+0x30] ;  /* 0x00003000150c7984 */ /* 0x000fe40000000c00 */
[----:B-1----:R-:W-:Y:S02]  /*0f20*/  FFMA R10, R22, R10, R9 ;  /* 0x0000000a160a7223 */ /* 0x002fe40000000009 */
[----:B------:R-:W0:Y:S02]  /*0f30*/  LDS.64 R8, [R24+0xf0] ;  /* 0x0000f00018087984 */ /* 0x000e240000000a00 */
[----:B------:R-:W-:Y:S02]  /*0f40*/  FFMA R11, R23, R11, R10 ;  /* 0x0000000b170b7223 */ /* 0x000fe4000000000a */
[----:B------:R-:W1:Y:S04]  /*0f50*/  LDS R10, [R24+0xf8] ;  /* 0x0000f800180a7984 */ /* 0x000e680000000800 */
[----:B------:R-:W2:Y:S01]  /*0f60*/  LDS R22, [R24+0x12c] ;  /* 0x00012c0018167984 */ /* 0x000ea20000000800 */
[----:B0-----:R-:W-:-:S04]  /*0f70*/  FFMA R8, R8, R12, R11 ;  /* 0x0000000c08087223 */ /* 0x001fc8000000000b */
[----:B------:R-:W-:Y:S02]  /*0f80*/  FFMA R9, R9, R13, R8 ;  /* 0x0000000d09097223 */ /* 0x000fe40000000008 */
[----:B------:R-:W-:Y:S02]  /*0f90*/  LDS.64 R12, [R24+0x130] ;  /* 0x00013000180c7984 */ /* 0x000fe40000000a00 */
[----:B-1----:R-:W-:Y:S02]  /*0fa0*/  FFMA R23, R10, R14, R9 ;  /* 0x0000000e0a177223 */ /* 0x002fe40000000009 */
[----:B------:R-:W0:Y:S02]  /*0fb0*/  LDS.128 R8, [R21+0x40] ;  /* 0x0000400015087984 */ /* 0x000e240000000c00 */
[----:B--2---:R-:W-:Y:S02]  /*0fc0*/  FFMA R15, R22, R15, R23 ;  /* 0x0000000f160f7223 */ /* 0x004fe40000000017 */
[----:B------:R-:W1:Y:S02]  /*0fd0*/  LDS.64 R22, [R24+0x168] ;  /* 0x0001680018167984 */ /* 0x000e640000000a00 */
[----:B0-----:R-:W-:-:S04]  /*0fe0*/  FFMA R8, R12, R8, R15 ;  /* 0x000000080c087223 */ /* 0x001fc8000000000f */
[----:B------:R-:W-:Y:S02]  /*0ff0*/  FFMA R9, R13, R9, R8 ;  /* 0x000000090d097223 */ /* 0x000fe40000000008 */
[----:B------:R-:W-:Y:S02]  /*1000*/  LDS R8, [R24+0x170] ;  /* 0x0001700018087984 */ /* 0x000fe40000000800 */
[----:B-1----:R-:W-:Y:S02]  /*1010*/  FFMA R10, R22, R10, R9 ;  /* 0x0000000a160a7223 */ /* 0x002fe40000000009 */
[----:B------:R-:W0:Y:S02]  /*1020*/  LDS.128 R12, [R21+0x50] ;  /* 0x00005000150c7984 */ /* 0x000e240000000c00 */
[----:B------:R-:W-:Y:S02]  /*1030*/  FFMA R11, R23, R11, R10 ;  /* 0x0000000b170b7223 */ /* 0x000fe4000000000a */
[----:B------:R-:W1:Y:S04]  /*1040*/  LDS R9, [R24+0x1a4] ;  /* 0x0001a40018097984 */ /* 0x000e680000000800 */
[----:B------:R-:W2:Y:S01]  /*1050*/  LDS.64 R22, [R24+0x1a8] ;  /* 0x0001a80018167984 */ /* 0x000ea20000000a00 */
[----:B0-----:R-:W-:-:S04]  /*1060*/  FFMA R8, R8, R12, R11 ;  /* 0x0000000c08087223 */ /* 0x001fc8000000000b */
[----:B-1----:R-:W-:Y:S02]  /*1070*/  FFMA R9, R9, R13, R8 ;  /* 0x0000000d09097223 */ /* 0x002fe40000000008 */
[----:B------:R-:W-:Y:S02]  /*1080*/  LDS.64 R12, [R24+0x1e0] ;  /* 0x0001e000180c7984 */ /* 0x000fe40000000a00 */
[----:B--2---:R-:W-:Y:S02]  /*1090*/  FFMA R14, R22, R14, R9 ;  /* 0x0000000e160e7223 */ /* 0x004fe40000000009 */
[----:B------:R-:W0:Y:S02]  /*10a0*/  LDS.128 R8, [R21+0x60] ;  /* 0x0000600015087984 */ /* 0x000e240000000c00 */
[----:B------:R-:W-:Y:S02]  /*10b0*/  FFMA R15, R23, R15, R14 ;  /* 0x0000000f170f7223 */ /* 0x000fe4000000000e */
[----:B------:R-:W1:Y:S04]  /*10c0*/  LDS R14, [R24+0x1e8] ;  /* 0x0001e800180e7984 */ /* 0x000e680000000800 */
[----:B------:R-:W2:Y:S01]  /*10d0*/  LDS R22, [R24+0x21c] ;  /* 0x00021c0018167984 */ /* 0x000ea20000000800 */
[----:B0-----:R-:W-:-:S04]  /*10e0*/  FFMA R8, R12, R8, R15 ;  /* 0x000000080c087223 */ /* 0x001fc8000000000f */
[----:B------:R-:W-:-:S04]  /*10f0*/  FFMA R9, R13, R9, R8 ;  /* 0x000000090d097223 */ /* 0x000fc80000000008 */
[----:B-1----:R-:W-:Y:S02]  /*1100*/  FFMA R23, R14, R10, R9 ;  /* 0x0000000a0e177223 */ /* 0x002fe40000000009 */
[----:B------:R-:W-:Y:S02]  /*1110*/  LDS.64 R8, [R24+0x220] ;  /* 0x0002200018087984 */ /* 0x000fe40000000a00 */
[----:B--2---:R-:W-:Y:S02]  /*1120*/  FFMA R11, R22, R11, R23 ;  /* 0x0000000b160b7223 */ /* 0x004fe40000000017 */
[----:B------:R-:W0:Y:S04]  /*1130*/  LDS.128 R12, [R21+0x70] ;  /* 0x00007000150c7984 */ /* 0x000e280000000c00 */
[----:B------:R-:W1:Y:S01]  /*1140*/  LDS.64 R22, [R24+0x258] ;  /* 0x0002580018167984 */ /* 0x000e620000000a00 */
[----:B0-----:R-:W-:-:S04]  /*1150*/  FFMA R8, R8, R12, R11 ;  /* 0x0000000c08087223 */ /* 0x001fc8000000000b */
[----:B------:R-:W-:Y:S02]  /*1160*/  FFMA R9, R9, R13, R8 ;  /* 0x0000000d09097223 */ /* 0x000fe40000000008 */
[----:B------:R-:W-:Y:S02]  /*1170*/  LDS.64 R12, [R24+0x298] ;  /* 0x00029800180c7984 */ /* 0x000fe40000000a00 */
[----:B-1----:R-:W-:Y:S02]  /*1180*/  FFMA R14, R22, R14, R9 ;  /* 0x0000000e160e7223 */ /* 0x002fe40000000009 */
[----:B------:R-:W-:Y:S02]  /*1190*/  LDS R22, [R24+0x260] ;  /* 0x0002600018167984 */ /* 0x000fe40000000800 */
[----:B------:R-:W-:Y:S02]  /*11a0*/  FFMA R15, R23, R15, R14 ;  /* 0x0000000f170f7223 */ /* 0x000fe4000000000e */
[----:B------:R-:W0:Y:S02]  /*11b0*/  LDS.128 R8, [R21+0x80] ;  /* 0x0000800015087984 */ /* 0x000e240000000c00 */
[----:B0-----:R-:W-:-:S04]  /*11c0*/  FFMA R8, R22, R8, R15 ;  /* 0x0000000816087223 */ /* 0x001fc8000000000f */
[----:B------:R-:W-:-:S04]  /*11d0*/  FFMA R9, R33, R9, R8 ;  /* 0x0000000921097223 */ /* 0x000fc80000000008 */
[----:B------:R-:W-:-:S04]  /*11e0*/  FFMA R10, R12, R10, R9 ;  /* 0x0000000a0c0a7223 */ /* 0x000fc80000000009 */
[----:B------:R-:W-:Y:S01]  /*11f0*/  FFMA R15, R13, R11, R10 ;  /* 0x0000000b0d0f7223 */ /* 0x000fe2000000000a */
[----:B------:R-:W-:Y:S06]  /*1200*/  BRA.U UP0, `(.L_x_591) ;  /* 0xfffffff500ec7547 */ /* 0x000fec000b83ffff */
[----:B------:R-:W0:Y:S01]  /*1210*/  LDC.64 R2, c[0x0][0x398] ;  /* 0x0000e600ff027b82 */ /* 0x000e220000000a00 */
[----:B------:R-:W-:-:S04]  /*1220*/  IMAD R5, R6, 0x10, R20 ;  /* 0x0000001006057824 */ /* 0x000fc800078e0214 */
[----:B0-----:R-:W-:-:S03]  /*1230*/  IMAD.WIDE.U32 R2, R5, 0x4, R2 ;  /* 0x0000000405027825 */ /* 0x001fc600078e0002 */
[----:B------:R-:W0:Y:S03]  /*1240*/  LDC.64 R4, c[0x0][0x390] ;  /* 0x0000e400ff047b82 */ /* 0x000e260000000a00 */
[----:B------:R-:W2:Y:S01]  /*1250*/  LDG.E.CONSTANT R2, desc[UR6][R2.64] ;  /* 0x0000000602027981 */ /* 0x000ea2000c1e9900 */
[----:B------:R-:W-:-:S04]  /*1260*/  IMAD R19, R20, 0x31, R19 ;  /* 0x0000003114137824 */ /* 0x000fc800078e0213 */
[----:B------:R-:W-:-:S04]  /*1270*/  IMAD R19, R6, 0x310, R19 ;  /* 0x0000031006137824 */ /* 0x000fc800078e0213 */
[----:B------:R-:W-:-:S04]  /*1280*/  IMAD R19, R18, 0x7, R19 ;  /* 0x0000000712137824 */ /* 0x000fc800078e0213 */
[----:B0-----:R-:W-:-:S04]  /*1290*/  IMAD.WIDE.U32 R4, R19, 0x4, R4 ;  /* 0x0000000413047825 */ /* 0x001fc800078e0004 */
[----:B--2---:R-:W-:-:S05]  /*12a0*/  FADD R15, R15, R2 ;  /* 0x000000020f0f7221 */ /* 0x004fca0000000000 */
[----:B------:R-:W-:-:S05]  /*12b0*/  FMNMX R15, RZ, R15, !PT ;  /* 0x0000000fff0f7209 */ /* 0x000fca0007800000 */
[----:B------:R-:W-:Y:S01]  /*12c0*/  STG.E desc[UR6][R4.64], R15 ;  /* 0x0000000f04007986 */ /* 0x000fe2000c101906 */
[----:B------:R-:W-:Y:S05]  /*12d0*/  EXIT ;  /* 0x000000000000794d */ /* 0x000fea0003800000 */
.L_x_592:
        /* <DEDUP_REMOVED lines=10> */
.L_x_654:


//--------------------- .text.fused_nn_contrib_conv2d_winograd_without_weight_transform_add_add_nn_relu_kernel1 --------------------------
	.section	.text.fused_nn_contrib_conv2d_winograd_without_weight_transform_add_add_nn_relu_kernel1,"ax",@progbits
	.align	128
        .global         fused_nn_contrib_conv2d_winograd_without_weight_transform_add_add_nn_relu_kernel1
        .type           fused_nn_contrib_conv2d_winograd_without_weight_transform_add_add_nn_relu_kernel1,@function
        .size           fused_nn_contrib_conv2d_winograd_without_weight_transform_add_add_nn_relu_kernel1,(.L_x_655 - fused_nn_contrib_conv2d_winograd_without_weight_transform_add_add_nn_relu_kernel1)
        .other          fused_nn_contrib_conv2d_winograd_without_weight_transform_add_add_nn_relu_kernel1,@"STO_CUDA_ENTRY STV_DEFAULT"
fused_nn_contrib_conv2d_winograd_without_weight_transform_add_add_nn_relu_kernel1:
.text.fused_nn_contrib_conv2d_winograd_without_weight_transform_add_add_nn_relu_kernel1:
        /* <DEDUP_REMOVED lines=40> */
.L_x_593:
        /* <DEDUP_REMOVED lines=245> */
.L_x_594:
        /* <DEDUP_REMOVED lines=11> */
.L_x_655:


//--------------------- .text.fused_nn_conv2d_kernel0 --------------------------
	.section	.text.fused_nn_conv2d_kernel0,"ax",@progbits
	.align	128
        .global         fused_nn_conv2d_kernel0
        .type           fused_nn_conv2d_kernel0,@function
        .size           fused_nn_conv2d_kernel0,(.L_x_656 - fused_nn_conv2d_kernel0)
        .other          fused_nn_conv2d_kernel0,@"STO_CUDA_ENTRY STV_DEFAULT"
fused_nn_conv2d_kernel0:
.text.fused_nn_conv2d_kernel0:
[----:B------:R-:W-:Y:S01]  /*0000*/  LDC R1, c[0x0][0x37c] ;  /* 0x0000df00ff017b82 */ /* 0x000fe20000000800 */
[----:B------:R-:W0:Y:S07]  /*0010*/  S2R R0, SR_TID.X ;  /* 0x0000000000007919 */ /* 0x000e2e0000002100 */
[----:B------:R-:W1:Y:S01]  /*0020*/  S2UR UR5, SR_CgaCtaId ;  /* 0x00000000000579c3 */ /* 0x000e620000008800 */
[----:B------:R-:W-:Y:S01]  /*0030*/  UMOV UR4, 0x400 ;  /* 0x0000040000047882 */ /* 0x000fe20000000000 */
[----:B------:R-:W-:Y:S01]  /*0040*/  HFMA2 R47, -RZ, RZ, 0, 0 ;  /* 0x00000000ff2f7431 */ /* 0x000fe200000001ff */
[----:B------:R-:W2:Y:S01]  /*0050*/  S2R R2, SR_TID.Z ;  /* 0x0000000000027919 */ /* 0x000ea20000002300 */
[----:B------:R-:W-:Y:S01]  /*0060*/  UIADD3 UR4, UPT, UPT, UR4, 0xe00, URZ ;  /* 0x00000e0004047890 */ /* 0x000fe2000fffe0ff */
[----:B------:R-:W-:-:S02]  /*0070*/  MOV R50, RZ ;  /* 0x000000ff00327202 */ /* 0x000fc40000000f00 */
[----:B------:R-:W-:Y:S01]  /*0080*/  CS2R R20, SRZ ;  /* 0x0000000000147805 */ /* 0x000fe2000001ff00 */
[----:B------:R-:W3:Y:S01]  /*0090*/  S2R R58, SR_CTAID.Y ;  /* 0x00000000003a7919 */ /* 0x000ee20000002600 */
[----:B------:R-:W-:Y:S02]  /*00a0*/  CS2R R32, SRZ ;  /* 0x0000000000207805 */ /* 0x000fe4000001ff00 */
[----:B------:R-:W-:Y:S02]  /*00b0*/  CS2R R36, SRZ ;  /* 0x0000000000247805 */ /* 0x000fe4000001ff00 */
[----:B------:R-:W-:Y:S02]  /*00c0*/  CS2R R38, SRZ ;  /* 0x0000000000267805 */ /* 0x000fe4000001ff00 */
[----:B------:R-:W-:Y:S02]  /*00d0*/  CS2R R34, SRZ ;  /* 0x0000000000227805 */ /* 0x000fe4000001ff00 */
[----:B------:R-:W-:Y:S01]  /*00e0*/  CS2R R40, SRZ ;  /* 0x0000000000287805 */ /* 0x000fe2000001ff00 */
[----:B------:R-:W4:Y:S01]  /*00f0*/  LDCU.64 UR8, c[0x0][0x358] ;  /* 0x00006b00ff0877ac */ /* 0x000f220008000a00 */
[----:B-1----:R-:W-:Y:S01]  /*0100*/  ULEA UR4, UR5, UR4, 0x18 ;  /* 0x0000000405047291 */ /* 0x002fe2000f8ec0ff */
[----:B0-----:R-:W-:-:S04]  /*0110*/  LEA R57, R0, R0, 0x2 ;  /* 0x0000000000397211 */ /* 0x001fc800078e10ff */
[C---:B------:R-:W-:Y:S02]  /*0120*/  IADD3 R6, PT, PT, R57.reuse, 0x1, RZ ;  /* 0x0000000139067810 */ /* 0x040fe40007ffe0ff */
[C---:B------:R-:W-:Y:S02]  /*0130*/  IADD3 R3, PT, PT, R57.reuse, 0x2, RZ ;  /* 0x0000000239037810 */ /* 0x040fe40007ffe0ff */
[----:B------:R-:W-:Y:S01]  /*0140*/  SHF.L.U32 R51, R6, 0x2, RZ ;  /* 0x0000000206337819 */ /* 0x000fe200000006ff */
[----:B---3--:R-:W-:Y:S01]  /*0150*/  IMAD R58, R58, 0x38, RZ ;  /* 0x000000383a3a7824 */ /* 0x008fe200078e02ff */
[----:B------:R-:W-:Y:S02]  /*0160*/  LOP3.LUT R4, R6, 0xf, RZ, 0xc0, !PT ;  /* 0x0000000f06047812 */ /* 0x000fe400078ec0ff */
[----:B------:R-:W-:Y:S02]  /*0170*/  IADD3 R7, PT, PT, R57, 0x3, RZ ;  /* 0x0000000339077810 */ /* 0x000fe40007ffe0ff */
[----:B------:R-:W-:-:S02]  /*0180*/  SHF.L.U32 R5, R3, 0x2, RZ ;  /* 0x0000000203057819 */ /* 0x000fc400000006ff */
[----:B------:R-:W-:Y:S02]  /*0190*/  LOP3.LUT R8, R3, 0xf, RZ, 0xc0, !PT ;  /* 0x0000000f03087812 */ /* 0x000fe400078ec0ff */
[----:B------:R-:W-:Y:S02]  /*01a0*/  LOP3.LUT R51, R4, 0x1c0, R51, 0xf8, !PT ;  /* 0x000001c004337812 */ /* 0x000fe400078ef833 */
[----:B------:R-:W-:Y:S02]  /*01b0*/  SHF.L.U32 R4, R0, 0x2, RZ ;  /* 0x0000000200047819 */ /* 0x000fe400000006ff */
[C---:B------:R-:W-:Y:S02]  /*01c0*/  SHF.L.U32 R48, R7.reuse, 0x2, RZ ;  /* 0x0000000207307819 */ /* 0x040fe400000006ff */
[----:B------:R-:W-:Y:S02]  /*01d0*/  LOP3.LUT R7, R7, 0xf, RZ, 0xc0, !PT ;  /* 0x0000000f07077812 */ /* 0x000fe400078ec0ff */
[----:B------:R-:W-:-:S02]  /*01e0*/  LOP3.LUT R3, R8, 0x1c0, R5, 0xf8, !PT ;  /* 0x000001c008037812 */ /* 0x000fc400078ef805 */
[C---:B------:R-:W-:Y:S02]  /*01f0*/  IADD3 R8, PT, PT, R4.reuse, 0x1, RZ ;  /* 0x0000000104087810 */ /* 0x040fe40007ffe0ff */
[----:B------:R-:W-:Y:S02]  /*0200*/  LOP3.LUT R48, R7, 0x1c0, R48, 0xf8, !PT ;  /* 0x000001c007307812 */ /* 0x000fe400078ef830 */
[----:B------:R-:W-:Y:S02]  /*0210*/  IADD3 R5, PT, PT, R57, 0x4, RZ ;  /* 0x0000000439057810 */ /* 0x000fe40007ffe0ff */
[----:B------:R-:W-:Y:S02]  /*0220*/  LOP3.LUT R7, R4, 0xffff, RZ, 0xc0, !PT ;  /* 0x0000ffff04077812 */ /* 0x000fe400078ec0ff */
[----:B------:R-:W-:Y:S02]  /*0230*/  LOP3.LUT R9, R8, 0xffff, RZ, 0xc0, !PT ;  /* 0x0000ffff08097812 */ /* 0x000fe400078ec0ff */
[----:B------:R-:W-:-:S02]  /*0240*/  IADD3 R10, PT, PT, R4, 0x2, RZ ;  /* 0x00000002040a7810 */ /* 0x000fc40007ffe0ff */
[----:B------:R-:W-:Y:S01]  /*0250*/  IADD3 R14, PT, PT, R4, 0x3, RZ ;  /* 0x00000003040e7810 */ /* 0x000fe20007ffe0ff */
[----:B------:R-:W-:Y:S01]  /*0260*/  IMAD R9, R9, 0x925, RZ ;  /* 0x0000092509097824 */ /* 0x000fe200078e02ff */
[C---:B------:R-:W-:Y:S02]  /*0270*/  SHF.L.U32 R49, R5.reuse, 0x2, RZ ;  /* 0x0000000205317819 */ /* 0x040fe400000006ff */
[----:B------:R-:W-:Y:S01]  /*0280*/  LOP3.LUT R12, R5, 0xf, RZ, 0xc0, !PT ;  /* 0x0000000f050c7812 */ /* 0x000fe200078ec0ff */
[----:B------:R-:W-:Y:S01]  /*0290*/  IMAD R5, R7, 0x925, RZ ;  /* 0x0000092507057824 */ /* 0x000fe200078e02ff */
[----:B------:R-:W-:Y:S02]  /*02a0*/  LOP3.LUT R11, R10, 0xffff, RZ, 0xc0, !PT ;  /* 0x0000ffff0a0b7812 */ /* 0x000fe400078ec0ff */
[----:B------:R-:W-:Y:S02]  /*02b0*/  LOP3.LUT R7, R14, 0xffff, RZ, 0xc0, !PT ;  /* 0x0000ffff0e077812 */ /* 0x000fe400078ec0ff */
[----:B------:R-:W-:Y:S01]  /*02c0*/  SHF.R.U32.HI R5, RZ, 0x11, R5 ;  /* 0x00000011ff057819 */ /* 0x000fe20000011605 */
[----:B------:R-:W-:Y:S01]  /*02d0*/  IMAD R11, R11, 0x925, RZ ;  /* 0x000009250b0b7824 */ /* 0x000fe200078e02ff */
[----:B------:R-:W-:Y:S01]  /*02e0*/  SHF.R.U32.HI R9, RZ, 0x11, R9 ;  /* 0x00000011ff097819 */ /* 0x000fe20000011609 */
[----:B------:R-:W-:Y:S01]  /*02f0*/  IMAD R7, R7, 0x925, RZ ;  /* 0x0000092507077824 */ /* 0x000fe200078e02ff */
[----:B------:R-:W-:Y:S01]  /*0300*/  LOP3.LUT R49, R12, 0x1c0, R49, 0xf8, !PT ;  /* 0x000001c00c317812 */ /* 0x000fe200078ef831 */
[C---:B------:R-:W-:Y:S01]  /*0310*/  IMAD R56, R5.reuse, 0xc40, RZ ;  /* 0x00000c4005387824 */ /* 0x040fe200078e02ff */
[----:B------:R-:W-:Y:S01]  /*0320*/  PRMT R12, R5, 0x9910, RZ ;  /* 0x00009910050c7816 */ /* 0x000fe200000000ff */
[C---:B------:R-:W-:Y:S01]  /*0330*/  IMAD R55, R9.reuse, 0xc40, RZ ;  /* 0x00000c4009377824 */ /* 0x040fe200078e02ff */
[----:B------:R-:W-:-:S02]  /*0340*/  PRMT R13, R9, 0x9910, RZ ;  /* 0x00009910090d7816 */ /* 0x000fc400000000ff */
[----:B------:R-:W-:Y:S02]  /*0350*/  SHF.R.U32.HI R11, RZ, 0x11, R11 ;  /* 0x00000011ff0b7819 */ /* 0x000fe4000001160b */
[----:B------:R-:W-:Y:S02]  /*0360*/  SHF.R.U32.HI R15, RZ, 0x11, R7 ;  /* 0x00000011ff0f7819 */ /* 0x000fe40000011607 */
[----:B------:R-:W-:Y:S01]  /*0370*/  MOV R7, R12 ;  /* 0x0000000c00077202 */ /* 0x000fe20000000f00 */
[----:B------:R-:W-:Y:S01]  /*0380*/  IMAD R54, R11, 0xc40, RZ ;  /* 0x00000c400b367824 */ /* 0x000fe200078e02ff */
[----:B------:R-:W-:Y:S01]  /*0390*/  MOV R12, R13 ;  /* 0x0000000d000c7202 */ /* 0x000fe20000000f00 */
[----:B------:R-:W-:Y:S01]  /*03a0*/  IMAD R53, R15, 0xc40, RZ ;  /* 0x00000c400f357824 */ /* 0x000fe200078e02ff */
[----:B------:R-:W-:Y:S02]  /*03b0*/  PRMT R16, R11, 0x9910, RZ ;  /* 0x000099100b107816 */ /* 0x000fe400000000ff */
[----:B------:R-:W-:Y:S01]  /*03c0*/  SHF.R.U32.HI R13, RZ, 0x4, R6 ;  /* 0x00000004ff0d7819 */ /* 0x000fe20000011606 */
[----:B------:R-:W-:Y:S01]  /*03d0*/  IMAD R6, R7, 0x38, RZ ;  /* 0x0000003807067824 */ /* 0x000fe200078e02ff */
[----:B------:R-:W-:Y:S01]  /*03e0*/  PRMT R17, R15, 0x9910, RZ ;  /* 0x000099100f117816 */ /* 0x000fe200000000ff */
[----:B------:R-:W-:Y:S01]  /*03f0*/  IMAD R7, R12, 0x38, RZ ;  /* 0x000000380c077824 */ /* 0x000fe200078e02ff */
[----:B--2---:R-:W-:Y:S01]  /*0400*/  LEA R57, R2, R57, 0x7 ;  /* 0x0000003902397211 */ /* 0x004fe200078e38ff */
[----:B------:R-:W-:Y:S01]  /*0410*/  IMAD R12, R16, 0x38, RZ ;  /* 0x00000038100c7824 */ /* 0x000fe200078e02ff */
[----:B------:R-:W-:-:S02]  /*0420*/  MOV R16, R17 ;  /* 0x0000001100107202 */ /* 0x000fc40000000f00 */
[----:B------:R-:W-:Y:S02]  /*0430*/  IADD3 R17, PT, PT, RZ, -R6, RZ ;  /* 0x80000006ff117210 */ /* 0x000fe40007ffe0ff */
[----:B------:R-:W-:Y:S01]  /*0440*/  IADD3 R18, PT, PT, RZ, -R7, RZ ;  /* 0x80000007ff127210 */ /* 0x000fe20007ffe0ff */
[----:B------:R-:W-:Y:S01]  /*0450*/  IMAD R6, R16, 0x38, RZ ;  /* 0x0000003810067824 */ /* 0x000fe200078e02ff */
[----:B------:R-:W-:Y:S02]  /*0460*/  IADD3 R12, PT, PT, RZ, -R12, RZ ;  /* 0x8000000cff0c7210 */ /* 0x000fe40007ffe0ff */
[----:B------:R-:W-:Y:S02]  /*0470*/  ISETP.GT.U32.AND P0, PT, R57, 0x3fe, PT ;  /* 0x000003fe3900780c */ /* 0x000fe40003f04070 */
[----:B------:R-:W-:Y:S02]  /*0480*/  IADD3 R6, PT, PT, RZ, -R6, RZ ;  /* 0x80000006ff067210 */ /* 0x000fe40007ffe0ff */
[----:B------:R-:W-:-:S02]  /*0490*/  LEA R13, R2, R13, 0x3 ;  /* 0x0000000d020d7211 */ /* 0x000fc400078e18ff */
[----:B------:R-:W-:Y:S02]  /*04a0*/  PRMT R7, R17, 0x7710, RZ ;  /* 0x0000771011077816 */ /* 0x000fe400000000ff */
[----:B------:R-:W-:Y:S01]  /*04b0*/  PRMT R17, R18, 0x7710, RZ ;  /* 0x0000771012117816 */ /* 0x000fe200000000ff */
[----:B------:R-:W-:Y:S01]  /*04c0*/  HFMA2 R18, -RZ, RZ, 0, 0 ;  /* 0x00000000ff127431 */ /* 0x000fe200000001ff */
[----:B------:R-:W-:Y:S02]  /*04d0*/  PRMT R19, R12, 0x7710, RZ ;  /* 0x000077100c137816 */ /* 0x000fe400000000ff */
[----:B------:R-:W-:Y:S02]  /*04e0*/  PRMT R5, R6, 0x7710, RZ ;  /* 0x0000771006057816 */ /* 0x000fe400000000ff */
[----:B------:R-:W-:Y:S02]  /*04f0*/  ISETP.GT.U32.OR P0, PT, R13, 0x3f, P0 ;  /* 0x0000003f0d00780c */ /* 0x000fe40000704470 */
[----:B------:R-:W-:-:S02]  /*0500*/  IADD3 R7, PT, PT, R4, R7, RZ ;  /* 0x0000000704077210 */ /* 0x000fc40007ffe0ff */
[----:B------:R-:W-:Y:S02]  /*0510*/  IADD3 R8, PT, PT, R8, R17, RZ ;  /* 0x0000001108087210 */ /* 0x000fe40007ffe0ff */
[----:B------:R-:W-:Y:S02]  /*0520*/  CS2R R16, SRZ ;  /* 0x0000000000107805 */ /* 0x000fe4000001ff00 */
[----:B------:R-:W-:Y:S02]  /*0530*/  IADD3 R13, PT, PT, R10, R19, RZ ;  /* 0x000000130a0d7210 */ /* 0x000fe40007ffe0ff */
[----:B------:R-:W-:Y:S02]  /*0540*/  IADD3 R14, PT, PT, R14, R5, RZ ;  /* 0x000000050e0e7210 */ /* 0x000fe40007ffe0ff */
[----:B------:R-:W-:Y:S02]  /*0550*/  LOP3.LUT R56, R56, 0xffff, R7, 0xf8, !PT ;  /* 0x0000ffff38387812 */ /* 0x000fe400078ef807 */
[----:B------:R-:W-:-:S02]  /*0560*/  LOP3.LUT R55, R55, 0xffff, R8, 0xf8, !PT ;  /* 0x0000ffff37377812 */ /* 0x000fc400078ef808 */
[----:B------:R-:W-:Y:S02]  /*0570*/  LOP3.LUT R54, R54, 0xffff, R13, 0xf8, !PT ;  /* 0x0000ffff36367812 */ /* 0x000fe400078ef80d */
[----:B------:R-:W-:Y:S02]  /*0580*/  LOP3.LUT R53, R53, 0xffff, R14, 0xf8, !PT ;  /* 0x0000ffff35357812 */ /* 0x000fe400078ef80e */
[----:B----4-:R-:W-:-:S07]  /*0590*/  LEA R52, R57, UR4, 0x2 ;  /* 0x0000000439347c11 */ /* 0x010fce000f8e10ff */
.L_x_596:
[----:B------:R-:W-:Y:S01]  /*05a0*/  MOV R9, 0x5 ;  /* 0x0000000500097802 */ /* 0x000fe20000000f00 */
[----:B------:R-:W0:Y:S01]  /*05b0*/  LDC.64 R24, c[0x0][0x380] ;  /* 0x0000e000ff187b82 */ /* 0x000e220000000a00 */
[C---:B------:R-:W-:Y:S02]  /*05c0*/  LEA R8, R0.reuse, R0, 0x2 ;  /* 0x0000000000087211 */ /* 0x040fe400078e10ff */
[C---:B------:R-:W-:Y:S01]  /*05d0*/  ISETP.GT.U32.AND P3, PT, R57.reuse, 0x3ff, PT ;  /* 0x000003ff3900780c */ /* 0x040fe20003f64070 */
[CC--:B------:R-:W-:Y:S01]  /*05e0*/  IMAD R4, R0.reuse, R9.reuse, 0x2 ;  /* 0x0000000200047424 */ /* 0x0c0fe200078e0209 */
[----:B------:R-:W-:Y:S01]  /*05f0*/  SHF.R.U32.HI R5, RZ, 0x4, R8 ;  /* 0x00000004ff057819 */ /* 0x000fe20000011608 */
[CC--:B------:R-:W-:Y:S01]  /*0600*/  IMAD R6, R0.reuse, R9.reuse, 0x3 ;  /* 0x0000000300067424 */ /* 0x0c0fe200078e0209 */
[----:B------:R-:W-:Y:S02]  /*0610*/  ISETP.GT.U32.AND P1, PT, R57, 0x3fd, PT ;  /* 0x000003fd3900780c */ /* 0x000fe40003f24070 */
[----:B------:R-:W-:Y:S01]  /*0620*/  SHF.R.U32.HI R7, RZ, 0x4, R4 ;  /* 0x00000004ff077819 */ /* 0x000fe20000011604 */
[----:B------:R-:W-:Y:S01]  /*0630*/  IMAD R4, R0, R9, 0x4 ;  /* 0x0000000400047424 */ /* 0x000fe200078e0209 */
[----:B------:R-:W-:-:S02]  /*0640*/  LEA R5, R2, R5, 0x3 ;  /* 0x0000000502057211 */ /* 0x000fc400078e18ff */
[C---:B------:R-:W-:Y:S02]  /*0650*/  LEA R7, R2.reuse, R7, 0x3 ;  /* 0x0000000702077211 */ /* 0x040fe400078e18ff */
[----:B------:R-:W-:Y:S02]  /*0660*/  ISETP.GT.U32.OR P3, PT, R5, 0x3f, P3 ;  /* 0x0000003f0500780c */ /* 0x000fe40001f64470 */
[----:B------:R-:W-:Y:S02]  /*0670*/  SHF.R.U32.HI R5, RZ, 0x4, R6 ;  /* 0x00000004ff057819 */ /* 0x000fe40000011606 */
[----:B------:R-:W-:Y:S02]  /*0680*/  SHF.R.U32.HI R9, RZ, 0x4, R4 ;  /* 0x00000004ff097819 */ /* 0x000fe40000011604 */
[----:B------:R-:W-:Y:S02]  /*0690*/  ISETP.GT.U32.AND P2, PT, R57, 0x3fc, PT ;  /* 0x000003fc3900780c */ /* 0x000fe40003f44070 */
[----:B------:R-:W-:-:S02]  /*06a0*/  LEA R5, R2, R5, 0x3 ;  /* 0x0000000502057211 */ /* 0x000fc400078e18ff */
[----:B------:R-:W-:Y:S02]  /*06b0*/  ISETP.GT.U32.AND P4, PT, R57, 0x3fb, PT ;  /* 0x000003fb3900780c */ /* 0x000fe40003f84070 */
[C---:B------:R-:W-:Y:S01]  /*06c0*/  LEA R9, R2.reuse, R9, 0x3 ;  /* 0x0000000902097211 */ /* 0x040fe200078e18ff */
[----:B------:R-:W-:Y:S01]  /*06d0*/  BAR.SYNC.DEFER_BLOCKING 0x0 ;  /* 0x0000000000007b1d */ /* 0x000fe20000010000 */
[----:B------:R-:W-:Y:S02]  /*06e0*/  ISETP.GT.U32.OR P1, PT, R7, 0x3f, P1 ;  /* 0x0000003f0700780c */ /* 0x000fe40000f24470 */
[----:B------:R-:W-:Y:S01]  /*06f0*/  ISETP.GT.U32.OR P2, PT, R5, 0x3f, P2 ;  /* 0x0000003f0500780c */ /* 0x000fe20001744470 */
[----:B------:R-:W-:Y:S01]  /*0700*/  IMAD R5, R2, 0x1880, R58 ;  /* 0x0000188002057824 */ /* 0x000fe200078e023a */
[----:B------:R-:W-:Y:S02]  /*0710*/  ISETP.GT.U32.OR P4, PT, R9, 0x3f, P4 ;  /* 0x0000003f0900780c */ /* 0x000fe40002784470 */
[----:B------:R-:W-:Y:S01]  /*0720*/  ISETP.GT.U32.OR P3, PT, R0, 0x19, P3 ;  /* 0x000000190000780c */ /* 0x000fe20001f64470 */
[----:B------:R-:W-:Y:S01]  /*0730*/  IMAD R5, R50, 0xc400, R5 ;  /* 0x0000c40032057824 */ /* 0x000fe200078e0205 */
[----:B------:R-:W-:-:S02]  /*0740*/  ISETP.GT.U32.OR P5, PT, R0, 0x19, P0 ;  /* 0x000000190000780c */ /* 0x000fc400007a4470 */
[C---:B------:R-:W-:Y:S02]  /*0750*/  ISETP.GT.U32.OR P1, PT, R0.reuse, 0x19, P1 ;  /* 0x000000190000780c */ /* 0x040fe40000f24470 */
[C---:B------:R-:W-:Y:S02]  /*0760*/  ISETP.GT.U32.OR P2, PT, R0.reuse, 0x18, P2 ;  /* 0x000000180000780c */ /* 0x040fe40001744470 */
[----:B------:R-:W-:Y:S02]  /*0770*/  ISETP.GT.U32.OR P4, PT, R0, 0x18, P4 ;  /* 0x000000180000780c */ /* 0x000fe40002784470 */
[-C--:B------:R-:W-:Y:S02]  /*0780*/  IADD3 R27, PT, PT, R55, R5.reuse, RZ ;  /* 0x00000005371b7210 */ /* 0x080fe40007ffe0ff */
[-C--:B------:R-:W-:Y:S01]  /*0790*/  IADD3 R19, PT, PT, R54, R5.reuse, RZ ;  /* 0x0000000536137210 */ /* 0x080fe20007ffe0ff */
[----:B------:R-:W1:Y:S01]  /*07a0*/  @!P3 LDC.64 R22, c[0x0][0x388] ;  /* 0x0000e200ff16bb82 */ /* 0x000e620000000a00 */
[----:B------:R-:W-:Y:S01]  /*07b0*/  @!P3 LOP3.LUT R4, R8, 0xf, RZ, 0xc0, !PT ;  /* 0x0000000f0804b812 */ /* 0x000fe200078ec0ff */
[----:B------:R-:W-:Y:S01]  /*07c0*/  @!P3 IMAD R7, R0, 0x14, RZ ;  /* 0x000000140007b824 */ /* 0x000fe200078e02ff */
[----:B------:R-:W-:Y:S01]  /*07d0*/  IADD3 R29, PT, PT, R53, R5, RZ ;  /* 0x00000005351d7210 */ /* 0x000fe20007ffe0ff */
[----:B0-----:R-:W-:-:S03]  /*07e0*/  IMAD.WIDE.U32 R26, R27, 0x4, R24 ;  /* 0x000000041b1a7825 */ /* 0x001fc600078e0018 */
[----:B------:R-:W-:Y:S01]  /*07f0*/  @!P3 LOP3.LUT R28, R4, 0x1c0, R7, 0xf8, !PT ;  /* 0x000001c0041cb812 */ /* 0x000fe200078ef807 */
[----:B------:R-:W0:Y:S01]  /*0800*/  @!P5 LDC.64 R14, c[0x0][0x388] ;  /* 0x0000e200ff0edb82 */ /* 0x000e220000000a00 */
[----:B------:R-:W-:Y:S02]  /*0810*/  LEA R4, R2, R50, 0x5 ;  /* 0x0000003202047211 */ /* 0x000fe400078e28ff */
[----:B------:R-:W-:Y:S02]  /*0820*/  IADD3 R7, PT, PT, R56, R5, RZ ;  /* 0x0000000538077210 */ /* 0x000fe40007ffe0ff */
[----:B------:R-:W-:-:S03]  /*0830*/  SHF.L.U32 R30, R4, 0x4, RZ ;  /* 0x00000004041e7819 */ /* 0x000fc600000006ff */
[----:B------:R-:W2:Y:S01]  /*0840*/  @!P1 LDC.64 R12, c[0x0][0x388] ;  /* 0x0000e200ff0c9b82 */ /* 0x000ea20000000a00 */
[--C-:B------:R-:W-:Y:S01]  /*0850*/  IMAD.WIDE.U32 R4, R7, 0x4, R24.reuse ;  /* 0x0000000407047825 */ /* 0x100fe200078e0018 */
[-C--:B------:R-:W-:Y:S02]  /*0860*/  @!P1 IADD3 R31, PT, PT, R3, R30.reuse, RZ ;  /* 0x0000001e031f9210 */ /* 0x080fe40007ffe0ff */
[----:B------:R-:W-:Y:S01]  /*0870*/  @!P2 IADD3 R43, PT, PT, R48, R30, RZ ;  /* 0x0000001e302ba210 */ /* 0x000fe20007ffe0ff */
[--C-:B------:R-:W-:Y:S01]  /*0880*/  IMAD.WIDE.U32 R6, R19, 0x4, R24.reuse ;  /* 0x0000000413067825 */ /* 0x100fe200078e0018 */
[----:B------:R-:W-:Y:S01]  /*0890*/  @!P3 IADD3 R19, PT, PT, R30, R28, RZ ;  /* 0x0000001c1e13b210 */ /* 0x000fe20007ffe0ff */
[----:B------:R-:W3:Y:S01]  /*08a0*/  LDG.E.CONSTANT R4, desc[UR8][R4.64] ;  /* 0x0000000804047981 */ /* 0x000ee2000c1e9900 */
[----:B------:R-:W4:Y:S01]  /*08b0*/  @!P2 LDC.64 R10, c[0x0][0x388] ;  /* 0x0000e200ff0aab82 */ /* 0x000f220000000a00 */
[----:B------:R-:W-:Y:S01]  /*08c0*/  IMAD.WIDE.U32 R24, R29, 0x4, R24 ;  /* 0x000000041d187825 */ /* 0x000fe200078e0018 */
[-C--:B------:R-:W-:Y:S01]  /*08d0*/  @!P5 IADD3 R29, PT, PT, R51, R30.reuse, RZ ;  /* 0x0000001e331dd210 */ /* 0x080fe20007ffe0ff */
[----:B------:R-:W3:Y:S01]  /*08e0*/  LDG.E.CONSTANT R6, desc[UR8][R6.64] ;  /* 0x0000000806067981 */ /* 0x000ee2000c1e9900 */
[----:B------:R-:W-:Y:S01]  /*08f0*/  @!P4 IADD3 R45, PT, PT, R49, R30, RZ ;  /* 0x0000001e312dc210 */ /* 0x000fe20007ffe0ff */
[----:B-1----:R-:W-:-:S03]  /*0900*/  @!P3 IMAD.WIDE.U32 R22, R19, 0x4, R22 ;  /* 0x000000041316b825 */ /* 0x002fc600078e0016 */
[----:B------:R-:W1:Y:S01]  /*0910*/  @!P4 LDC.64 R8, c[0x0][0x388] ;  /* 0x0000e200ff08cb82 */ /* 0x000e620000000a00 */
[----:B0-----:R-:W-:Y:S01]  /*0920*/  @!P5 IMAD.WIDE.U32 R14, R29, 0x4, R14 ;  /* 0x000000041d0ed825 */ /* 0x001fe200078e000e */
[----:B------:R-:W3:Y:S04]  /*0930*/  LDG.E.CONSTANT R5, desc[UR8][R26.64] ;  /* 0x000000081a057981 */ /* 0x000ee8000c1e9900 */
[----:B------:R-:W3:Y:S01]  /*0940*/  LDG.E.CONSTANT R7, desc[UR8][R24.64] ;  /* 0x0000000818077981 */ /* 0x000ee2000c1e9900 */
[----:B--2---:R-:W-:-:S03]  /*0950*/  @!P1 IMAD.WIDE.U32 R12, R31, 0x4, R12 ;  /* 0x000000041f0c9825 */ /* 0x004fc600078e000c */
[----:B------:R-:W2:Y:S04]  /*0960*/  @!P3 LDG.E.CONSTANT R23, desc[UR8][R22.64] ;  /* 0x000000081617b981 */ /* 0x000ea8000c1e9900 */
[----:B------:R-:W5:Y:S01]  /*0970*/  @!P1 LDG.E.CONSTANT R13, desc[UR8][R12.64] ;  /* 0x000000080c0d9981 */ /* 0x000f62000c1e9900 */
[----:B----4-:R-:W-:-:S03]  /*0980*/  @!P2 IMAD.WIDE.U32 R10, R43, 0x4, R10 ;  /* 0x000000042b0aa825 */ /* 0x010fc600078e000a */
[----:B------:R-:W4:Y:S04]  /*0990*/  @!P5 LDG.E.CONSTANT R15, desc[UR8][R14.64] ;  /* 0x000000080e0fd981 */ /* 0x000f28000c1e9900 */
[----:B------:R-:W4:Y:S01]  /*09a0*/  @!P2 LDG.E.CONSTANT R11, desc[UR8][R10.64] ;  /* 0x000000080a0ba981 */ /* 0x000f22000c1e9900 */
[----:B-1----:R-:W-:-:S06]  /*09b0*/  @!P4 IMAD.WIDE.U32 R8, R45, 0x4, R8 ;  /* 0x000000042d08c825 */ /* 0x002fcc00078e0008 */
[----:B------:R-:W4:Y:S01]  /*09c0*/  @!P4 LDG.E.CONSTANT R9, desc[UR8][R8.64] ;  /* 0x000000080809c981 */ /* 0x000f22000c1e9900 */
[----:B------:R-:W0:Y:S01]  /*09d0*/  S2UR UR5, SR_CgaCtaId ;  /* 0x00000000000579c3 */ /* 0x000e220000008800 */
[----:B------:R-:W-:Y:S01]  /*09e0*/  IMAD R19, R2, 0x1c, R0 ;  /* 0x0000001c02137824 */ /* 0x000fe200078e0200 */
[----:B------:R-:W-:-:S04]  /*09f0*/  UMOV UR4, 0x400 ;  /* 0x0000040000047882 */ /* 0x000fc80000000000 */
[----:B------:R-:W-:Y:S01]  /*0a00*/  SHF.L.U32 R19, R19, 0x2, RZ ;  /* 0x0000000213137819 */ /* 0x000fe200000006ff */
[----:B0-----:R-:W-:-:S06]  /*0a10*/  ULEA UR6, UR5, UR4, 0x18 ;  /* 0x0000000405067291 */ /* 0x001fcc000f8ec0ff */
[----:B------:R-:W-:Y:S01]  /*0a20*/  LEA R19, R19, UR6, 0x2 ;  /* 0x0000000613137c11 */ /* 0x000fe2000f8e10ff */
[----:B------:R-:W-:-:S04]  /*0a30*/  UIADD3 UR4, UPT, UPT, UR4, 0xe00, URZ ;  /* 0x00000e0004047890 */ /* 0x000fc8000fffe0ff */
[----:B------:R-:W-:Y:S01]  /*0a40*/  ULEA UR4, UR5, UR4, 0x18 ;  /* 0x0000000405047291 */ /* 0x000fe2000f8ec0ff */
[----:B------:R-:W-:Y:S02]  /*0a50*/  IADD3 R50, PT, PT, R50, 0x1, RZ ;  /* 0x0000000132327810 */ /* 0x000fe40007ffe0ff */
[----:B------:R-:W-:-:S03]  /*0a60*/  LEA R60, R0, UR6, 0x2 ;  /* 0x00000006003c7c11 */ /* 0x000fc6000f8e10ff */
[----:B------:R-:W-:Y:S02]  /*0a70*/  LEA R59, R2, UR4, 0x6 ;  /* 0x00000004023b7c11 */ /* 0x000fe4000f8e30ff */
[----:B------:R-:W-:Y:S02]  /*0a80*/  IADD3 R60, PT, PT, R60, 0xe0, RZ ;  /* 0x000000e03c3c7810 */ /* 0x000fe40007ffe0ff */
[----:B------:R-:W-:Y:S01]  /*0a90*/  IADD3 R59, PT, PT, R59, 0x800, RZ ;  /* 0x000008003b3b7810 */ /* 0x000fe20007ffe0ff */
[----:B------:R-:W-:Y:S01]  /*0aa0*/  UMOV UR4, 0xe0 ;  /* 0x000000e000047882 */ /* 0x000fe20000000000 */
[----:B---3--:R0:W-:Y:S04]  /*0ab0*/  STS.128 [R19], R4 ;  /* 0x0000000413007388 */ /* 0x0081e80000000c00 */
[----:B--2---:R0:W-:Y:S04]  /*0ac0*/  @!P3 STS [R52], R23 ;  /* 0x000000173400b388 */ /* 0x0041e80000000800 */
[----:B-----5:R0:W-:Y:S04]  /*0ad0*/  @!P1 STS [R52+0x8], R13 ;  /* 0x0000080d34009388 */ /* 0x0201e80000000800 */
[----:B----4-:R0:W-:Y:S04]  /*0ae0*/  @!P5 STS [R52+0x4], R15 ;  /* 0x0000040f3400d388 */ /* 0x0101e80000000800 */
[----:B------:R0:W-:Y:S04]  /*0af0*/  @!P2 STS [R52+0xc], R11 ;  /* 0x00000c0b3400a388 */ /* 0x0001e80000000800 */
[----:B------:R0:W-:Y:S01]  /*0b00*/  @!P4 STS [R52+0x10], R9 ;  /* 0x000010093400c388 */ /* 0x0001e20000000800 */
[----:B------:R-:W-:Y:S01]  /*0b10*/  BAR.SYNC.DEFER_BLOCKING 0x0 ;  /* 0x0000000000007b1d */ /* 0x000fe20000010000 */
[----:B------:R-:W-:-:S13]  /*0b20*/  ISETP.NE.AND P1, PT, R50, 0x4, PT ;  /* 0x000000043200780c */ /* 0x000fda0003f25270 */
.L_x_595:
[----:B0-----:R-:W-:Y:S01]  /*0b30*/  LDS.128 R4, [R59+-0x800] ;  /* 0xfff800003b047984 */ /* 0x001fe20000000c00 */
[----:B------:R-:W-:-:S03]  /*0b40*/  UIADD3 UR4, UPT, UPT, UR4, 0x700, URZ ;  /* 0x0000070004047890 */ /* 0x000fc6000fffe0ff */
[----:B------:R-:W0:Y:S01]  /*0b50*/  LDS R42, [R60+-0x70] ;  /* 0xffff90003c2a7984 */ /* 0x000e220000000800 */
[----:B------:R-:W-:-:S03]  /*0b60*/  UISETP.NE.AND UP0, UPT, UR4, 0xee0, UPT ;  /* 0x00000ee00400788c */ /* 0x000fc6000bf05270 */
[----:B------:R-:W1:Y:S04]  /*0b70*/  LDS R45, [R60+-0xe0] ;  /* 0xffff20003c2d7984 */ /* 0x000e680000000800 */
[----:B------:R-:W2:Y:S04]  /*0b80*/  LDS.128 R8, [R59+-0x600] ;  /* 0xfffa00003b087984 */ /* 0x000ea80000000c00 */
[----:B------:R-:W3:Y:S04]  /*0b90*/  LDS.128 R12, [R59+-0x400] ;  /* 0xfffc00003b0c7984 */ /* 0x000ee80000000c00 */
[----:B------:R-:W4:Y:S04]  /*0ba0*/  LDS R43, [R60] ;  /* 0x000000003c2b7984 */ /* 0x000f280000000800 */
[----:B------:R-:W5:Y:S04]  /*0bb0*/  LDS R44, [R60+0x70] ;  /* 0x000070003c2c7984 */ /* 0x000f680000000800 */
[----:B------:R-:W5:Y:S01]  /*0bc0*/  LDS.128 R28, [R59+0x400] ;  /* 0x000400003b1c7984 */ /* 0x000f620000000c00 */
[----:B0-----:R-:W-:Y:S01]  /*0bd0*/  FFMA R19, R4, R42, R20 ;  /* 0x0000002a04137223 */ /* 0x001fe20000000014 */
[C---:B-1----:R-:W-:Y:S01]  /*0be0*/  FFMA R18, R45.reuse, R4, R18 ;  /* 0x000000042d127223 */ /* 0x042fe20000000012 */
[C---:B--2---:R-:W-:Y:S01]  /*0bf0*/  FFMA R20, R45.reuse, R8, R17 ;  /* 0x000000082d147223 */ /* 0x044fe20000000011 */
[----:B------:R-:W-:Y:S01]  /*0c00*/  FFMA R21, R8, R42, R21 ;  /* 0x0000002a08157223 */ /* 0x000fe20000000015 */
[----:B---3--:R-:W-:Y:S01]  /*0c10*/  FFMA R24, R45, R12, R16 ;  /* 0x0000000c2d187223 */ /* 0x008fe20000000010 */
[----:B------:R-:W-:Y:S01]  /*0c20*/  FFMA R47, R12, R42, R47 ;  /* 0x0000002a0c2f7223 */ /* 0x000fe2000000002f */
[C---:B----4-:R-:W-:Y:S01]  /*0c30*/  FFMA R8, R43.reuse, R9, R20 ;  /* 0x000000092b087223 */ /* 0x050fe20000000014 */
[C---:B------:R-:W-:Y:S01]  /*0c40*/  FFMA R4, R43.reuse, R5, R18 ;  /* 0x000000052b047223 */ /* 0x040fe20000000012 */
[----:B------:R-:W-:Y:S01]  /*0c50*/  FFMA R12, R43, R13, R24 ;  /* 0x0000000d2b0c7223 */ /* 0x000fe20000000018 */
[C---:B-----5:R-:W-:Y:S01]  /*0c60*/  FFMA R9, R44.reuse, R9, R21 ;  /* 0x000000092c097223 */ /* 0x060fe20000000015 */
[C---:B------:R-:W-:Y:S01]  /*0c70*/  FFMA R5, R44.reuse, R5, R19 ;  /* 0x000000052c057223 */ /* 0x040fe20000000013 */
[----:B------:R-:W0:Y:S01]  /*0c80*/  LDS.128 R20, [R59] ;  /* 0x000000003b147984 */ /* 0x000e220000000c00 */
[----:B------:R-:W-:Y:S01]  /*0c90*/  FFMA R13, R44, R13, R47 ;  /* 0x0000000d2c0d7223 */ /* 0x000fe2000000002f */
[C---:B------:R-:W-:Y:S01]  /*0ca0*/  FFMA R61, R45.reuse, R28, R35 ;  /* 0x0000001c2d3d7223 */ /* 0x040fe20000000023 */
[----:B------:R-:W-:Y:S01]  /*0cb0*/  FFMA R41, R28, R42, R41 ;  /* 0x0000002a1c297223 */ /* 0x000fe20000000029 */
[----:B------:R-:W1:Y:S04]  /*0cc0*/  LDS.128 R16, [R59+-0x200] ;  /* 0xfffe00003b107984 */ /* 0x000e680000000c00 */
[----:B------:R-:W2:Y:S01]  /*0cd0*/  LDS.128 R24, [R59+0x200] ;  /* 0x000200003b187984 */ /* 0x000ea20000000c00 */
[C---:B0-----:R-:W-:Y:S01]  /*0ce0*/  FFMA R47, R45.reuse, R20, R33 ;  /* 0x000000142d2f7223 */ /* 0x041fe20000000021 */
[----:B------:R-:W-:Y:S01]  /*0cf0*/  FFMA R20, R20, R42, R39 ;  /* 0x0000002a14147223 */ /* 0x000fe20000000027 */
[----:B-1----:R-:W-:Y:S01]  /*0d00*/  FFMA R46, R45, R16, R32 ;  /* 0x000000102d2e7223 */ /* 0x002fe20000000020 */
[----:B------:R-:W-:Y:S01]  /*0d10*/  FFMA R37, R16, R42, R37 ;  /* 0x0000002a10257223 */ /* 0x000fe20000000025 */
[----:B------:R-:W-:Y:S01]  /*0d20*/  FFMA R47, R43, R21, R47 ;  /* 0x000000152b2f7223 */ /* 0x000fe2000000002f */
[----:B------:R-:W0:Y:S01]  /*0d30*/  LDS R16, [R60+0x150] ;  /* 0x000150003c107984 */ /* 0x000e220000000800 */
[----:B--2---:R-:W-:Y:S01]  /*0d40*/  FFMA R39, R45, R24, R34 ;  /* 0x000000182d277223 */ /* 0x004fe20000000022 */
[----:B------:R-:W-:Y:S01]  /*0d50*/  FFMA R40, R24, R42, R40 ;  /* 0x0000002a18287223 */ /* 0x000fe20000000028 */
[C---:B------:R-:W-:Y:S01]  /*0d60*/  FFMA R28, R44.reuse, R17, R37 ;  /* 0x000000112c1c7223 */ /* 0x040fe20000000025 */
[----:B------:R-:W1:Y:S01]  /*0d70*/  LDS.128 R32, [R59+0x600] ;  /* 0x000600003b207984 */ /* 0x000e620000000c00 */
[C---:B------:R-:W-:Y:S01]  /*0d80*/  FFMA R39, R43.reuse, R25, R39 ;  /* 0x000000192b277223 */ /* 0x040fe20000000027 */
[----:B------:R-:W-:Y:S01]  /*0d90*/  FFMA R37, R43, R29, R61 ;  /* 0x0000001d2b257223 */ /* 0x000fe2000000003d */
[C---:B------:R-:W-:Y:S01]  /*0da0*/  FFMA R24, R44.reuse, R21, R20 ;  /* 0x000000152c187223 */ /* 0x040fe20000000014 */
[C---:B------:R-:W-:Y:S01]  /*0db0*/  FFMA R25, R44.reuse, R25, R40 ;  /* 0x000000192c197223 */ /* 0x040fe20000000028 */
[----:B------:R-:W-:-:S02]  /*0dc0*/  FFMA R61, R44, R29, R41 ;  /* 0x0000001d2c3d7223 */ /* 0x000fc40000000029 */
[----:B------:R-:W-:Y:S01]  /*0dd0*/  LDS R29, [R60+0x1c0] ;  /* 0x0001c0003c1d7984 */ /* 0x000fe20000000800 */
[C---:B0-----:R-:W-:Y:S01]  /*0de0*/  FFMA R5, R16.reuse, R6, R5 ;  /* 0x0000000610057223 */ /* 0x041fe20000000005 */
[C---:B------:R-:W-:Y:S01]  /*0df0*/  FFMA R9, R16.reuse, R10, R9 ;  /* 0x0000000a10097223 */ /* 0x040fe20000000009 */
[C---:B------:R-:W-:Y:S01]  /*0e00*/  FFMA R13, R16.reuse, R14, R13 ;  /* 0x0000000e100d7223 */ /* 0x040fe2000000000d */
[----:B------:R-:W-:Y:S01]  /*0e10*/  FFMA R61, R16, R30, R61 ;  /* 0x0000001e103d7223 */ /* 0x000fe2000000003d */
[----:B-1----:R-:W-:Y:S01]  /*0e20*/  FFMA R45, R45, R32, R36 ;  /* 0x000000202d2d7223 */ /* 0x002fe20000000024 */
[----:B------:R-:W-:Y:S01]  /*0e30*/  FFMA R38, R32, R42, R38 ;  /* 0x0000002a20267223 */ /* 0x000fe20000000026 */
[----:B------:R-:W0:Y:S01]  /*0e40*/  LDS R36, [R60+0xe0] ;  /* 0x0000e0003c247984 */ /* 0x000e220000000800 */
[C---:B------:R-:W-:Y:S01]  /*0e50*/  FFMA R32, R43.reuse, R17, R46 ;  /* 0x000000112b207223 */ /* 0x040fe2000000002e */
[-C--:B------:R-:W-:Y:S01]  /*0e60*/  FFMA R45, R43, R33.reuse, R45 ;  /* 0x000000212b2d7223 */ /* 0x080fe2000000002d */
[----:B------:R-:W-:Y:S01]  /*0e70*/  FFMA R44, R44, R33, R38 ;  /* 0x000000212c2c7223 */ /* 0x000fe20000000026 */
[----:B------:R-:W-:Y:S01]  /*0e80*/  LDS.128 R40, [R59+-0x5f0] ;  /* 0xfffa10003b287984 */ /* 0x000fe20000000c00 */
[C---:B0-----:R-:W-:Y:S01]  /*0e90*/  FFMA R17, R36.reuse, R6, R4 ;  /* 0x0000000624117223 */ /* 0x041fe20000000004 */
[----:B------:R-:W-:-:S02]  /*0ea0*/  FFMA R20, R36, R10, R8 ;  /* 0x0000000a24147223 */ /* 0x000fc40000000008 */
[----:B------:R-:W0:Y:S01]  /*0eb0*/  LDS R6, [R60+0x230] ;  /* 0x000230003c067984 */ /* 0x000e220000000800 */
[C---:B------:R-:W-:Y:S01]  /*0ec0*/  FFMA R33, R36.reuse, R14, R12 ;  /* 0x0000000e24217223 */ /* 0x040fe2000000000c */
[C---:B------:R-:W-:Y:S01]  /*0ed0*/  FFMA R32, R36.reuse, R18, R32 ;  /* 0x0000001224207223 */ /* 0x040fe20000000020 */
[C---:B------:R-:W-:Y:S01]  /*0ee0*/  FFMA R21, R36.reuse, R22, R47 ;  /* 0x0000001624157223 */ /* 0x040fe2000000002f */
[C---:B------:R-:W-:Y:S01]  /*0ef0*/  FFMA R12, R36.reuse, R26, R39 ;  /* 0x0000001a240c7223 */ /* 0x040fe20000000027 */
[C---:B------:R-:W-:Y:S01]  /*0f00*/  FFMA R8, R36.reuse, R30, R37 ;  /* 0x0000001e24087223 */ /* 0x040fe20000000025 */
[----:B------:R-:W-:Y:S01]  /*0f10*/  FFMA R4, R36, R34, R45 ;  /* 0x0000002224047223 */ /* 0x000fe2000000002d */
[C---:B------:R-:W-:Y:S01]  /*0f20*/  FFMA R18, R16.reuse, R18, R28 ;  /* 0x0000001210127223 */ /* 0x040fe2000000001c */
[C---:B------:R-:W-:Y:S01]  /*0f30*/  FFMA R10, R16.reuse, R22, R24 ;  /* 0x00000016100a7223 */ /* 0x040fe20000000018 */
[C---:B------:R-:W-:Y:S01]  /*0f40*/  FFMA R14, R16.reuse, R26, R25 ;  /* 0x0000001a100e7223 */ /* 0x040fe20000000019 */
[----:B------:R-:W-:Y:S01]  /*0f50*/  LDS.128 R36, [R59+-0x7f0] ;  /* 0xfff810003b247984 */ /* 0x000fe20000000c00 */
[----:B------:R-:W-:Y:S01]  /*0f60*/  FFMA R16, R16, R34, R44 ;  /* 0x0000002210107223 */ /* 0x000fe2000000002c */
[C---:B------:R-:W-:Y:S01]  /*0f70*/  FFMA R17, R29.reuse, R7, R17 ;  /* 0x000000071d117223 */ /* 0x040fe20000000011 */
[C---:B------:R-:W-:Y:S01]  /*0f80*/  FFMA R34, R29.reuse, R11, R20 ;  /* 0x0000000b1d227223 */ /* 0x040fe20000000014 */
[----:B------:R-:W1:Y:S01]  /*0f90*/  LDS R25, [R60+0x2a0] ;  /* 0x0002a0003c197984 */ /* 0x000e620000000800 */
[C---:B------:R-:W-:Y:S01]  /*0fa0*/  FFMA R33, R29.reuse, R15, R33 ;  /* 0x0000000f1d217223 */ /* 0x040fe20000000021 */
[C---:B------:R-:W-:Y:S01]  /*0fb0*/  FFMA R20, R29.reuse, R19, R32 ;  /* 0x000000131d147223 */ /* 0x040fe20000000020 */
[C---:B------:R-:W-:Y:S01]  /*0fc0*/  FFMA R21, R29.reuse, R23, R21 ;  /* 0x000000171d157223 */ /* 0x040fe20000000015 */
[----:B------:R-:W2:Y:S01]  /*0fd0*/  LDS R24, [R60+0x310] ;  /* 0x000310003c187984 */ /* 0x000ea20000000800 */
[C---:B------:R-:W-:Y:S01]  /*0fe0*/  FFMA R22, R29.reuse, R27, R12 ;  /* 0x0000001b1d167223 */ /* 0x040fe2000000000c */
[C---:B------:R-:W-:Y:S01]  /*0ff0*/  FFMA R30, R29.reuse, R31, R8 ;  /* 0x0000001f1d1e7223 */ /* 0x040fe20000000008 */
[----:B------:R-:W-:Y:S01]  /*1000*/  FFMA R29, R29, R35, R4 ;  /* 0x000000231d1d7223 */ /* 0x000fe20000000004 */
[----:B------:R-:W3:Y:S04]  /*1010*/  LDS.128 R44, [R59+-0x3f0] ;  /* 0xfffc10003b2c7984 */ /* 0x000ee80000000c00 */
[----:B------:R-:W4:Y:S04]  /*1020*/  LDS R26, [R60+0x380] ;  /* 0x000380003c1a7984 */ /* 0x000f280000000800 */
[----:B------:R-:W5:Y:S01]  /*1030*/  LDS R28, [R60+0x3f0] ;  /* 0x0003f0003c1c7984 */ /* 0x000f620000000800 */
[C---:B0-----:R-:W-:Y:S01]  /*1040*/  FFMA R5, R6.reuse, R7, R5 ;  /* 0x0000000706057223 */ /* 0x041fe20000000005 */
[C---:B------:R-:W-:Y:S01]  /*1050*/  FFMA R9, R6.reuse, R11, R9 ;  /* 0x0000000b06097223 */ /* 0x040fe20000000009 */
[C---:B------:R-:W-:Y:S01]  /*1060*/  FFMA R13, R6.reuse, R15, R13 ;  /* 0x0000000f060d7223 */ /* 0x040fe2000000000d */
[C---:B------:R-:W-:Y:S01]  /*1070*/  FFMA R61, R6.reuse, R31, R61 ;  /* 0x0000001f063d7223 */ /* 0x040fe2000000003d */
[C---:B------:R-:W-:Y:S01]  /*1080*/  FFMA R32, R6.reuse, R19, R18 ;  /* 0x0000001306207223 */ /* 0x040fe20000000012 */
[C---:B------:R-:W-:Y:S01]  /*1090*/  FFMA R23, R6.reuse, R23, R10 ;  /* 0x0000001706177223 */ /* 0x040fe2000000000a */
[C---:B------:R-:W-:Y:S01]  /*10a0*/  FFMA R27, R6.reuse, R27, R14 ;  /* 0x0000001b061b7223 */ /* 0x040fe2000000000e */
[----:B------:R-:W-:Y:S01]  /*10b0*/  FFMA R35, R6, R35, R16 ;  /* 0x0000002306237223 */ /* 0x000fe20000000010 */
[C---:B-1----:R-:W-:Y:S01]  /*10c0*/  FFMA R17, R25.reuse, R36, R17 ;  /* 0x0000002419117223 */ /* 0x042fe20000000011 */
[C---:B------:R-:W-:Y:S01]  /*10d0*/  FFMA R34, R25.reuse, R40, R34 ;  /* 0x0000002819227223 */ /* 0x040fe20000000022 */
[-C--:B--2---:R-:W-:Y:S01]  /*10e0*/  FFMA R5, R36, R24.reuse, R5 ;  /* 0x0000001824057223 */ /* 0x084fe20000000005 */
[----:B------:R-:W-:Y:S01]  /*10f0*/  FFMA R9, R40, R24, R9 ;  /* 0x0000001828097223 */ /* 0x000fe20000000009 */
[C---:B---3--:R-:W-:Y:S01]  /*1100*/  FFMA R33, R25.reuse, R44, R33 ;  /* 0x0000002c19217223 */ /* 0x048fe20000000021 */
[----:B------:R-:W-:Y:S01]  /*1110*/  FFMA R13, R44, R24, R13 ;  /* 0x000000182c0d7223 */ /* 0x000fe2000000000d */
[C---:B----4-:R-:W-:Y:S01]  /*1120*/  FFMA R31, R26.reuse, R37, R17 ;  /* 0x000000251a1f7223 */ /* 0x050fe20000000011 */
[C---:B------:R-:W-:Y:S01]  /*1130*/  FFMA R34, R26.reuse, R41, R34 ;  /* 0x000000291a227223 */ /* 0x040fe20000000022 */
[----:B------:R-:W-:Y:S01]  /*1140*/  FFMA R33, R26, R45, R33 ;  /* 0x0000002d1a217223 */ /* 0x000fe20000000021 */
[----:B------:R-:W0:Y:S01]  /*1150*/  LDS.128 R16, [R59+0x410] ;  /* 0x000410003b107984 */ /* 0x000e220000000c00 */
[C---:B-----5:R-:W-:Y:S01]  /*1160*/  FFMA R37, R28.reuse, R37, R5 ;  /* 0x000000251c257223 */ /* 0x060fe20000000005 */
[C---:B------:R-:W-:Y:S01]  /*1170*/  FFMA R41, R28.reuse, R41, R9 ;  /* 0x000000291c297223 */ /* 0x040fe20000000009 */
[----:B------:R-:W-:Y:S01]  /*1180*/  FFMA R45, R28, R45, R13 ;  /* 0x0000002d1c2d7223 */ /* 0x000fe2000000000d */
[----:B------:R-:W1:Y:S04]  /*1190*/  LDS.128 R4, [R59+-0x1f0] ;  /* 0xfffe10003b047984 */ /* 0x000e680000000c00 */
[----:B------:R-:W2:Y:S04]  /*11a0*/  LDS.128 R8, [R59+0x10] ;  /* 0x000010003b087984 */ /* 0x000ea80000000c00 */
[----:B------:R-:W3:Y:S01]  /*11b0*/  LDS.128 R12, [R59+0x210] ;  /* 0x000210003b0c7984 */ /* 0x000ee20000000c00 */
[C---:B0-----:R-:W-:Y:S01]  /*11c0*/  FFMA R30, R25.reuse, R16, R30 ;  /* 0x00000010191e7223 */ /* 0x041fe2000000001e */
[----:B------:R-:W-:Y:S01]  /*11d0*/  FFMA R61, R16, R24, R61 ;  /* 0x00000018103d7223 */ /* 0x000fe2000000003d */
[----:B-1----:R-:W-:Y:S01]  /*11e0*/  FFMA R36, R25, R4, R20 ;  /* 0x0000000419247223 */ /* 0x002fe20000000014 */
[----:B------:R-:W-:-:S02]  /*11f0*/  FFMA R32, R4, R24, R32 ;  /* 0x0000001804207223 */ /* 0x000fc40000000020 */
[----:B------:R-:W-:Y:S01]  /*1200*/  FFMA R61, R28, R17, R61 ;  /* 0x000000111c3d7223 */ /* 0x000fe2000000003d */
[C---:B--2---:R-:W-:Y:S01]  /*1210*/  FFMA R4, R25.reuse, R8, R21 ;  /* 0x0000000819047223 */ /* 0x044fe20000000015 */
[----:B------:R-:W-:Y:S01]  /*1220*/  FFMA R40, R8, R24, R23 ;  /* 0x0000001808287223 */ /* 0x000fe20000000017 */
[----:B------:R-:W-:Y:S01]  /*1230*/  FFMA R36, R26, R5, R36 ;  /* 0x000000051a247223 */ /* 0x000fe20000000024 */
[----:B------:R-:W-:Y:S01]  /*1240*/  LDS R8, [R60+0x5b0] ;  /* 0x0005b0003c087984 */ /* 0x000fe20000000800 */
[----:B---3--:R-:W-:Y:S01]  /*1250*/  FFMA R44, R25, R12, R22 ;  /* 0x0000000c192c7223 */ /* 0x008fe20000000016 */
[----:B------:R-:W-:Y:S01]  /*1260*/  FFMA R27, R12, R24, R27 ;  /* 0x000000180c1b7223 */ /* 0x000fe2000000001b */
[C---:B------:R-:W-:Y:S01]  /*1270*/  FFMA R4, R26.reuse, R9, R4 ;  /* 0x000000091a047223 */ /* 0x040fe20000000004 */
[----:B------:R0:W1:Y:S01]  /*1280*/  LDS.128 R20, [R59+0x610] ;  /* 0x000610003b147984 */ /* 0x0000620000000c00 */
[-C--:B------:R-:W-:Y:S01]  /*1290*/  FFMA R44, R26, R13.reuse, R44 ;  /* 0x0000000d1a2c7223 */ /* 0x080fe2000000002c */
[----:B------:R-:W-:Y:S01]  /*12a0*/  FFMA R27, R28, R13, R27 ;  /* 0x0000000d1c1b7223 */ /* 0x000fe2000000001b */
[----:B------:R-:W-:Y:S01]  /*12b0*/  FFMA R13, R26, R17, R30 ;  /* 0x000000111a0d7223 */ /* 0x000fe2000000001e */
[----:B------:R-:W-:Y:S01]  /*12c0*/  LDS R12, [R60+0x540] ;  /* 0x000540003c0c7984 */ /* 0x000fe20000000800 */
[C---:B------:R-:W-:Y:S01]  /*12d0*/  FFMA R5, R28.reuse, R5, R32 ;  /* 0x000000051c057223 */ /* 0x040fe20000000020 */
[----:B------:R-:W-:Y:S01]  /*12e0*/  FFMA R9, R28, R9, R40 ;  /* 0x000000091c097223 */ /* 0x000fe20000000028 */
[----:B0-----:R-:W-:Y:S01]  /*12f0*/  IADD3 R59, PT, PT, R59, 0x20, RZ ;  /* 0x000000203b3b7810 */ /* 0x001fe20007ffe0ff */
[----:B-1----:R-:W-:Y:S01]  /*1300*/  FFMA R16, R25, R20, R29 ;  /* 0x0000001419107223 */ /* 0x002fe2000000001d */
[----:B------:R-:W-:Y:S01]  /*1310*/  FFMA R35, R20, R24, R35 ;  /* 0x0000001814237223 */ /* 0x000fe20000000023 */
[----:B------:R-:W0:Y:S02]  /*1320*/  LDS R25, [R60+0x460] ;  /* 0x000460003c197984 */ /* 0x000e240000000800 */
[-C--:B------:R-:W-:Y:S01]  /*1330*/  FFMA R17, R26, R21.reuse, R16 ;  /* 0x000000151a117223 */ /* 0x080fe20000000010 */
[----:B------:R-:W-:Y:S01]  /*1340*/  FFMA R35, R28, R21, R35 ;  /* 0x000000151c237223 */ /* 0x000fe20000000023 */
[----:B------:R1:W2:Y:S02]  /*1350*/  LDS R29, [R60+0x4d0] ;  /* 0x0004d0003c1d7984 */ /* 0x0002a40000000800 */
[----:B-1----:R-:W-:Y:S01]  /*1360*/  IADD3 R60, PT, PT, R60, 0x700, RZ ;  /* 0x000007003c3c7810 */ /* 0x002fe20007ffe0ff */
        /* <DEDUP_REMOVED lines=8> */
[C---:B--2---:R-:W-:Y:S01]  /*13f0*/  FFMA R37, R29.reuse, R38, R37 ;  /* 0x000000261d257223 */ /* 0x044fe20000000025 */
[C---:B------:R-:W-:Y:S01]  /*1400*/  FFMA R42, R29.reuse, R42, R41 ;  /* 0x0000002a1d2a7223 */ /* 0x040fe20000000029 */
        /* <DEDUP_REMOVED lines=9> */
[C---:B------:R-:W-:Y:S01]  /*14a0*/  FFMA R16, R12.reuse, R47, R16 ;  /* 0x0000002f0c107223 */ /* 0x040fe20000000010 */
[----:B------:R-:W-:Y:S01]  /*14b0*/  FFMA R32, R12, R7, R36 ;  /* 0x000000070c207223 */ /* 0x000fe20000000024 */
[----:B------:R-:W-:Y:S01]  /*14c0*/  FFMA R20, R8, R39, R37 ;  /* 0x0000002708147223 */ /* 0x000fe20000000025 */
[C---:B------:R-:W-:Y:S01]  /*14d0*/  FFMA R33, R12.reuse, R11, R4 ;  /* 0x0000000b0c217223 */ /* 0x040fe20000000004 */
[C---:B------:R-:W-:Y:S01]  /*14e0*/  FFMA R34, R12.reuse, R15, R44 ;  /* 0x0000000f0c227223 */ /* 0x040fe2000000002c */
[----:B------:R-:W-:Y:S01]  /*14f0*/  FFMA R36, R12, R23, R24 ;  /* 0x000000170c247223 */ /* 0x000fe20000000018 */
[C---:B------:R-:W-:Y:S01]  /*1500*/  FFMA R21, R8.reuse, R43, R42 ;  /* 0x0000002b08157223 */ /* 0x040fe2000000002a */
[C---:B------:R-:W-:Y:S01]  /*1510*/  FFMA R47, R8.reuse, R47, R46 ;  /* 0x0000002f082f7223 */ /* 0x040fe2000000002e */
[C---:B------:R-:W-:Y:S01]  /*1520*/  FFMA R37, R8.reuse, R7, R6 ;  /* 0x0000000708257223 */ /* 0x040fe20000000006 */
[C---:B------:R-:W-:Y:S01]  /*1530*/  FFMA R39, R8.reuse, R11, R10 ;  /* 0x0000000b08277223 */ /* 0x040fe2000000000a */
[C---:B------:R-:W-:Y:S01]  /*1540*/  FFMA R40, R8.reuse, R15, R14 ;  /* 0x0000000f08287223 */ /* 0x040fe2000000000e */
[C---:B------:R-:W-:Y:S01]  /*1550*/  FFMA R41, R8.reuse, R19, R26 ;  /* 0x0000001308297223 */ /* 0x040fe2000000001a */
[----:B------:R-:W-:Y:S01]  /*1560*/  FFMA R38, R8, R23, R22 ;  /* 0x0000001708267223 */ /* 0x000fe20000000016 */
[----:B------:R-:W-:Y:S06]  /*1570*/  BRA.U UP0, `(.L_x_595) ;  /* 0xfffffff5006c7547 */ /* 0x000fec000b83ffff */
[----:B------:R-:W-:Y:S05]  /*1580*/  @P1 BRA `(.L_x_596) ;  /* 0xfffffff000041947 */ /* 0x000fea000383ffff */
[----:B------:R-:W0:Y:S01]  /*1590*/  LDC.64 R4, c[0x0][0x390] ;  /* 0x0000e400ff047b82 */ /* 0x000e220000000a00 */
[----:B------:R-:W-:-:S05]  /*15a0*/  IADD3 R3, PT, PT, R58, R0, RZ ;  /* 0x000000003a037210 */ /* 0x000fca0007ffe0ff */
        /* <DEDUP_REMOVED lines=19> */
.L_x_597:
        /* <DEDUP_REMOVED lines=10> */
.L_x_656:


//--------------------- .text.fused_nn_contrib_conv2d_winograd_without_weight_transform_add_add_nn_relu_2_kernel0 --------------------------
	.section	.text.fused_nn_contrib_conv2d_winograd_without_weight_transform_add_add_nn_relu_2_kernel0,"ax",@progbits
	.align	128
        .global         fused_nn_contrib_conv2d_winograd_without_weight_transform_add_add_nn_relu_2_kernel0
        .type           fused_nn_contrib_conv2d_winograd_without_weight_transform_add_add_nn_relu_2_kernel0,@function
        .size           fused_nn_contrib_conv2d_winograd_without_weight_transform_add_add_nn_relu_2_kernel0,(.L_x_657 - fused_nn_contrib_conv2d_winograd_without_weight_transform_add_add_nn_relu_2_kernel0)
        .other          fused_nn_contrib_conv2d_winograd_without_weight_transform_add_add_nn_relu_2_kernel0,@"STO_CUDA_ENTRY STV_DEFAULT"
fused_nn_contrib_conv2d_winograd_without_weight_transform_add_add_nn_relu_2_kernel0:
.text.fused_nn_contrib_conv2d_winograd_without_weight_transform_add_add_nn_relu_2_kernel0:
        /* <DEDUP_REMOVED lines=854> */
.L_x_598:
        /* <DEDUP_REMOVED lines=10> */
.L_x_657:


//--------------------- .text.fused_add_nn_relu_2_kernel0 --------------------------
	.section	.text.fused_add_nn_relu_2_kernel0,"ax",@progbits
	.align	128
        .global         fused_add_nn_relu_2_kernel0
        .type           fused_add_nn_relu_2_kernel0,@function
        .size           fused_add_nn_relu_2_kernel0,(.L_x_658 - fused_add_nn_relu_2_kernel0)
        .other          fused_add_nn_relu_2_kernel0,@"STO_CUDA_ENTRY STV_DEFAULT"
fused_add_nn_relu_2_kernel0:
.text.fused_add_nn_relu_2_kernel0:
        /* <DEDUP_REMOVED lines=20> */
.L_x_599:
        /* <DEDUP_REMOVED lines=12> */
.L_x_658:


//--------------------- .text.fused_nn_contrib_conv2d_winograd_without_weight_transform_add_1_kernel1 --------------------------
	.section	.text.fused_nn_contrib_conv2d_winograd_without_weight_transform_add_1_kernel1,"ax",@progbits
	.align	128
        .global         fused_nn_contrib_conv2d_winograd_without_weight_transform_add_1_kernel1
        .type           fused_nn_contrib_conv2d_winograd_without_weight_transform_add_1_kernel1,@function
        .size           fused_nn_contrib_conv2d_winograd_without_weight_transform_add_1_kernel1,(.L_x_659 - fused_nn_contrib_conv2d_winograd_without_weight_transform_add_1_kernel1)
        .other          fused_nn_contrib_conv2d_winograd_without_weight_transform_add_1_kernel1,@"STO_CUDA_ENTRY STV_DEFAULT"
fused_nn_contrib_conv2d_winograd_without_weight_transform_add_1_kernel1:
.text.fused_nn_contrib_conv2d_winograd_without_weight_transform_add_1_kernel1:
        /* <DEDUP_REMOVED lines=40> */
.L_x_600:
        /* <DEDUP_REMOVED lines=245> */
.L_x_601:
        /* <DEDUP_REMOVED lines=11> */
.L_x_659:


//--------------------- .text.fused_nn_contrib_conv2d_winograd_without_weight_transform_add_multiply_add_nn_re_11882905421691233276__kernel0 --------------------------
	.section	.text.fused_nn_contrib_conv2d_winograd_without_weight_transform_add_multiply_add_nn_re_11882905421691233276__kernel0,"ax",@progbits
	.align	128
        .global         fused_nn_contrib_conv2d_winograd_without_weight_transform_add_multiply_add_nn_re_11882905421691233276__kernel0
        .type           fused_nn_contrib_conv2d_winograd_without_weight_transform_add_multiply_add_nn_re_11882905421691233276__kernel0,@function
        .size           fused_nn_contrib_conv2d_winograd_without_weight_transform_add_multiply_add_nn_re_11882905421691233276__kernel0,(.L_x_660 - fused_nn_contrib_conv2d_winograd_without_weight_transform_add_multiply_add_nn_re_11882905421691233276__kernel0)
        .other          fused_nn_contrib_conv2d_winograd_without_weight_transform_add_multiply_add_nn_re_11882905421691233276__kernel0,@"STO_CUDA_ENTRY STV_DEFAULT"
fused_nn_contrib_conv2d_winograd_without_weight_transform_add_multiply_add_nn_re_11882905421691233276__kernel0:
.text.fused_nn_contrib_conv2d_winograd_without_weight_transform_add_multiply_add_nn_re_11882905421691233276__kernel0:
        /* <DEDUP_REMOVED lines=125> */
.L_x_602:
        /* <DEDUP_REMOVED lines=11> */
.L_x_660:


//--------------------- .text.fused_nn_contrib_conv2d_winograd_without_weight_transform_add_kernel0 --------------------------
	.section	.text.fused_nn_contrib_conv2d_winograd_without_weight_transform_add_kernel0,"ax",@progbits
	.align	128
        .global         fused_nn_contrib_conv2d_winograd_without_weight_transform_add_kernel0
        .type           fused_nn_contrib_conv2d_winograd_without_weight_transform_add_kernel0,@function
        .size           fused_nn_contrib_conv2d_winograd_without_weight_transform_add_kernel0,(.L_x_661 - fused_nn_contrib_conv2d_winograd_without_weight_transform_add_kernel0)
        .other          fused_nn_contrib_conv2d_winograd_without_weight_transform_add_kernel0,@"STO_CUDA_ENTRY STV_DEFAULT"
fused_nn_contrib_conv2d_winograd_without_weight_transform_add_kernel0:
.text.fused_nn_contrib_conv2d_winograd_without_weight_transform_add_kernel0:
        /* <DEDUP_REMOVED lines=125> */
.L_x_603:
        /* <DEDUP_REMOVED lines=11> */
.L_x_661:


//--------------------- .text.fused_nn_contrib_conv2d_winograd_without_weight_transform_add_multiply_add_nn_re_11882905421691233276__kernel1 --------------------------
	.section	.text.fused_nn_contrib_conv2d_winograd_without_weight_transform_add_multiply_add_nn_re_11882905421691233276__kernel1,"ax",@progbits
	.align	128
        .global         fused_nn_contrib_conv2d_winograd_without_weight_transform_add_multiply_add_nn_re_11882905421691233276__kernel1
        .type           fused_nn_contrib_conv2d_winograd_without_weight_transform_add_multiply_add_nn_re_11882905421691233276__kernel1,@function
        .size           fused_nn_contrib_conv2d_winograd_without_weight_transform_add_multiply_add_nn_re_11882905421691233276__kernel1,(.L_x_662 - fused_nn_contrib_conv2d_winograd_without_weight_transform_add_multiply_add_nn_re_11882905421691233276__kernel1)
        .other          fused_nn_contrib_conv2d_winograd_without_weight_transform_add_multiply_add_nn_re_11882905421691233276__kernel1,@"STO_CUDA_ENTRY STV_DEFAULT"
fused_nn_contrib_conv2d_winograd_without_weight_transform_add_multiply_add_nn_re_11882905421691233276__kernel1:
.text.fused_nn_contrib_conv2d_winograd_without_weight_transform_add_multiply_add_nn_re_11882905421691233276__kernel1:
        /* <DEDUP_REMOVED lines=30> */
.L_x_604:
        /* <DEDUP_REMOVED lines=205> */
.L_x_605:
        /* <DEDUP_REMOVED lines=13> */
.L_x_662:


//--------------------- .text.fused_nn_contrib_conv2d_winograd_without_weight_transform_add_3_kernel2 --------------------------
	.section	.text.fused_nn_contrib_conv2d_winograd_without_weight_transform_add_3_kernel2,"ax",@progbits
	.align	128
        .global         fused_nn_contrib_conv2d_winograd_without_weight_transform_add_3_kernel2
        .type           fused_nn_contrib_conv2d_winograd_without_weight_transform_add_3_kernel2,@function
        .size           fused_nn_contrib_conv2d_winograd_without_weight_transform_add_3_kernel2,(.L_x_663 - fused_nn_contrib_conv2d_winograd_without_weight_transform_add_3_kernel2)
        .other          fused_nn_contrib_conv2d_winograd_without_weight_transform_add_3_kernel2,@"STO_CUDA_ENTRY STV_DEFAULT"
fused_nn_contrib_conv2d_winograd_without_weight_transform_add_3_kernel2:
.text.fused_nn_contrib_conv2d_winograd_without_weight_transform_add_3_kernel2:
        /* <DEDUP_REMOVED lines=24> */
[----:B--2---:R-:W-:Y:S01]  /*0180*/  FADD R10, RZ, R10 ;  /* 0x0000000aff0a7221 */ /* 0x004fe20000000000 */
[--C-:B---3--:R-:W-:Y:S01]  /*0190*/  FADD R12, RZ, -R11.reuse ;  /* 0x8000000bff0c7221 */ /* 0x108fe20000000000 */
[----:B------:R-:W-:-:S02]  /*01a0*/  FADD R16, RZ, R11 ;  /* 0x0000000bff107221 */ /* 0x000fc40000000000 */
[----:B------:R-:W-:Y:S01]  /*01b0*/  FADD R10, R10, R11 ;  /* 0x0000000b0a0a7221 */ /* 0x000fe20000000000 */
[C---:B----4-:R-:W-:Y:S01]  /*01c0*/  FADD R12, R17.reuse, R12 ;  /* 0x0000000c110c7221 */ /* 0x050fe20000000000 */
[----:B------:R-:W-:Y:S02]  /*01d0*/  FADD R16, R17, R16 ;  /* 0x0000001011107221 */ /* 0x000fe40000000000 */
[----:B------:R-:W-:Y:S01]  /*01e0*/  FADD R10, R10, R17 ;  /* 0x000000110a0a7221 */ /* 0x000fe20000000000 */
[C-C-:B-----5:R-:W-:Y:S01]  /*01f0*/  FFMA R19, R9.reuse, 0.125, R12.reuse ;  /* 0x3e00000009137823 */ /* 0x160fe2000000000c */
[C---:B------:R-:W-:Y:S01]  /*0200*/  FFMA R12, R9.reuse, 0.5, R12 ;  /* 0x3f000000090c7823 */ /* 0x040fe2000000000c */
[----:B------:R-:W-:Y:S01]  /*0210*/  FFMA R17, R9, 0.25, R16 ;  /* 0x3e80000009117823 */ /* 0x000fe20000000010 */
[----:B------:R-:W-:Y:S01]  /*0220*/  FADD R9, R10, R9 ;  /* 0x000000090a097221 */ /* 0x000fe20000000000 */
[C---:B------:R-:W-:Y:S01]  /*0230*/  FADD R11, R8.reuse, R8 ;  /* 0x00000008080b7221 */ /* 0x040fe20000000000 */
[----:B------:R-:W-:-:S02]  /*0240*/  FFMA R16, R8, -8, R19 ;  /* 0xc100000008107823 */ /* 0x000fc40000000013 */
[----:B------:R-:W-:Y:S01]  /*0250*/  FADD R9, R9, R8 ;  /* 0x0000000809097221 */ /* 0x000fe20000000000 */
[----:B------:R-:W-:Y:S01]  /*0260*/  FADD R10, R12, -R11 ;  /* 0x8000000b0c0a7221 */ /* 0x000fe20000000000 */
[----:B------:R-:W-:Y:S01]  /*0270*/  FFMA R12, R8, 4, R17 ;  /* 0x40800000080c7823 */ /* 0x000fe20000000011 */
[--C-:B------:R-:W-:Y:S01]  /*0280*/  FADD R24, RZ, -R0.reuse ;  /* 0x80000000ff187221 */ /* 0x100fe20000000000 */
[--C-:B------:R-:W-:Y:S01]  /*0290*/  FADD R26, RZ, R0.reuse ;  /* 0x00000000ff1a7221 */ /* 0x100fe20000000000 */
[--C-:B------:R-:W-:Y:S01]  /*02a0*/  FADD R8, R9, R0.reuse ;  /* 0x0000000009087221 */ /* 0x100fe20000000000 */
[----:B------:R-:W-:Y:S01]  /*02b0*/  FADD R0, RZ, -R0 ;  /* 0x80000000ff007221 */ /* 0x000fe20000000000 */
[----:B------:R-:W-:Y:S01]  /*02c0*/  FADD R16, R16, R7 ;  /* 0x0000000710107221 */ /* 0x000fe20000000000 */
[--C-:B------:R-:W-:Y:S01]  /*02d0*/  FADD R11, RZ, R15.reuse ;  /* 0x0000000fff0b7221 */ /* 0x100fe20000000000 */
[----:B------:R-:W-:Y:S01]  /*02e0*/  FADD R29, RZ, -R15 ;  /* 0x8000000fff1d7221 */ /* 0x000fe20000000000 */
[C---:B------:R-:W-:Y:S01]  /*02f0*/  FADD R27, -R15.reuse, R10 ;  /* 0x0000000a0f1b7221 */ /* 0x040fe20000000100 */
[C---:B------:R-:W-:Y:S01]  /*0300*/  FADD R17, -R15.reuse, R0 ;  /* 0x000000000f117221 */ /* 0x040fe20000000100 */
[C---:B------:R-:W-:Y:S01]  /*0310*/  FADD R25, -R15.reuse, R24 ;  /* 0x000000180f197221 */ /* 0x040fe20000000100 */
[C---:B------:R-:W-:Y:S01]  /*0320*/  FADD R19, R15.reuse, R26 ;  /* 0x0000001a0f137221 */ /* 0x040fe20000000000 */
[C---:B------:R-:W-:Y:S01]  /*0330*/  FADD R7, R15.reuse, R12 ;  /* 0x0000000c0f077221 */ /* 0x040fe20000000000 */
[----:B------:R-:W-:Y:S01]  /*0340*/  FADD R9, -R15, R16 ;  /* 0x000000100f097221 */ /* 0x000fe20000000100 */
[----:B------:R-:W-:Y:S01]  /*0350*/  FADD R0, R6, R11 ;  /* 0x0000000b06007221 */ /* 0x000fe20000000000 */
[----:B------:R-:W-:Y:S01]  /*0360*/  FADD R15, R8, R15 ;  /* 0x0000000f080f7221 */ /* 0x000fe20000000000 */
[C---:B------:R-:W-:Y:S01]  /*0370*/  FADD R12, -R6.reuse, R11 ;  /* 0x0000000b060c7221 */ /* 0x040fe20000000100 */
[C---:B------:R-:W-:Y:S01]  /*0380*/  FADD R11, R6.reuse, R29 ;  /* 0x0000001d060b7221 */ /* 0x040fe20000000000 */
[C---:B------:R-:W-:Y:S01]  /*0390*/  FADD R28, R6.reuse, R27 ;  /* 0x0000001b061c7221 */ /* 0x040fe20000000000 */
[C---:B------:R-:W-:Y:S01]  /*03a0*/  FADD R24, -R6.reuse, R17 ;  /* 0x0000001106187221 */ /* 0x040fe20000000100 */
[C---:B------:R-:W-:Y:S01]  /*03b0*/  FADD R16, -R6.reuse, R29 ;  /* 0x0000001d06107221 */ /* 0x040fe20000000100 */
[C---:B------:R-:W-:Y:S01]  /*03c0*/  FADD R25, -R6.reuse, R25 ;  /* 0x0000001906197221 */ /* 0x040fe20000000100 */
[C---:B------:R-:W-:Y:S01]  /*03d0*/  FADD R26, R6.reuse, R19 ;  /* 0x00000013061a7221 */ /* 0x040fe20000000000 */
[C---:B------:R-:W-:Y:S01]  /*03e0*/  FADD R10, R6.reuse, R7 ;  /* 0x00000007060a7221 */ /* 0x040fe20000000000 */
[----:B------:R-:W-:Y:S01]  /*03f0*/  FADD R8, R6, R9 ;  /* 0x0000000906087221 */ /* 0x000fe20000000000 */
[----:B------:R-:W-:Y:S01]  /*0400*/  FFMA R17, R13, 0.25, R0 ;  /* 0x3e8000000d117823 */ /* 0x000fe20000000000 */
[----:B------:R-:W-:Y:S01]  /*0410*/  FADD R6, R15, R6 ;  /* 0x000000060f067221 */ /* 0x000fe20000000000 */
[C-C-:B------:R-:W-:Y:S01]  /*0420*/  FFMA R0, R13.reuse, -0.5, R12.reuse ;  /* 0xbf0000000d007823 */ /* 0x140fe2000000000c */
[C---:B------:R-:W-:Y:S01]  /*0430*/  FFMA R19, R13.reuse, -0.125, R12 ;  /* 0xbe0000000d137823 */ /* 0x040fe2000000000c */
[----:B------:R-:W-:Y:S01]  /*0440*/  FADD R9, R4, R4 ;  /* 0x0000000404097221 */ /* 0x000fe20000000000 */
[C-C-:B------:R-:W-:Y:S01]  /*0450*/  FFMA R12, R13.reuse, 0.5, R11.reuse ;  /* 0x3f0000000d0c7823 */ /* 0x140fe2000000000b */
[C---:B------:R-:W-:Y:S01]  /*0460*/  FFMA R28, R13.reuse, 0.5, R28 ;  /* 0x3f0000000d1c7823 */ /* 0x040fe2000000001c */
[C---:B------:R-:W-:Y:S01]  /*0470*/  FFMA R16, R13.reuse, -0.25, R16 ;  /* 0xbe8000000d107823 */ /* 0x040fe20000000010 */
[C---:B------:R-:W-:Y:S01]  /*0480*/  FFMA R11, R13.reuse, 0.125, R11 ;  /* 0x3e0000000d0b7823 */ /* 0x040fe2000000000b */
[C---:B------:R-:W-:Y:S01]  /*0490*/  FADD R25, -R13.reuse, R25 ;  /* 0x000000190d197221 */ /* 0x040fe20000000100 */
[C---:B------:R-:W-:Y:S01]  /*04a0*/  FADD R27, R13.reuse, R26 ;  /* 0x0000001a0d1b7221 */ /* 0x040fe20000000000 */
[C---:B------:R-:W-:Y:S01]  /*04b0*/  FADD R29, -R13.reuse, R24 ;  /* 0x000000180d1d7221 */ /* 0x040fe20000000100 */
[C---:B------:R-:W-:Y:S01]  /*04c0*/  FFMA R15, R13.reuse, 0.25, R10 ;  /* 0x3e8000000d0f7823 */ /* 0x040fe2000000000a */
[----:B------:R-:W-:Y:S01]  /*04d0*/  FFMA R7, R13, 0.125, R8 ;  /* 0x3e0000000d077823 */ /* 0x000fe20000000008 */
[----:B------:R-:W-:Y:S01]  /*04e0*/  FADD R13, R6, R13 ;  /* 0x0000000d060d7221 */ /* 0x000fe20000000000 */
[C---:B------:R-:W-:Y:S01]  /*04f0*/  FADD R0, R9.reuse, R0 ;  /* 0x0000000009007221 */ /* 0x040fe20000000000 */
[----:B------:R-:W-:Y:S01]  /*0500*/  FADD R12, -R9, R12 ;  /* 0x0000000c090c7221 */ /* 0x000fe20000000100 */
[----:B------:R-:W-:Y:S01]  /*0510*/  FADD R28, R28, -R9 ;  /* 0x800000091c1c7221 */ /* 0x000fe20000000000 */
[----:B------:R-:W2:Y:S04]  /*0520*/  LDG.E.CONSTANT R24, desc[UR4][R2.64+0xd0400] ;  /* 0x0d04000402187981 */ /* 0x000ea8000c1e9900 */
[----:B------:R-:W3:Y:S04]  /*0530*/  LDG.E.CONSTANT R6, desc[UR4][R2.64+0xdc800] ;  /* 0x0dc8000402067981 */ /* 0x000ee8000c1e9900 */
[----:B------:R-:W4:Y:S01]  /*0540*/  LDG.E.CONSTANT R9, desc[UR4][R2.64+0xe8c00] ;  /* 0x0e8c000402097981 */ /* 0x000f22000c1e9900 */
[C---:B------:R-:W-:Y:S01]  /*0550*/  FFMA R16, R4.reuse, -4, R16 ;  /* 0xc080000004107823 */ /* 0x040fe20000000010 */
[C---:B------:R-:W-:Y:S01]  /*0560*/  FFMA R8, R4.reuse, 4, R17 ;  /* 0x4080000004087823 */ /* 0x040fe20000000011 */
        /* <DEDUP_REMOVED lines=8> */
[----:B------:R-:W5:Y:S04]  /*05f0*/  LDG.E.CONSTANT R17, desc[UR4][R2.64+0x101400] ;  /* 0x1014000402117981 */ /* 0x000f68000c1e9900 */
[----:B------:R-:W5:Y:S04]  /*0600*/  LDG.E.CONSTANT R4, desc[UR4][R2.64+0xf5000] ;  /* 0x0f50000402047981 */ /* 0x000f68000c1e9900 */
[----:B------:R-:W5:Y:S01]  /*0610*/  LDG.E.CONSTANT R10, desc[UR4][R2.64+0x10d800] ;  /* 0x10d80004020a7981 */ /* 0x000f62000c1e9900 */
[C---:B------:R-:W-:Y:S01]  /*0620*/  FADD R19, -R22.reuse, R19 ;  /* 0x0000001316137221 */ /* 0x040fe20000000100 */
[----:B------:R-:W-:Y:S01]  /*0630*/  FADD R11, R22, R11 ;  /* 0x0000000b160b7221 */ /* 0x000fe20000000000 */
[C---:B------:R-:W-:Y:S01]  /*0640*/  FADD R25, R20.reuse, R25 ;  /* 0x0000001914197221 */ /* 0x040fe20000000000 */
[C---:B------:R-:W-:Y:S01]  /*0650*/  FADD R27, R20.reuse, R27 ;  /* 0x0000001b141b7221 */ /* 0x040fe20000000000 */
[----:B------:R-:W-:Y:S01]  /*0660*/  FADD R29, R20, R29 ;  /* 0x0000001d141d7221 */ /* 0x000fe20000000000 */
[----:B------:R-:W-:Y:S01]  /*0670*/  FADD R22, R7, R22 ;  /* 0x0000001607167221 */ /* 0x000fe20000000000 */
        /* <DEDUP_REMOVED lines=26> */
[----:B------:R-:W-:-:S02]  /*0820*/  FADD R14, R5, R14 ;  /* 0x0000000e050e7221 */ /* 0x000fc40000000000 */
[----:B------:R-:W5:Y:S01]  /*0830*/  LDG.E.CONSTANT R5, desc[UR4][R2.64+0x126000] ;  /* 0x1260000402057981 */ /* 0x000f62000c1e9900 */
[----:B------:R-:W-:Y:S01]  /*0840*/  FADD R13, R18, R18 ;  /* 0x00000012120d7221 */ /* 0x000fe20000000000 */
[C---:B------:R-:W-:Y:S01]  /*0850*/  FFMA R0, R23.reuse, 0.5, R0 ;  /* 0x3f00000017007823 */ /* 0x040fe20000000000 */
[C---:B------:R-:W-:Y:S01]  /*0860*/  FFMA R12, R23.reuse, 0.5, R12 ;  /* 0x3f000000170c7823 */ /* 0x040fe2000000000c */
[C---:B------:R-:W-:Y:S01]  /*0870*/  FFMA R28, R23.reuse, 0.5, R28 ;  /* 0x3f000000171c7823 */ /* 0x040fe2000000001c */
[----:B------:R-:W-:Y:S01]  /*0880*/  FFMA R16, R23, 0.25, R16 ;  /* 0x3e80000017107823 */ /* 0x000fe20000000010 */
[C---:B------:R-:W-:Y:S01]  /*0890*/  FADD R0, -R13.reuse, R0 ;  /* 0x000000000d007221 */ /* 0x040fe20000000100 */
[----:B------:R-:W-:Y:S01]  /*08a0*/  FADD R12, -R13, R12 ;  /* 0x0000000c0d0c7221 */ /* 0x000fe20000000100 */
[----:B------:R-:W-:Y:S01]  /*08b0*/  FADD R28, R28, -R13 ;  /* 0x8000000d1c1c7221 */ /* 0x000fe20000000000 */
[C---:B------:R-:W-:Y:S01]  /*08c0*/  FFMA R8, R23.reuse, 0.25, R8 ;  /* 0x3e80000017087823 */ /* 0x040fe20000000008 */
[C---:B------:R-:W-:Y:S01]  /*08d0*/  FFMA R19, R23.reuse, 0.125, R19 ;  /* 0x3e00000017137823 */ /* 0x040fe20000000013 */
[C---:B------:R-:W-:Y:S01]  /*08e0*/  FFMA R11, R23.reuse, 0.125, R11 ;  /* 0x3e000000170b7823 */ /* 0x040fe2000000000b */
[C---:B------:R-:W-:Y:S01]  /*08f0*/  FADD R25, R23.reuse, R25 ;  /* 0x0000001917197221 */ /* 0x040fe20000000000 */
[C---:B------:R-:W-:Y:S01]  /*0900*/  FADD R27, R23.reuse, R27 ;  /* 0x0000001b171b7221 */ /* 0x040fe20000000000 */
[C---:B------:R-:W-:Y:S01]  /*0910*/  FADD R15, R23.reuse, R26 ;  /* 0x0000001a170f7221 */ /* 0x040fe20000000000 */
[C---:B------:R-:W-:Y:S01]  /*0920*/  FFMA R29, R23.reuse, 0.25, R22 ;  /* 0x3e800000171d7823 */ /* 0x040fe20000000016 */
[----:B------:R-:W-:Y:S01]  /*0930*/  FFMA R7, R23, 0.125, R20 ;  /* 0x3e00000017077823 */ /* 0x000fe20000000014 */
[----:B------:R-:W5:Y:S01]  /*0940*/  LDG.E.CONSTANT R13, desc[UR4][R2.64+0x119c00] ;  /* 0x119c0004020d7981 */ /* 0x000f62000c1e9900 */
[----:B------:R-:W-:-:S03]  /*0950*/  FADD R23, R14, R23 ;  /* 0x000000170e177221 */ /* 0x000fc60000000000 */
[----:B------:R-:W5:Y:S01]  /*0960*/  LDG.E.CONSTANT R14, desc[UR4][R2.64+0x132400] ;  /* 0x13240004020e7981 */ /* 0x000f62000c1e9900 */
[C---:B------:R-:W-:Y:S01]  /*0970*/  FFMA R19, R18.reuse, -8, R19 ;  /* 0xc100000012137823 */ /* 0x040fe20000000013 */
[C---:B------:R-:W-:Y:S01]  /*0980*/  FFMA R11, R18.reuse, -8, R11 ;  /* 0xc1000000120b7823 */ /* 0x040fe2000000000b */
[C---:B------:R-:W-:Y:S01]  /*0990*/  FFMA R8, R18.reuse, 4, R8 ;  /* 0x4080000012087823 */ /* 0x040fe20000000008 */
[C---:B------:R-:W-:Y:S01]  /*09a0*/  FADD R25, R18.reuse, R25 ;  /* 0x0000001912197221 */ /* 0x040fe20000000000 */
[C---:B------:R-:W-:Y:S01]  /*09b0*/  FADD R27, R18.reuse, R27 ;  /* 0x0000001b121b7221 */ /* 0x040fe20000000000 */
[C---:B------:R-:W-:Y:S01]  /*09c0*/  FADD R15, R18.reuse, R15 ;  /* 0x0000000f120f7221 */ /* 0x040fe20000000000 */
[C---:B------:R-:W-:Y:S01]  /*09d0*/  FFMA R7, R18.reuse, -8, R7 ;  /* 0xc100000012077823 */ /* 0x040fe20000000007 */
[----:B------:R-:W-:Y:S01]  /*09e0*/  FADD R23, R23, R18 ;  /* 0x0000001217177221 */ /* 0x000fe20000000000 */
[C---:B------:R-:W-:Y:S01]  /*09f0*/  FFMA R16, R18.reuse, 4, R16 ;  /* 0x4080000012107823 */ /* 0x040fe20000000010 */
[----:B------:R-:W-:Y:S01]  /*0a00*/  FFMA R26, R18, 4, R29 ;  /* 0x40800000121a7823 */ /* 0x000fe2000000001d */
[C---:B--2---:R-:W-:Y:S01]  /*0a10*/  FADD R20, R24.reuse, R19 ;  /* 0x0000001318147221 */ /* 0x044fe20000000000 */
[----:B------:R-:W-:Y:S01]  /*0a20*/  FADD R22, R24, R11 ;  /* 0x0000000b18167221 */ /* 0x000fe20000000000 */
[----:B------:R-:W-:Y:S01]  /*0a30*/  FADD R24, R7, R24 ;  /* 0x0000001807187221 */ /* 0x000fe20000000000 */
[C---:B---3--:R-:W-:Y:S01]  /*0a40*/  FFMA R18, R6.reuse, 0.5, R25 ;  /* 0x3f00000006127823 */ /* 0x048fe20000000019 */
[C---:B------:R-:W-:Y:S01]  /*0a50*/  FFMA R27, R6.reuse, 0.25, R27 ;  /* 0x3e800000061b7823 */ /* 0x040fe2000000001b */
[----:B------:R-:W-:Y:S01]  /*0a60*/  FFMA R15, R6, 0.125, R15 ;  /* 0x3e000000060f7823 */ /* 0x000fe2000000000f */
[----:B------:R-:W-:Y:S01]  /*0a70*/  FADD R6, R23, R6 ;  /* 0x0000000617067221 */ /* 0x000fe20000000000 */
[C---:B----4-:R-:W-:Y:S01]  /*0a80*/  FFMA R11, R9.reuse, 0.25, R8 ;  /* 0x3e800000090b7823 */ /* 0x050fe20000000008 */
[C-C-:B------:R-:W-:Y:S01]  /*0a90*/  FFMA R8, R9.reuse, -0.5, R0.reuse ;  /* 0xbf00000009087823 */ /* 0x140fe20000000000 */
[C---:B------:R-:W-:Y:S01]  /*0aa0*/  FFMA R7, R9.reuse, -0.125, R0 ;  /* 0xbe00000009077823 */ /* 0x040fe20000000000 */
[C-C-:B------:R-:W-:Y:S01]  /*0ab0*/  FFMA R0, R9.reuse, 0.5, R16.reuse ;  /* 0x3f00000009007823 */ /* 0x140fe20000000010 */
[C---:B------:R-:W-:Y:S01]  /*0ac0*/  FFMA R23, R9.reuse, 0.125, R16 ;  /* 0x3e00000009177823 */ /* 0x040fe20000000010 */
[C---:B------:R-:W-:Y:S01]  /*0ad0*/  FFMA R16, R9.reuse, -0.5, R20 ;  /* 0xbf00000009107823 */ /* 0x040fe20000000014 */
[C---:B------:R-:W-:Y:S01]  /*0ae0*/  FFMA R12, R9.reuse, -0.25, R12 ;  /* 0xbe800000090c7823 */ /* 0x040fe2000000000c */
[C---:B------:R-:W-:Y:S01]  /*0af0*/  FFMA R22, R9.reuse, -0.25, R22 ;  /* 0xbe80000009167823 */ /* 0x040fe20000000016 */
[C---:B------:R-:W-:Y:S01]  /*0b00*/  FFMA R20, R9.reuse, -0.125, R20 ;  /* 0xbe00000009147823 */ /* 0x040fe20000000014 */
[C---:B------:R-:W-:Y:S01]  /*0b10*/  FFMA R18, R9.reuse, 0.5, R18 ;  /* 0x3f00000009127823 */ /* 0x040fe20000000012 */
[C---:B------:R-:W-:Y:S01]  /*0b20*/  FFMA R27, R9.reuse, 0.25, R27 ;  /* 0x3e800000091b7823 */ /* 0x040fe2000000001b */
[C---:B------:R-:W-:Y:S01]  /*0b30*/  FFMA R15, R9.reuse, 0.125, R15 ;  /* 0x3e000000090f7823 */ /* 0x040fe2000000000f */
[C---:B------:R-:W-:Y:S01]  /*0b40*/  FADD R29, -R9.reuse, R28 ;  /* 0x0000001c091d7221 */ /* 0x040fe20000000100 */
[C---:B------:R-:W-:Y:S01]  /*0b50*/  FADD R25, R9.reuse, R26 ;  /* 0x0000001a09197221 */ /* 0x040fe20000000000 */
[----:B------:R-:W-:Y:S01]  /*0b60*/  FADD R19, -R9, R24 ;  /* 0x0000001809137221 */ /* 0x000fe20000000100 */
[----:B------:R-:W-:Y:S01]  /*0b70*/  FADD R9, R6, R9 ;  /* 0x0000000906097221 */ /* 0x000fe20000000000 */
[C---:B-----5:R-:W-:Y:S01]  /*0b80*/  FFMA R12, R4.reuse, 0.25, R12 ;  /* 0x3e800000040c7823 */ /* 0x060fe2000000000c */
[C---:B------:R-:W-:Y:S01]  /*0b90*/  FFMA R11, R4.reuse, 0.25, R11 ;  /* 0x3e800000040b7823 */ /* 0x040fe2000000000b */
[C---:B------:R-:W-:Y:S01]  /*0ba0*/  FFMA R8, R4.reuse, 0.5, R8 ;  /* 0x3f00000004087823 */ /* 0x040fe20000000008 */
[C---:B------:R-:W-:Y:S01]  /*0bb0*/  FFMA R7, R4.reuse, 0.125, R7 ;  /* 0x3e00000004077823 */ /* 0x040fe20000000007 */
[C---:B------:R-:W-:Y:S01]  /*0bc0*/  FFMA R0, R4.reuse, 0.5, R0 ;  /* 0x3f00000004007823 */ /* 0x040fe20000000000 */
[C---:B------:R-:W-:Y:S01]  /*0bd0*/  FFMA R23, R4.reuse, 0.125, R23 ;  /* 0x3e00000004177823 */ /* 0x040fe20000000017 */
[C---:B------:R-:W-:Y:S01]  /*0be0*/  FFMA R22, R4.reuse, 0.25, R22 ;  /* 0x3e80000004167823 */ /* 0x040fe20000000016 */
[C---:B------:R-:W-:Y:S01]  /*0bf0*/  FFMA R16, R4.reuse, 0.5, R16 ;  /* 0x3f00000004107823 */ /* 0x040fe20000000010 */
[C---:B------:R-:W-:Y:S01]  /*0c00*/  FFMA R20, R4.reuse, 0.125, R20 ;  /* 0x3e00000004147823 */ /* 0x040fe20000000014 */
[C---:B------:R-:W-:Y:S01]  /*0c10*/  FFMA R18, R4.reuse, 0.5, R18 ;  /* 0x3f00000004127823 */ /* 0x040fe20000000012 */
[C---:B------:R-:W-:Y:S01]  /*0c20*/  FFMA R26, R4.reuse, 0.25, R27 ;  /* 0x3e800000041a7823 */ /* 0x040fe2000000001b */
[C---:B------:R-:W-:Y:S01]  /*0c30*/  FFMA R24, R4.reuse, 0.125, R15 ;  /* 0x3e00000004187823 */ /* 0x040fe2000000000f */
[C---:B------:R-:W-:Y:S01]  /*0c40*/  FADD R29, R4.reuse, R29 ;  /* 0x0000001d041d7221 */ /* 0x040fe20000000000 */
[C---:B------:R-:W-:Y:S01]  /*0c50*/  FADD R25, R4.reuse, R25 ;  /* 0x0000001904197221 */ /* 0x040fe20000000000 */
[----:B------:R-:W-:Y:S01]  /*0c60*/  FADD R19, R4, R19 ;  /* 0x0000001304137221 */ /* 0x000fe20000000000 */
[----:B------:R-:W-:Y:S01]  /*0c70*/  FADD R4, R9, R4 ;  /* 0x0000000409047221 */ /* 0x000fe20000000000 */
[----:B------:R-:W-:-:S04]  /*0c80*/  FMUL R9, R17, 0.5 ;  /* 0x3f00000011097820 */ /* 0x000fc80000400000 */
[C---:B------:R-:W-:Y:S01]  /*0c90*/  FFMA R8, R9.reuse, 0.5, R8 ;  /* 0x3f00000009087823 */ /* 0x040fe20000000008 */
[C---:B------:R-:W-:Y:S01]  /*0ca0*/  FFMA R0, R9.reuse, 0.25, R0 ;  /* 0x3e80000009007823 */ /* 0x040fe20000000000 */
[C---:B------:R-:W-:Y:S01]  /*0cb0*/  FFMA R16, R9.reuse, 0.125, R16 ;  /* 0x3e00000009107823 */ /* 0x040fe20000000010 */
[----:B------:R-:W-:Y:S01]  /*0cc0*/  FADD R18, R9, R18 ;  /* 0x0000001209127221 */ /* 0x000fe20000000000 */
[----:B------:R-:W-:Y:S01]  /*0cd0*/  FADD R29, R29, R9 ;  /* 0x000000091d1d7221 */ /* 0x000fe20000000000 */
[----:B------:R-:W-:-:S04]  /*0ce0*/  FMUL R9, R17, 0.25 ;  /* 0x3e80000011097820 */ /* 0x000fc80000400000 */
[C---:B------:R-:W-:Y:S01]  /*0cf0*/  FFMA R12, R9.reuse, 0.5, R12 ;  /* 0x3f000000090c7823 */ /* 0x040fe2000000000c */
[C---:B------:R-:W-:Y:S01]  /*0d00*/  FFMA R11, R9.reuse, 0.25, R11 ;  /* 0x3e800000090b7823 */ /* 0x040fe2000000000b */
[C---:B------:R-:W-:Y:S01]  /*0d10*/  FFMA R22, R9.reuse, 0.125, R22 ;  /* 0x3e00000009167823 */ /* 0x040fe20000000016 */
[----:B------:R-:W-:Y:S01]  /*0d20*/  FADD R26, R9, R26 ;  /* 0x0000001a091a7221 */ /* 0x000fe20000000000 */
[----:B------:R-:W-:Y:S02]  /*0d30*/  FADD R25, R25, R9 ;  /* 0x0000000919197221 */ /* 0x000fe40000000000 */
[----:B------:R-:W2:Y:S01]  /*0d40*/  LDG.E.CONSTANT R9, desc[UR4][R2.64+0x13e800] ;  /* 0x13e8000402097981 */ /* 0x000ea2000c1e9900 */
[----:B------:R-:W-:Y:S01]  /*0d50*/  FMUL R6, R17, 0.125 ;  /* 0x3e00000011067820 */ /* 0x000fe20000400000 */
[----:B------:R-:W-:Y:S01]  /*0d60*/  FADD R17, R4, R17 ;  /* 0x0000001104117221 */ /* 0x000fe20000000000 */
[C---:B------:R-:W-:Y:S01]  /*0d70*/  FMUL R15, R10.reuse, 0.5 ;  /* 0x3f0000000a0f7820 */ /* 0x040fe20000400000 */
[----:B------:R-:W-:Y:S01]  /*0d80*/  FMUL R4, R10, 0.25 ;  /* 0x3e8000000a047820 */ /* 0x000fe20000400000 */
[C---:B------:R-:W-:Y:S01]  /*0d90*/  FFMA R7, R6.reuse, 0.5, R7 ;  /* 0x3f00000006077823 */ /* 0x040fe20000000007 */
[C---:B------:R-:W-:Y:S01]  /*0da0*/  FFMA R23, R6.reuse, 0.25, R23 ;  /* 0x3e80000006177823 */ /* 0x040fe20000000017 */
[C---:B------:R-:W-:Y:S01]  /*0db0*/  FFMA R20, R6.reuse, 0.125, R20 ;  /* 0x3e00000006147823 */ /* 0x040fe20000000014 */
[----:B------:R-:W-:Y:S01]  /*0dc0*/  FADD R24, R6, R24 ;  /* 0x0000001806187221 */ /* 0x000fe20000000000 */
[----:B------:R-:W-:Y:S01]  /*0dd0*/  FADD R19, R19, R6 ;  /* 0x0000000613137221 */ /* 0x000fe20000000000 */
[----:B------:R-:W-:Y:S01]  /*0de0*/  FMUL R6, R10, 0.125 ;  /* 0x3e0000000a067820 */ /* 0x000fe20000400000 */
[C-C-:B------:R-:W-:Y:S01]  /*0df0*/  FADD R27, R15.reuse, R15.reuse ;  /* 0x0000000f0f1b7221 */ /* 0x140fe20000000000 */
[C---:B------:R-:W-:Y:S01]  /*0e00*/  FFMA R0, R15.reuse, 4, R0 ;  /* 0x408000000f007823 */ /* 0x040fe20000000000 */
[----:B------:R-:W-:Y:S01]  /*0e10*/  FFMA R16, R15, -8, R16 ;  /* 0xc10000000f107823 */ /* 0x000fe20000000010 */
[----:B------:R-:W-:Y:S01]  /*0e20*/  FADD R18, R18, R15 ;  /* 0x0000000f12127221 */ /* 0x000fe20000000000 */
[C---:B------:R-:W-:Y:S01]  /*0e30*/  FADD R15, R4.reuse, R4 ;  /* 0x00000004040f7221 */ /* 0x040fe20000000000 */
[C---:B------:R-:W-:Y:S01]  /*0e40*/  FFMA R11, R4.reuse, 4, R11 ;  /* 0x40800000040b7823 */ /* 0x040fe2000000000b */
[----:B------:R-:W-:Y:S01]  /*0e50*/  FFMA R22, R4, -8, R22 ;  /* 0xc100000004167823 */ /* 0x000fe20000000016 */
[----:B------:R-:W-:Y:S01]  /*0e60*/  FADD R26, R26, R4 ;  /* 0x000000041a1a7221 */ /* 0x000fe20000000000 */
[----:B------:R-:W-:-:S04]  /*0e70*/  FADD R4, R6, R6 ;  /* 0x0000000606047221 */ /* 0x000fc80000000000 */
[----:B------:R-:W-:Y:S02]  /*0e80*/  FADD R7, R7, -R4 ;  /* 0x8000000407077221 */ /* 0x000fe40000000000 */
[----:B------:R-:W3:Y:S01]  /*0e90*/  LDG.E.CONSTANT R4, desc[UR4][R2.64+0x14ac00] ;  /* 0x14ac000402047981 */ /* 0x000ee2000c1e9900 */
[C---:B------:R-:W-:Y:S01]  /*0ea0*/  FFMA R23, R6.reuse, 4, R23 ;  /* 0x4080000006177823 */ /* 0x040fe20000000017 */
[----:B------:R-:W-:Y:S01]  /*0eb0*/  FFMA R20, R6, -8, R20 ;  /* 0xc100000006147823 */ /* 0x000fe20000000014 */
[----:B------:R-:W-:Y:S01]  /*0ec0*/  FADD R24, R24, R6 ;  /* 0x0000000618187221 */ /* 0x000fe20000000000 */
[----:B------:R-:W-:Y:S01]  /*0ed0*/  FADD R6, R10, R10 ;  /* 0x0000000a0a067221 */ /* 0x000fe20000000000 */
[----:B------:R-:W-:Y:S02]  /*0ee0*/  FADD R12, R12, -R15 ;  /* 0x8000000f0c0c7221 */ /* 0x000fe40000000000 */
[----:B------:R-:W4:Y:S01]  /*0ef0*/  LDG.E.CONSTANT R15, desc[UR4][R2.64+0x157000] ;  /* 0x15700004020f7981 */ /* 0x000f22000c1e9900 */
[----:B------:R-:W-:Y:S01]  /*0f00*/  FADD R29, R29, -R6 ;  /* 0x800000061d1d7221 */ /* 0x000fe20000000000 */
[C---:B------:R-:W-:Y:S01]  /*0f10*/  FFMA R6, R10.reuse, -8, R19 ;  /* 0xc10000000a067823 */ /* 0x040fe20000000013 */
[----:B------:R-:W-:Y:S01]  /*0f20*/  FADD R19, R5, R5 ;  /* 0x0000000505137221 */ /* 0x000fe20000000000 */
[----:B------:R-:W-:Y:S01]  /*0f30*/  FFMA R28, R10, 4, R25 ;  /* 0x408000000a1c7823 */ /* 0x000fe20000000019 */
[----:B------:R-:W-:-:S02]  /*0f40*/  FADD R17, R17, R10 ;  /* 0x0000000a11117221 */ /* 0x000fc40000000000 */
[----:B------:R-:W-:Y:S02]  /*0f50*/  FADD R10, R18, -R19 ;  /* 0x80000013120a7221 */ /* 0x000fe40000000000 */
[----:B------:R-:W5:Y:S01]  /*0f60*/  LDG.E.CONSTANT R18, desc[UR4][R2.64+0x163400] ;  /* 0x1634000402127981 */ /* 0x000f62000c1e9900 */
[----:B------:R-:W-:Y:S01]  /*0f70*/  FADD R8, R8, -R27 ;  /* 0x8000001b08087221 */ /* 0x000fe20000000000 */
[C---:B------:R-:W-:Y:S01]  /*0f80*/  FFMA R27, R5.reuse, 4, R26 ;  /* 0x40800000051b7823 */ /* 0x040fe2000000001a */
[----:B------:R-:W-:Y:S01]  /*0f90*/  FFMA R19, R5, -8, R24 ;  /* 0xc100000005137823 */ /* 0x000fe20000000018 */
[----:B------:R-:W-:Y:S01]  /*0fa0*/  FADD R5, R17, R5 ;  /* 0x0000000511057221 */ /* 0x000fe20000000000 */
[C---:B------:R-:W-:Y:S01]  /*0fb0*/  FFMA R16, R13.reuse, 0.5, R16 ;  /* 0x3f0000000d107823 */ /* 0x040fe20000000010 */
[C---:B------:R-:W-:Y:S01]  /*0fc0*/  FFMA R17, R13.reuse, 0.25, R22 ;  /* 0x3e8000000d117823 */ /* 0x040fe20000000016 */
[----:B------:R-:W-:Y:S01]  /*0fd0*/  FFMA R25, R13, 0.125, R20 ;  /* 0x3e0000000d197823 */ /* 0x000fe20000000014 */
[----:B------:R-:W-:Y:S01]  /*0fe0*/  FADD R13, R6, R13 ;  /* 0x0000000d060d7221 */ /* 0x000fe20000000000 */
[C---:B------:R-:W-:Y:S01]  /*0ff0*/  FADD R6, R14.reuse, R14 ;  /* 0x0000000e0e067221 */ /* 0x040fe20000000000 */
[C---:B------:R-:W-:Y:S01]  /*1000*/  FFMA R12, R14.reuse, -4, R12 ;  /* 0xc08000000e0c7823 */ /* 0x040fe2000000000c */
[C---:B------:R-:W-:Y:S01]  /*1010*/  FFMA R11, R14.reuse, 4, R11 ;  /* 0x408000000e0b7823 */ /* 0x040fe2000000000b */
[----:B------:R-:W-:Y:S01]  /*1020*/  FFMA R7, R14, 8, R7 ;  /* 0x410000000e077823 */ /* 0x000fe20000000007 */
[C---:B------:R-:W-:Y:S01]  /*1030*/  FADD R8, R6.reuse, R8 ;  /* 0x0000000806087221 */ /* 0x040fe20000000000 */
[C---:B------:R-:W-:Y:S01]  /*1040*/  FADD R0, -R6.reuse, R0 ;  /* 0x0000000006007221 */ /* 0x040fe20000000100 */
[----:B------:R-:W-:Y:S01]  /*1050*/  FADD R16, R6, R16 ;  /* 0x0000001006107221 */ /* 0x000fe20000000000 */
[----:B------:R-:W-:Y:S01]  /*1060*/  FADD R10, R10, -R6 ;  /* 0x800000060a0a7221 */ /* 0x000fe20000000000 */
[C---:B------:R-:W-:Y:S01]  /*1070*/  FFMA R23, R14.reuse, -8, R23 ;  /* 0xc10000000e177823 */ /* 0x040fe20000000017 */
[----:B------:R-:W5:Y:S01]  /*1080*/  LDG.E.CONSTANT R6, desc[UR4][R2.64+0x17bc00] ;  /* 0x17bc000402067981 */ /* 0x000f62000c1e9900 */
[C---:B------:R-:W-:Y:S01]  /*1090*/  FFMA R17, R14.reuse, -4, R17 ;  /* 0xc08000000e117823 */ /* 0x040fe20000000011 */
[C---:B------:R-:W-:Y:S01]  /*10a0*/  FFMA R25, R14.reuse, 8, R25 ;  /* 0x410000000e197823 */ /* 0x040fe20000000019 */
[C---:B------:R-:W-:Y:S01]  /*10b0*/  FADD R29, -R14.reuse, R29 ;  /* 0x0000001d0e1d7221 */ /* 0x040fe20000000100 */
[C---:B------:R-:W-:Y:S01]  /*10c0*/  FADD R28, R14.reuse, R28 ;  /* 0x0000001c0e1c7221 */ /* 0x040fe20000000000 */
[C---:B------:R-:W-:Y:S01]  /*10d0*/  FFMA R26, R14.reuse, 4, R27 ;  /* 0x408000000e1a7823 */ /* 0x040fe2000000001b */
[C---:B------:R-:W-:Y:S01]  /*10e0*/  FFMA R22, R14.reuse, -8, R19 ;  /* 0xc10000000e167823 */ /* 0x040fe20000000013 */
[----:B------:R-:W-:Y:S01]  /*10f0*/  FADD R20, -R14, R13 ;  /* 0x0000000d0e147221 */ /* 0x000fe20000000100 */
[----:B------:R-:W-:Y:S01]  /*1100*/  FADD R14, R5, R14 ;  /* 0x0000000e050e7221 */ /* 0x000fe20000000000 */
[----:B------:R-:W5:Y:S01]  /*1110*/  LDG.E.CONSTANT R24, desc[UR4][R2.64+0x16f800] ;  /* 0x16f8000402187981 */ /* 0x000f62000c1e9900 */
[----:B--2---:R-:W-:-:S04]  /*1120*/  FADD R5, R9, R9 ;  /* 0x0000000909057221 */ /* 0x004fc80000000000 */
[C---:B------:R-:W-:Y:S01]  /*1130*/  FADD R8, -R5.reuse, R8 ;  /* 0x0000000805087221 */ /* 0x040fe20000000100 */
[C---:B------:R-:W-:Y:S01]  /*1140*/  FADD R0, -R5.reuse, R0 ;  /* 0x0000000005007221 */ /* 0x040fe20000000100 */
[----:B------:R-:W-:Y:S01]  /*1150*/  FADD R16, -R5, R16 ;  /* 0x0000001005107221 */ /* 0x000fe20000000100 */
[----:B------:R-:W-:Y:S01]  /*1160*/  FADD R10, R10, -R5 ;  /* 0x800000050a0a7221 */ /* 0x000fe20000000000 */
[----:B------:R-:W-:-:S05]  /*1170*/  IMAD.HI.U32 R5, R21, -0x6db6db6d, RZ ;  /* 0x9249249315057827 */ /* 0x000fca00078e00ff */
[----:B------:R-:W-:Y:S01]  /*1180*/  SHF.R.U32.HI R5, RZ, 0x3, R5 ;  /* 0x00000003ff057819 */ /* 0x000fe20000011605 */
[C---:B------:R-:W-:Y:S01]  /*1190*/  FFMA R12, R9.reuse, 4, R12 ;  /* 0x40800000090c7823 */ /* 0x040fe2000000000c */
[C---:B------:R-:W-:Y:S01]  /*11a0*/  FFMA R11, R9.reuse, 4, R11 ;  /* 0x40800000090b7823 */ /* 0x040fe2000000000b */
[C---:B------:R-:W-:Y:S01]  /*11b0*/  FFMA R7, R9.reuse, -8, R7 ;  /* 0xc100000009077823 */ /* 0x040fe20000000007 */
[----:B------:R-:W-:Y:S01]  /*11c0*/  FFMA R23, R9, -8, R23 ;  /* 0xc100000009177823 */ /* 0x000fe20000000017 */
[----:B------:R-:W-:Y:S02]  /*11d0*/  IMAD R21, R5, 0x2a, R21 ;  /* 0x0000002a05157824 */ /* 0x000fe400078e0215 */
[C---:B------:R-:W-:Y:S01]  /*11e0*/  FFMA R17, R9.reuse, 4, R17 ;  /* 0x4080000009117823 */ /* 0x040fe20000000011 */
[C---:B------:R-:W-:Y:S01]  /*11f0*/  FFMA R25, R9.reuse, -8, R25 ;  /* 0xc100000009197823 */ /* 0x040fe20000000019 */
[C---:B------:R-:W-:Y:S01]  /*1200*/  FADD R29, R9.reuse, R29 ;  /* 0x0000001d091d7221 */ /* 0x040fe20000000000 */
[C---:B------:R-:W-:Y:S01]  /*1210*/  FADD R5, R9.reuse, R28 ;  /* 0x0000001c09057221 */ /* 0x040fe20000000000 */
[C---:B------:R-:W-:Y:S01]  /*1220*/  FFMA R13, R9.reuse, 4, R26 ;  /* 0x40800000090d7823 */ /* 0x040fe2000000001a */
[C---:B------:R-:W-:Y:S01]  /*1230*/  FFMA R27, R9.reuse, -8, R22 ;  /* 0xc1000000091b7823 */ /* 0x040fe20000000016 */
[----:B------:R-:W-:Y:S01]  /*1240*/  FADD R19, R9, R20 ;  /* 0x0000001409137221 */ /* 0x000fe20000000000 */
[----:B------:R-:W-:Y:S01]  /*1250*/  FADD R9, R14, R9 ;  /* 0x000000090e097221 */ /* 0x000fe20000000000 */
[----:B---3--:R-:W-:-:S04]  /*1260*/  FADD R14, R4, R4 ;  /* 0x00000004040e7221 */ /* 0x008fc80000000000 */
[C---:B------:R-:W-:Y:S01]  /*1270*/  FFMA R8, R14.reuse, -0.5, R8 ;  /* 0xbf0000000e087823 */ /* 0x040fe20000000008 */
[C---:B------:R-:W-:Y:S01]  /*1280*/  FFMA R0, R14.reuse, -0.25, R0 ;  /* 0xbe8000000e007823 */ /* 0x040fe20000000000 */
[----:B------:R-:W-:Y:S01]  /*1290*/  FFMA R16, R14, -0.125, R16 ;  /* 0xbe0000000e107823 */ /* 0x000fe20000000010 */
[----:B------:R-:W-:Y:S01]  /*12a0*/  FADD R10, R10, -R14 ;  /* 0x8000000e0a0a7221 */ /* 0x000fe20000000000 */
[----:B------:R-:W-:-:S04]  /*12b0*/  FMUL R14, R4, 4 ;  /* 0x40800000040e7820 */ /* 0x000fc80000400000 */
[C---:B------:R-:W-:Y:S01]  /*12c0*/  FFMA R12, R14.reuse, 0.5, R12 ;  /* 0x3f0000000e0c7823 */ /* 0x040fe2000000000c */
[C---:B------:R-:W-:Y:S01]  /*12d0*/  FFMA R11, R14.reuse, 0.25, R11 ;  /* 0x3e8000000e0b7823 */ /* 0x040fe2000000000b */
[----:B------:R-:W-:Y:S01]  /*12e0*/  FFMA R17, R14, 0.125, R17 ;  /* 0x3e0000000e117823 */ /* 0x000fe20000000011 */
[----:B------:R-:W-:Y:S01]  /*12f0*/  FADD R13, R13, R14 ;  /* 0x0000000e0d0d7221 */ /* 0x000fe20000000000 */
[C---:B------:R-:W-:Y:S01]  /*1300*/  FMUL R14, R4.reuse, 8 ;  /* 0x41000000040e7820 */ /* 0x040fe20000400000 */
[----:B------:R-:W-:-:S03]  /*1310*/  FFMA R5, R4, 0.25, R5 ;  /* 0x3e80000004057823 */ /* 0x000fc60000000005 */
[C---:B------:R-:W-:Y:S01]  /*1320*/  FFMA R7, R14.reuse, -0.5, R7 ;  /* 0xbf0000000e077823 */ /* 0x040fe20000000007 */
[C---:B------:R-:W-:Y:S01]  /*1330*/  FFMA R23, R14.reuse, -0.25, R23 ;  /* 0xbe8000000e177823 */ /* 0x040fe20000000017 */
[----:B------:R-:W-:Y:S01]  /*1340*/  FFMA R25, R14, -0.125, R25 ;  /* 0xbe0000000e197823 */ /* 0x000fe20000000019 */
[----:B------:R-:W-:Y:S01]  /*1350*/  FADD R27, R27, -R14 ;  /* 0x8000000e1b1b7221 */ /* 0x000fe20000000000 */
[C---:B------:R-:W-:Y:S01]  /*1360*/  FFMA R14, R4.reuse, 0.5, R29 ;  /* 0x3f000000040e7823 */ /* 0x040fe2000000001d */
[C---:B----4-:R-:W-:Y:S01]  /*1370*/  FADD R29, R15.reuse, R15 ;  /* 0x0000000f0f1d7221 */ /* 0x050fe20000000000 */
[----:B------:R-:W-:Y:S01]  /*1380*/  FMUL R22, R15, 4 ;  /* 0x408000000f167820 */ /* 0x000fe20000400000 */
[----:B------:R-:W-:Y:S01]  /*1390*/  FFMA R19, R4, 0.125, R19 ;  /* 0x3e00000004137823 */ /* 0x000fe20000000013 */
[----:B------:R-:W-:Y:S01]  /*13a0*/  FADD R4, R9, R4 ;  /* 0x0000000409047221 */ /* 0x000fe20000000000 */
[----:B------:R-:W-:Y:S01]  /*13b0*/  FFMA R9, R29, 2, R8 ;  /* 0x400000001d097823 */ /* 0x000fe20000000008 */
[----:B------:R-:W-:Y:S01]  /*13c0*/  FMUL R20, R15, 8 ;  /* 0x410000000f147820 */ /* 0x000fe20000400000 */
[----:B------:R-:W-:Y:S01]  /*13d0*/  FADD R8, R5, R22 ;  /* 0x0000001605087221 */ /* 0x000fe20000000000 */
[----:B-----5:R-:W-:Y:S01]  /*13e0*/  FADD R5, R18, R18 ;  /* 0x0000001212057221 */ /* 0x020fe20000000000 */
[----:B------:R-:W-:Y:S01]  /*13f0*/  FFMA R16, R29, 8, R16 ;  /* 0x410000001d107823 */ /* 0x000fe20000000010 */
[C---:B------:R-:W-:Y:S01]  /*1400*/  FFMA R7, R20.reuse, 2, R7 ;  /* 0x4000000014077823 */ /* 0x040fe20000000007 */
[C---:B------:R-:W-:Y:S01]  /*1410*/  FFMA R23, R20.reuse, -4, R23 ;  /* 0xc080000014177823 */ /* 0x040fe20000000017 */
[C---:B------:R-:W-:Y:S01]  /*1420*/  FFMA R25, R20.reuse, 8, R25 ;  /* 0x4100000014197823 */ /* 0x040fe20000000019 */
[----:B------:R-:W-:Y:S01]  /*1430*/  FADD R27, -R20, R27 ;  /* 0x0000001b141b7221 */ /* 0x000fe20000000100 */
[----:B------:R-:W-:Y:S01]  /*1440*/  FADD R19, R19, -R20 ;  /* 0x8000001413137221 */ /* 0x000fe20000000000 */
[----:B------:R-:W-:Y:S01]  /*1450*/  FADD R15, R4, R15 ;  /* 0x0000000f040f7221 */ /* 0x000fe20000000000 */
[----:B------:R-:W2:Y:S01]  /*1460*/  LDG.E.CONSTANT R20, desc[UR4][R2.64+0x188000] ;  /* 0x1880000402147981 */ /* 0x000ea2000c1e9900 */
[----:B------:R-:W-:-:S02]  /*1470*/  FADD R16, R16, -R5 ;  /* 0x8000000510107221 */ /* 0x000fc40000000000 */
[----:B------:R-:W0:Y:S01]  /*1480*/  LDC.64 R4, c[0x0][0x390] ;  /* 0x0000e400ff047b82 */ /* 0x000e220000000a00 */
[C---:B------:R-:W-:Y:S01]  /*1490*/  FFMA R0, R29.reuse, -4, R0 ;  /* 0xc08000001d007823 */ /* 0x040fe20000000000 */
[----:B------:R-:W-:Y:S01]  /*14a0*/  FADD R14, R14, -R29 ;  /* 0x8000001d0e0e7221 */ /* 0x000fe20000000000 */
[----:B------:R-:W-:Y:S01]  /*14b0*/  FADD R10, -R29, R10 ;  /* 0x0000000a1d0a7221 */ /* 0x000fe20000000100 */
[C---:B------:R-:W-:Y:S01]  /*14c0*/  FADD R29, R22.reuse, R22 ;  /* 0x00000016161d7221 */ /* 0x040fe20000000000 */
[C---:B------:R-:W-:Y:S01]  /*14d0*/  FFMA R11, R22.reuse, 4, R11 ;  /* 0x40800000160b7823 */ /* 0x040fe2000000000b */
[C---:B------:R-:W-:Y:S01]  /*14e0*/  FFMA R17, R22.reuse, -8, R17 ;  /* 0xc100000016117823 */ /* 0x040fe20000000011 */
[----:B------:R-:W-:Y:S02]  /*14f0*/  FADD R13, R22, R13 ;  /* 0x0000000d160d7221 */ /* 0x000fe40000000000 */
[----:B------:R-:W3:Y:S01]  /*1500*/  LDG.E.CONSTANT R22, desc[UR4][R2.64+0x194400] ;  /* 0x1944000402167981 */ /* 0x000ee2000c1e9900 */
[----:B------:R-:W-:Y:S01]  /*1510*/  SHF.L.U32 R21, R21, 0x2, RZ ;  /* 0x0000000215157819 */ /* 0x000fe200000006ff */
[----:B------:R-:W-:Y:S01]  /*1520*/  FADD R12, R12, -R29 ;  /* 0x8000001d0c0c7221 */ /* 0x000fe20000000000 */
[----:B------:R-:W-:-:S03]  /*1530*/  FADD R29, R6, R23 ;  /* 0x00000017061d7221 */ /* 0x000fc60000000000 */
[----:B0-----:R-:W-:-:S05]  /*1540*/  IMAD.WIDE.U32 R4, R21, 0x4, R4 ;  /* 0x0000000415047825 */ /* 0x001fca00078e0004 */
[----:B------:R-:W4:Y:S01]  /*1550*/  LDG.E.CONSTANT R23, desc[UR4][R4.64+0x4] ;  /* 0x0000040404177981 */ /* 0x000f22000c1e9900 */
[----:B------:R-:W-:Y:S01]  /*1560*/  FFMA R25, R18, -8, R25 ;  /* 0xc100000012197823 */ /* 0x000fe20000000019 */
[----:B------:R-:W-:Y:S01]  /*1570*/  FADD R27, R27, R24 ;  /* 0x000000181b1b7221 */ /* 0x000fe20000000000 */
[----:B------:R-:W-:Y:S01]  /*1580*/  FADD R7, -R6, R7 ;  /* 0x0000000706077221 */ /* 0x000fe20000000100 */
[----:B------:R-:W-:Y:S01]  /*1590*/  FFMA R17, R18, 4, R17 ;  /* 0x4080000012117823 */ /* 0x000fe20000000011 */
[----:B------:R-:W-:Y:S01]  /*15a0*/  FADD R25, -R6, R25 ;  /* 0x0000001906197221 */ /* 0x000fe20000000100 */
[----:B------:R-:W-:Y:S01]  /*15b0*/  FADD R27, R27, R6 ;  /* 0x000000061b1b7221 */ /* 0x000fe20000000000 */
[----:B------:R-:W-:Y:S01]  /*15c0*/  FADD R18, R19, R18 ;  /* 0x0000001213127221 */ /* 0x000fe20000000000 */
[----:B------:R-:W5:Y:S04]  /*15d0*/  LDG.E.CONSTANT R26, desc[UR4][R4.64] ;  /* 0x00000004041a7981 */ /* 0x000f68000c1e9900 */
[----:B------:R-:W5:Y:S04]  /*15e0*/  LDG.E.CONSTANT R19, desc[UR4][R2.64+0x1a0800] ;  /* 0x1a08000402137981 */ /* 0x000f68000c1e9900 */
[----:B------:R0:W5:Y:S01]  /*15f0*/  LDG.E.CONSTANT R2, desc[UR4][R2.64+0x1acc00] ;  /* 0x1acc000402027981 */ /* 0x000162000c1e9900 */
[C---:B--2---:R-:W-:Y:S01]  /*1600*/  FADD R6, R20.reuse, R7 ;  /* 0x0000000714067221 */ /* 0x044fe20000000000 */
[C---:B------:R-:W-:Y:S01]  /*1610*/  FADD R29, R20.reuse, R29 ;  /* 0x0000001d141d7221 */ /* 0x040fe20000000000 */
[----:B------:R-:W-:Y:S01]  /*1620*/  FADD R25, R20, R25 ;  /* 0x0000001914197221 */ /* 0x000fe20000000000 */
[----:B------:R-:W-:Y:S01]  /*1630*/  FADD R7, R27, R20 ;  /* 0x000000141b077221 */ /* 0x000fe20000000000 */
[C---:B---3--:R-:W-:Y:S01]  /*1640*/  FFMA R27, R22.reuse, 0.5, R6 ;  /* 0x3f000000161b7823 */ /* 0x048fe20000000006 */
[C---:B------:R-:W-:Y:S01]  /*1650*/  FFMA R24, R22.reuse, 0.25, R29 ;  /* 0x3e80000016187823 */ /* 0x040fe2000000001d */
[----:B------:R-:W-:Y:S01]  /*1660*/  FFMA R20, R22, 0.125, R25 ;  /* 0x3e00000016147823 */ /* 0x000fe20000000019 */
[----:B------:R-:W-:Y:S01]  /*1670*/  FADD R22, R7, R22 ;  /* 0x0000001607167221 */ /* 0x000fe20000000000 */
[----:B------:R-:W2:Y:S01]  /*1680*/  LDG.E.CONSTANT R25, desc[UR4][R4.64+0x8] ;  /* 0x0000080404197981 */ /* 0x000ea2000c1e9900 */
[----:B------:R-:W1:Y:S01]  /*1690*/  LDC.64 R6, c[0x0][0x388] ;  /* 0x0000e200ff067b82 */ /* 0x000e620000000a00 */
[----:B----4-:R-:W-:-:S02]  /*16a0*/  FADD R29, R14, R23 ;  /* 0x000000170e1d7221 */ /* 0x010fc40000000000 */
[----:B------:R-:W3:Y:S04]  /*16b0*/  LDG.E.CONSTANT R23, desc[UR4][R4.64+0xc] ;  /* 0x00000c0404177981 */ /* 0x000ee8000c1e9900 */
[----:B------:R-:W4:Y:S01]  /*16c0*/  LDG.E.CONSTANT R14, desc[UR4][R4.64+0xe4] ;  /* 0x0000e404040e7981 */ /* 0x000f22000c1e9900 */
[----:B-1----:R-:W-:-:S03]  /*16d0*/  IMAD.WIDE.U32 R6, R21, 0x4, R6 ;  /* 0x0000000415067825 */ /* 0x002fc600078e0006 */
[----:B------:R-:W4:Y:S01]  /*16e0*/  LDG.E.CONSTANT R21, desc[UR4][R4.64+0xe0] ;  /* 0x0000e00404157981 */ /* 0x000f22000c1e9900 */
[--C-:B-----5:R-:W-:Y:S01]  /*16f0*/  FADD R28, R19, R19.reuse ;  /* 0x00000013131c7221 */ /* 0x120fe20000000000 */
[----:B------:R-:W-:Y:S01]  /*1700*/  FADD R15, R15, R26 ;  /* 0x0000001a0f0f7221 */ /* 0x000fe20000000000 */
[C---:B0-----:R-:W-:Y:S01]  /*1710*/  FFMA R3, R19.reuse, -8, R20 ;  /* 0xc100000013037823 */ /* 0x041fe20000000014 */
[----:B------:R-:W-:Y:S01]  /*1720*/  FFMA R24, R19, 4, R24 ;  /* 0x4080000013187823 */ /* 0x000fe20000000018 */
[----:B------:R-:W-:Y:S01]  /*1730*/  FADD R27, R27, -R28 ;  /* 0x8000001c1b1b7221 */ /* 0x000fe20000000000 */
[----:B------:R-:W-:Y:S01]  /*1740*/  FADD R22, R22, R19 ;  /* 0x0000001316167221 */ /* 0x000fe20000000000 */
[----:B------:R0:W-:Y:S01]  /*1750*/  STG.E desc[UR4][R6.64], R15 ;  /* 0x0000000f06007986 */ /* 0x0001e2000c101904 */
[----:B------:R-:W-:-:S03]  /*1760*/  FADD R2, R3, R2 ;  /* 0x0000000203027221 */ /* 0x000fc60000000000 */
[----:B------:R-:W5:Y:S04]  /*1770*/  LDG.E.CONSTANT R20, desc[UR4][R4.64+0x1c0] ;  /* 0x0001c00404147981 */ /* 0x000f68000c1e9900 */
[----:B------:R-:W5:Y:S04]  /*1780*/  LDG.E.CONSTANT R3, desc[UR4][R4.64+0xec] ;  /* 0x0000ec0404037981 */ /* 0x000f68000c1e9900 */
[----:B------:R-:W5:Y:S04]  /*1790*/  LDG.E.CONSTANT R19, desc[UR4][R4.64+0x1c4] ;  /* 0x0001c40404137981 */ /* 0x000f68000c1e9900 */
[----:B0-----:R-:W5:Y:S01]  /*17a0*/  LDG.E.CONSTANT R15, desc[UR4][R4.64+0x2a8] ;  /* 0x0002a804040f7981 */ /* 0x001f62000c1e9900 */
[----:B--2---:R-:W-:-:S03]  /*17b0*/  FADD R26, R8, R25 ;  /* 0x00000019081a7221 */ /* 0x004fc60000000000 */
[----:B------:R-:W2:Y:S04]  /*17c0*/  LDG.E.CONSTANT R25, desc[UR4][R4.64+0xe8] ;  /* 0x0000e80404197981 */ /* 0x000ea8000c1e9900 */
[----:B------:R-:W2:Y:S01]  /*17d0*/  LDG.E.CONSTANT R8, desc[UR4][R4.64+0x1c8] ;  /* 0x0001c80404087981 */ /* 0x000ea2000c1e9900 */
[----:B---3--:R-:W-:Y:S01]  /*17e0*/  FADD R23, R18, R23 ;  /* 0x0000001712177221 */ /* 0x008fe20000000000 */
[----:B----4-:R-:W-:Y:S02]  /*17f0*/  FADD R28, R9, R14 ;  /* 0x0000000e091c7221 */ /* 0x010fe40000000000 */
[----:B------:R-:W3:Y:S01]  /*1800*/  LDG.E.CONSTANT R14, desc[UR4][R4.64+0x1cc] ;  /* 0x0001cc04040e7981 */ /* 0x000ee2000c1e9900 */
[----:B------:R-:W-:-:S03]  /*1810*/  FADD R18, R10, R21 ;  /* 0x000000150a127221 */ /* 0x000fc60000000000 */
[----:B------:R-:W4:Y:S04]  /*1820*/  LDG.E.CONSTANT R9, desc[UR4][R4.64+0x2a0] ;  /* 0x0002a00404097981 */ /* 0x000f28000c1e9900 */
[----:B------:R-:W4:Y:S04]  /*1830*/  LDG.E.CONSTANT R10, desc[UR4][R4.64+0x2a4] ;  /* 0x0002a404040a7981 */ /* 0x000f28000c1e9900 */
[----:B------:R-:W4:Y:S01]  /*1840*/  LDG.E.CONSTANT R21, desc[UR4][R4.64+0x2ac] ;  /* 0x0002ac0404157981 */ /* 0x000f22000c1e9900 */
[----:B-----5:R-:W-:Y:S01]  /*1850*/  FADD R13, R13, R20 ;  /* 0x000000140d0d7221 */ /* 0x020fe20000000000 */
[----:B------:R-:W-:Y:S01]  /*1860*/  FADD R3, R16, R3 ;  /* 0x0000000310037221 */ /* 0x000fe20000000000 */
[----:B------:R-:W-:Y:S01]  /*1870*/  FADD R19, R12, R19 ;  /* 0x000000130c137221 */ /* 0x000fe20000000000 */
        /* <DEDUP_REMOVED lines=10> */
[----:B--2---:R-:W-:Y:S01]  /*1920*/  FADD R25, R0, R25 ;  /* 0x0000001900197221 */ /* 0x004fe20000000000 */
[----:B------:R-:W-:-:S04]  /*1930*/  FADD R11, R11, R8 ;  /* 0x000000080b0b7221 */ /* 0x000fc80000000000 */
[----:B------:R-:W-:Y:S04]  /*1940*/  STG.E desc[UR4][R6.64+0xe8], R25 ;  /* 0x0000e81906007986 */ /* 0x000fe8000c101904 */
[----:B------:R-:W-:Y:S01]  /*1950*/  STG.E desc[UR4][R6.64+0x1c8], R11 ;  /* 0x0001c80b06007986 */ /* 0x000fe2000c101904 */
[----:B---3--:R-:W-:Y:S01]  /*1960*/  FADD R17, R17, R14 ;  /* 0x0000000e11117221 */ /* 0x008fe20000000000 */
[----:B----4-:R-:W-:Y:S01]  /*1970*/  FADD R9, R22, R9 ;  /* 0x0000000916097221 */ /* 0x010fe20000000000 */
[----:B------:R-:W-:Y:S01]  /*1980*/  FADD R27, R27, R10 ;  /* 0x0000000a1b1b7221 */ /* 0x000fe20000000000 */
[----:B------:R-:W-:Y:S02]  /*1990*/  FADD R21, R2, R21 ;  /* 0x0000001502157221 */ /* 0x000fe40000000000 */
[----:B------:R-:W-:Y:S04]  /*19a0*/  STG.E desc[UR4][R6.64+0x1cc], R17 ;  /* 0x0001cc1106007986 */ /* 0x000fe8000c101904 */
[----:B------:R-:W-:Y:S04]  /*19b0*/  STG.E desc[UR4][R6.64+0x2a0], R9 ;  /* 0x0002a00906007986 */ /* 0x000fe8000c101904 */
[----:B------:R-:W-:Y:S04]  /*19c0*/  STG.E desc[UR4][R6.64+0x2a4], R27 ;  /* 0x0002a41b06007986 */ /* 0x000fe8000c101904 */
[----:B------:R-:W-:Y:S01]  /*19d0*/  STG.E desc[UR4][R6.64+0x2ac], R21 ;  /* 0x0002ac1506007986 */ /* 0x000fe2000c101904 */
[----:B------:R-:W-:Y:S05]  /*19e0*/  EXIT ;  /* 0x000000000000794d */ /* 0x000fea0003800000 */
.L_x_606:
        /* <DEDUP_REMOVED lines=9> */
.L_x_663:


//--------------------- .text.fused_add_nn_relu_1_kernel0 --------------------------
	.section	.text.fused_add_nn_relu_1_kernel0,"ax",@progbits
	.align	128
        .global         fused_add_nn_relu_1_kernel0
        .type           fused_add_nn_relu_1_kernel0,@function
        .size           fused_add_nn_relu_1_kernel0,(.L_x_664 - fused_add_nn_relu_1_kernel0)
        .other          fused_add_nn_relu_1_kernel0,@"STO_CUDA_ENTRY STV_DEFAULT"
fused_add_nn_relu_1_kernel0:
.text.fused_add_nn_relu_1_kernel0:
        /* <DEDUP_REMOVED lines=20> */
.L_x_607:
        /* <DEDUP_REMOVED lines=12> */
.L_x_664:


//--------------------- .text.fused_nn_contrib_conv2d_winograd_without_weight_transform_add_nn_relu_3_kernel1 --------------------------
	.section	.text.fused_nn_contrib_conv2d_winograd_without_weight_transform_add_nn_relu_3_kernel1,"ax",@progbits
	.align	128
        .global         fused_nn_contrib_conv2d_winograd_without_weight_transform_add_nn_relu_3_kernel1
        .type           fused_nn_contrib_conv2d_winograd_without_weight_transform_add_nn_relu_3_kernel1,@function
        .size           fused_nn_contrib_conv2d_winograd_without_weight_transform_add_nn_relu_3_kernel1,(.L_x_665 - fused_nn_contrib_conv2d_winograd_without_weight_transform_add_nn_relu_3_kernel1)
        .other          fused_nn_contrib_conv2d_winograd_without_weight_transform_add_nn_relu_3_kernel1,@"STO_CUDA_ENTRY STV_DEFAULT"
fused_nn_contrib_conv2d_winograd_without_weight_transform_add_nn_relu_3_kernel1:
.text.fused_nn_contrib_conv2d_winograd_without_weight_transform_add_nn_relu_3_kernel1:
        /* <DEDUP_REMOVED lines=37> */
.L_x_609:
        /* <DEDUP_REMOVED lines=53> */
.L_x_608:
        /* <DEDUP_REMOVED lines=199> */
.L_x_610:
        /* <DEDUP_REMOVED lines=15> */
.L_x_665:


//--------------------- .nv.shared.reserved.0     --------------------------
	.section	.nv.shared.reserved.0,"aw",@nobits
	.weak		__nv_reservedSMEM_offset_0_alias
	.size		__nv_reservedSMEM_offset_0_alias, 0, 64
	.other		__nv_reservedSMEM_offset_0_alias,@"STO_CUDA_RESERVED_SHARED STV_DEFAULT"
__nv_reservedSMEM_offset_0_alias:
	.zero		0
	.zero		64


//--------------------- .nv.shared.fused_nn_conv2d_2_kernel0 --------------------------
	.section	.nv.shared.fused_nn_conv2d_2_kernel0,"aw",@nobits
	.sectionflags	@""
	.align	4
.nv.shared.fused_nn_conv2d_2_kernel0:
	.zero		2912


//--------------------- .nv.shared.fused_nn_conv2d_add_nn_relu_3_kernel0 --------------------------
	.section	.nv.shared.fused_nn_conv2d_add_nn_relu_3_kernel0,"aw",@nobits
	.sectionflags	@""
	.align	4
.nv.shared.fused_nn_conv2d_add_nn_relu_3_kernel0:
	.zero		3732


//--------------------- .nv.shared.fused_nn_conv2d_add_nn_relu_2_kernel0 --------------------------
	.section	.nv.shared.fused_nn_conv2d_add_nn_relu_2_kernel0,"aw",@nobits
	.sectionflags	@""
	.align	4
.nv.shared.fused_nn_conv2d_add_nn_relu_2_kernel0:
	.zero		4696


//--------------------- .nv.shared.fused_nn_conv2d_add_nn_relu_1_kernel0 --------------------------
	.section	.nv.shared.fused_nn_conv2d_add_nn_relu_1_kernel0,"aw",@nobits
	.sectionflags	@""
	.align	4
.nv.shared.fused_nn_conv2d_add_nn_relu_1_kernel0:
	.zero		7952


//--------------------- .nv.shared.fused_nn_contrib_conv2d_winograd_without_weight_transform_add_nn_relu_1_kernel1 --------------------------
	.section	.nv.shared.fused_nn_contrib_conv2d_winograd_without_weight_transform_add_nn_relu_1_kernel1,"aw",@nobits
	.sectionflags	@""
	.align	4
.nv.shared.fused_nn_contrib_conv2d_winograd_without_weight_transform_add_nn_relu_1_kernel1:
	.zero		3104


//--------------------- .nv.shared.fused_nn_contrib_conv2d_winograd_without_weight_transform_add_kernel1 --------------------------
	.section	.nv.shared.fused_nn_contrib_conv2d_winograd_without_weight_transform_add_kernel1,"aw",@nobits
	.sectionflags	@""
	.align	4
.nv.shared.fused_nn_contrib_conv2d_winograd_without_weight_transform_add_kernel1:
	.zero		6144


//--------------------- .nv.shared.fused_nn_contrib_conv2d_winograd_without_weight_transform_add_nn_relu_kernel1 --------------------------
	.section	.nv.shared.fused_nn_contrib_conv2d_winograd_without_weight_transform_add_nn_relu_kernel1,"aw",@nobits
	.sectionflags	@""
	.align	4
.nv.shared.fused_nn_contrib_conv2d_winograd_without_weight_transform_add_nn_relu_kernel1:
	.zero		6144


//--------------------- .nv.shared.fused_nn_contrib_conv2d_winograd_without_weight_transform_add_nn_relu_2_kernel1 --------------------------
	.section	.nv.shared.fused_nn_contrib_conv2d_winograd_without_weight_transform_add_nn_relu_2_kernel1,"aw",@nobits
	.sectionflags	@""
	.align	4
.nv.shared.fused_nn_contrib_conv2d_winograd_without_weight_transform_add_nn_relu_2_kernel1:
	.zero		9344


//--------------------- .nv.shared.fused_nn_dense_add_kernel0 --------------------------
	.section	.nv.shared.fused_nn_dense_add_kernel0,"aw",@nobits
	.sectionflags	@""
	.align	4
.nv.shared.fused_nn_dense_add_kernel0:
	.zero		1284


//--------------------- .nv.shared.fused_nn_conv2d_1_kernel0 --------------------------
	.section	.nv.shared.fused_nn_conv2d_1_kernel0,"aw",@nobits
	.sectionflags	@""
	.align	4
.nv.shared.fused_nn_conv2d_1_kernel0:
	.zero		8640


//--------------------- .nv.shared.fused_nn_contrib_conv2d_winograd_without_weight_transform_add_2_kernel1 --------------------------
	.section	.nv.shared.fused_nn_contrib_conv2d_winograd_without_weight_transform_add_2_kernel1,"aw",@nobits
	.sectionflags	@""
	.align	4
.nv.shared.fused_nn_contrib_conv2d_winograd_without_weight_transform_add_2_kernel1:
	.zero		9344


//--------------------- .nv.shared.fused_nn_contrib_conv2d_winograd_without_weight_transform_add_3_kernel1 --------------------------
	.section	.nv.shared.fused_nn_contrib_conv2d_winograd_without_weight_transform_add_3_kernel1,"aw",@nobits
	.sectionflags	@""
	.align	4
.nv.shared.fused_nn_contrib_conv2d_winograd_without_weight_transform_add_3_kernel1:
	.zero		8320


//--------------------- .nv.shared.fused_nn_conv2d_3_kernel0 --------------------------
	.section	.nv.shared.fused_nn_conv2d_3_kernel0,"aw",@nobits
	.sectionflags	@""
	.align	4
.nv.shared.fused_nn_conv2d_3_kernel0:
	.zero		3904


//--------------------- .nv.shared.fused_nn_contrib_conv2d_winograd_without_weight_transform_add_add_nn_relu_1_kernel1 --------------------------
	.section	.nv.shared.fused_nn_contrib_conv2d_winograd_without_weight_transform_add_add_nn_relu_1_kernel1,"aw",@nobits
	.sectionflags	@""
	.align	4
.nv.shared.fused_nn_contrib_conv2d_winograd_without_weight_transform_add_add_nn_relu_1_kernel1:
	.zero		9344


//--------------------- .nv.shared.fused_nn_contrib_conv2d_winograd_without_weight_transform_add_add_nn_relu_2_kernel1 --------------------------
	.section	.nv.shared.fused_nn_contrib_conv2d_winograd_without_weight_transform_add_add_nn_relu_2_kernel1,"aw",@nobits
	.sectionflags	@""
	.align	4
.nv.shared.fused_nn_contrib_conv2d_winograd_without_weight_transform_add_add_nn_relu_2_kernel1:
	.zero		8320


//--------------------- .nv.shared.fused_nn_conv2d_add_nn_relu_kernel0 --------------------------
	.section	.nv.shared.fused_nn_conv2d_add_nn_relu_kernel0,"aw",@nobits
	.sectionflags	@""
	.align	4
.nv.shared.fused_nn_conv2d_add_nn_relu_kernel0:
	.zero		4048


//--------------------- .nv.shared.fused_nn_contrib_conv2d_winograd_without_weight_transform_add_add_nn_relu_kernel1 --------------------------
	.section	.nv.shared.fused_nn_contrib_conv2d_winograd_without_weight_transform_add_add_nn_relu_kernel1,"aw",@nobits
	.sectionflags	@""
	.align	4
.nv.shared.fused_nn_contrib_conv2d_winograd_without_weight_transform_add_add_nn_relu_kernel1:
	.zero		3104


//--------------------- .nv.shared.fused_nn_conv2d_kernel0 --------------------------
	.section	.nv.shared.fused_nn_conv2d_kernel0,"aw",@nobits
	.sectionflags	@""
	.align	4
.nv.shared.fused_nn_conv2d_kernel0:
	.zero		8704


//--------------------- .nv.shared.fused_nn_contrib_conv2d_winograd_without_weight_transform_add_1_kernel1 --------------------------
	.section	.nv.shared.fused_nn_contrib_conv2d_winograd_without_weight_transform_add_1_kernel1,"aw",@nobits
	.sectionflags	@""
	.align	4
.nv.shared.fused_nn_contrib_conv2d_winograd_without_weight_transform_add_1_kernel1:
	.zero		3104


//--------------------- .nv.shared.fused_nn_contrib_conv2d_winograd_without_weight_transform_add_multiply_add_nn_re_11882905421691233276__kernel1 --------------------------
	.section	.nv.shared.fused_nn_contrib_conv2d_winograd_without_weight_transform_add_multiply_add_nn_re_11882905421691233276__kernel1,"aw",@nobits
	.sectionflags	@""
	.align	4
.nv.shared.fused_nn_contrib_conv2d_winograd_without_weight_transform_add_multiply_add_nn_re_11882905421691233276__kernel1:
	.zero		6144


//--------------------- .nv.shared.fused_nn_contrib_conv2d_winograd_without_weight_transform_add_nn_relu_3_kernel1 --------------------------
	.section	.nv.shared.fused_nn_contrib_conv2d_winograd_without_weight_transform_add_nn_relu_3_kernel1,"aw",@nobits
	.sectionflags	@""
	.align	4
.nv.shared.fused_nn_contrib_conv2d_winograd_without_weight_transform_add_nn_relu_3_kernel1:
	.zero		8320


//--------------------- .nv.constant0.fused_nn_global_avg_pool2d_kernel0 --------------------------
	.section	.nv.constant0.fused_nn_global_avg_pool2d_kernel0,"a",@progbits
	.sectionflags	@""
	.align	4
.nv.constant0.fused_nn_global_avg_pool2d_kernel0:
	.zero		912


//--------------------- .nv.constant0.fused_nn_contrib_conv2d_winograd_without_weight_transform_add_add_nn_relu_kernel0 --------------------------
	.section	.nv.constant0.fused_nn_contrib_conv2d_winograd_without_weight_transform_add_add_nn_relu_kernel0,"a",@progbits
	.sectionflags	@""
	.align	4
.nv.constant0.fused_nn_contrib_conv2d_winograd_without_weight_transform_add_add_nn_relu_kernel0:
	.zero		912


//--------------------- .nv.constant0.fused_nn_contrib_conv2d_winograd_without_weight_transform_add_nn_relu_2_kernel2 --------------------------
	.section	.nv.constant0.fused_nn_contrib_conv2d_winograd_without_weight_transform_add_nn_relu_2_kernel2,"a",@progbits
	.sectionflags	@""
	.align	4
.nv.constant0.fused_nn_contrib_conv2d_winograd_without_weight_transform_add_nn_relu_2_kernel2:
	.zero		920


//--------------------- .nv.constant0.fused_nn_contrib_conv2d_winograd_without_weight_transform_add_2_kernel2 --------------------------
	.section	.nv.constant0.fused_nn_contrib_conv2d_winograd_without_weight_transform_add_2_kernel2,"a",@progbits
	.sectionflags	@""
	.align	4
.nv.constant0.fused_nn_contrib_conv2d_winograd_without_weight_transform_add_2_kernel2:
	.zero		920


//--------------------- .nv.constant0.fused_nn_softmax_kernel0 --------------------------
	.section	.nv.constant0.fused_nn_softmax_kernel0,"a",@progbits
	.sectionflags	@""
	.align	4
.nv.constant0.fused_nn_softmax_kernel0:
	.zero		912


//--------------------- .nv.constant0.fused_nn_conv2d_2_kernel0 --------------------------
	.section	.nv.constant0.fused_nn_conv2d_2_kernel0,"a",@progbits
	.sectionflags	@""
	.align	4
.nv.constant0.fused_nn_conv2d_2_kernel0:
	.zero		920


//--------------------- .nv.constant0.fused_nn_contrib_conv2d_winograd_without_weight_transform_add_1_kernel2 --------------------------
	.section	.nv.constant0.fused_nn_contrib_conv2d_winograd_without_weight_transform_add_1_kernel2,"a",@progbits
	.sectionflags	@""
	.align	4
.nv.constant0.fused_nn_contrib_conv2d_winograd_without_weight_transform_add_1_kernel2:
	.zero		920


//--------------------- .nv.constant0.fused_nn_conv2d_add_nn_relu_3_kernel0 --------------------------
	.section	.nv.constant0.fused_nn_conv2d_add_nn_relu_3_kernel0,"a",@progbits
	.sectionflags	@""
	.align	4
.nv.constant0.fused_nn_conv2d_add_nn_relu_3_kernel0:
	.zero		928


//--------------------- .nv.constant0.fused_nn_contrib_conv2d_winograd_without_weight_transform_add_nn_relu_kernel0 --------------------------
	.section	.nv.constant0.fused_nn_contrib_conv2d_winograd_without_weight_transform_add_nn_relu_kernel0,"a",@progbits
	.sectionflags	@""
	.align	4
.nv.constant0.fused_nn_contrib_conv2d_winograd_without_weight_transform_add_nn_relu_kernel0:
	.zero		912


//--------------------- .nv.constant0.fused_nn_conv2d_add_nn_relu_2_kernel0 --------------------------
	.section	.nv.constant0.fused_nn_conv2d_add_nn_relu_2_kernel0,"a",@progbits
	.sectionflags	@""
	.align	4
.nv.constant0.fused_nn_conv2d_add_nn_relu_2_kernel0:
	.zero		928


//--------------------- .nv.constant0.fused_nn_contrib_conv2d_winograd_without_weight_transform_add_2_kernel0 --------------------------
	.section	.nv.constant0.fused_nn_contrib_conv2d_winograd_without_weight_transform_add_2_kernel0,"a",@progbits
	.sectionflags	@""
	.align	4
.nv.constant0.fused_nn_contrib_conv2d_winograd_without_weight_transform_add_2_kernel0:
	.zero		912


//--------------------- .nv.constant0.fused_nn_contrib_conv2d_winograd_without_weight_transform_add_nn_relu_1_kernel0 --------------------------
	.section	.nv.constant0.fused_nn_contrib_conv2d_winograd_without_weight_transform_add_nn_relu_1_kernel0,"a",@progbits
	.sectionflags	@""
	.align	4
.nv.constant0.fused_nn_contrib_conv2d_winograd_without_weight_transform_add_nn_relu_1_kernel0:
	.zero		912


//--------------------- .nv.constant0.fused_add_nn_relu_kernel0 --------------------------
	.section	.nv.constant0.fused_add_nn_relu_kernel0,"a",@progbits
	.sectionflags	@""
	.align	4
.nv.constant0.fused_add_nn_relu_kernel0:
	.zero		920


//--------------------- .nv.constant0.fused_nn_conv2d_add_nn_relu_1_kernel0 --------------------------
	.section	.nv.constant0.fused_nn_conv2d_add_nn_relu_1_kernel0,"a",@progbits
	.sectionflags	@""
	.align	4
.nv.constant0.fused_nn_conv2d_add_nn_relu_1_kernel0:
	.zero		928


//--------------------- .nv.constant0.fused_nn_contrib_conv2d_winograd_without_weight_transform_add_nn_relu_1_kernel1 --------------------------
	.section	.nv.constant0.fused_nn_contrib_conv2d_winograd_without_weight_transform_add_nn_relu_1_kernel1,"a",@progbits
	.sectionflags	@""
	.align	4
.nv.constant0.fused_nn_contrib_conv2d_winograd_without_weight_transform_add_nn_relu_1_kernel1:
	.zero		920


//--------------------- .nv.constant0.fused_add_nn_relu_3_kernel0 --------------------------
	.section	.nv.constant0.fused_add_nn_relu_3_kernel0,"a",@progbits
	.sectionflags	@""
	.align	4
.nv.constant0.fused_add_nn_relu_3_kernel0:
	.zero		920


//--------------------- .nv.constant0.fused_nn_contrib_conv2d_winograd_without_weight_transform_add_kernel1 --------------------------
	.section	.nv.constant0.fused_nn_contrib_conv2d_winograd_without_weight_transform_add_kernel1,"a",@progbits
	.sectionflags	@""
	.align	4
.nv.constant0.fused_nn_contrib_conv2d_winograd_without_weight_transform_add_kernel1:
	.zero		920


//--------------------- .nv.constant0.fused_nn_contrib_conv2d_winograd_without_weight_transform_add_nn_relu_3_kernel0 --------------------------
	.section	.nv.constant0.fused_nn_contrib_conv2d_winograd_without_weight_transform_add_nn_relu_3_kernel0,"a",@progbits
	.sectionflags	@""
	.align	4
.nv.constant0.fused_nn_contrib_conv2d_winograd_without_weight_transform_add_nn_relu_3_kernel0:
	.zero		912


//--------------------- .nv.constant0.fused_nn_contrib_conv2d_winograd_without_weight_transform_add_nn_relu_kernel1 --------------------------
	.section	.nv.constant0.fused_nn_contrib_conv2d_winograd_without_weight_transform_add_nn_relu_kernel1,"a",@progbits
	.sectionflags	@""
	.align	4
.nv.constant0.fused_nn_contrib_conv2d_winograd_without_weight_transform_add_nn_relu_kernel1:
	.zero		920


//--------------------- .nv.constant0.fused_nn_contrib_conv2d_winograd_without_weight_transform_add_nn_relu_2_kernel1 --------------------------
	.section	.nv.constant0.fused_nn_contrib_conv2d_winograd_without_weight_transform_add_nn_relu_2_kernel1,"a",@progbits
	.sectionflags	@""
	.align	4
.nv.constant0.fused_nn_contrib_conv2d_winograd_without_weight_transform_add_nn_relu_2_kernel1:
	.zero		920


//--------------------- .nv.constant0.fused_nn_contrib_conv2d_winograd_without_weight_transform_add_add_nn_relu_kernel2 --------------------------
	.section	.nv.constant0.fused_nn_contrib_conv2d_winograd_without_weight_transform_add_add_nn_relu_kernel2,"a",@progbits
	.sectionflags	@""
	.align	4
.nv.constant0.fused_nn_contrib_conv2d_winograd_without_weight_transform_add_add_nn_relu_kernel2:
	.zero		928


//--------------------- .nv.constant0.fused_nn_contrib_conv2d_winograd_without_weight_transform_add_nn_relu_1_kernel2 --------------------------
	.section	.nv.constant0.fused_nn_contrib_conv2d_winograd_without_weight_transform_add_nn_relu_1_kernel2,"a",@progbits
	.sectionflags	@""
	.align	4
.nv.constant0.fused_nn_contrib_conv2d_winograd_without_weight_transform_add_nn_relu_1_kernel2:
	.zero		920


//--------------------- .nv.constant0.fused_nn_dense_add_kernel0 --------------------------
	.section	.nv.constant0.fused_nn_dense_add_kernel0,"a",@progbits
	.sectionflags	@""
	.align	4
.nv.constant0.fused_nn_dense_add_kernel0:
	.zero		928


//--------------------- .nv.constant0.fused_add_10_kernel0 --------------------------
	.section	.nv.constant0.fused_add_10_kernel0,"a",@progbits
	.sectionflags	@""
	.align	4
.nv.constant0.fused_add_10_kernel0:
	.zero		920


//--------------------- .nv.constant0.fused_nn_contrib_conv2d_winograd_without_weight_transform_add_3_kernel0 --------------------------
	.section	.nv.constant0.fused_nn_contrib_conv2d_winograd_without_weight_transform_add_3_kernel0,"a",@progbits
	.sectionflags	@""
	.align	4
.nv.constant0.fused_nn_contrib_conv2d_winograd_without_weight_transform_add_3_kernel0:
	.zero		912


//--------------------- .nv.constant0.fused_nn_conv2d_1_kernel0 --------------------------
	.section	.nv.constant0.fused_nn_conv2d_1_kernel0,"a",@progbits
	.sectionflags	@""
	.align	4
.nv.constant0.fused_nn_conv2d_1_kernel0:
	.zero		920


//--------------------- .nv.constant0.fused_nn_contrib_conv2d_winograd_without_weight_transform_add_2_kernel1 --------------------------
	.section	.nv.constant0.fused_nn_contrib_conv2d_winograd_without_weight_transform_add_2_kernel1,"a",@progbits
	.sectionflags	@""
	.align	4
.nv.constant0.fused_nn_contrib_conv2d_winograd_without_weight_transform_add_2_kernel1:
	.zero		920


//--------------------- .nv.constant0.fused_nn_contrib_conv2d_winograd_without_weight_transform_add_kernel2 --------------------------
	.section	.nv.constant0.fused_nn_contrib_conv2d_winograd_without_weight_transform_add_kernel2,"a",@progbits
	.sectionflags	@""
	.align	4
.nv.constant0.fused_nn_contrib_conv2d_winograd_without_weight_transform_add_kernel2:
	.zero		920


//--------------------- .nv.constant0.fused_nn_contrib_conv2d_winograd_without_weight_transform_add_multiply_add_nn_re_11882905421691233276__kernel2 --------------------------
	.section	.nv.constant0.fused_nn_contrib_conv2d_winograd_without_weight_transform_add_multiply_add_nn_re_11882905421691233276__kernel2,"a",@progbits
	.sectionflags	@""
	.align	4
.nv.constant0.fused_nn_contrib_conv2d_winograd_without_weight_transform_add_multiply_add_nn_re_11882905421691233276__kernel2:
	.zero		936


//--------------------- .nv.constant0.fused_nn_batch_flatten_kernel0 --------------------------
	.section	.nv.constant0.fused_nn_batch_flatten_kernel0,"a",@progbits
	.sectionflags	@""
	.align	4
.nv.constant0.fused_nn_batch_flatten_kernel0:
	.zero		912


//--------------------- .nv.constant0.fused_nn_contrib_conv2d_winograd_without_weight_transform_add_nn_relu_2_kernel0 --------------------------
	.section	.nv.constant0.fused_nn_contrib_conv2d_winograd_without_weight_transform_add_nn_relu_2_kernel0,"a",@progbits
	.sectionflags	@""
	.align	4
.nv.constant0.fused_nn_contrib_conv2d_winograd_without_weight_transform_add_nn_relu_2_kernel0:
	.zero		912


//--------------------- .nv.constant0.fused_nn_contrib_conv2d_winograd_without_weight_transform_add_3_kernel1 --------------------------
	.section	.nv.constant0.fused_nn_contrib_conv2d_winograd_without_weight_transform_add_3_kernel1,"a",@progbits
	.sectionflags	@""
	.align	4
.nv.constant0.fused_nn_contrib_conv2d_winograd_without_weight_transform_add_3_kernel1:
	.zero		920


//--------------------- .nv.constant0.fused_nn_contrib_conv2d_winograd_without_weight_transform_add_nn_relu_3_kernel2 --------------------------
	.section	.nv.constant0.fused_nn_contrib_conv2d_winograd_without_weight_transform_add_nn_relu_3_kernel2,"a",@progbits
	.sectionflags	@""
	.align	4
.nv.constant0.fused_nn_contrib_conv2d_winograd_without_weight_transform_add_nn_relu_3_kernel2:
	.zero		920


//--------------------- .nv.constant0.fused_nn_contrib_conv2d_winograd_without_weight_transform_add_1_kernel0 --------------------------
	.section	.nv.constant0.fused_nn_contrib_conv2d_winograd_without_weight_transform_add_1_kernel0,"a",@progbits
	.sectionflags	@""
	.align	4
.nv.constant0.fused_nn_contrib_conv2d_winograd_without_weight_transform_add_1_kernel0:
	.zero		912


//--------------------- .nv.constant0.fused_nn_contrib_conv2d_winograd_without_weight_transform_add_add_nn_relu_1_kernel2 --------------------------
	.section	.nv.constant0.fused_nn_contrib_conv2d_winograd_without_weight_transform_add_add_nn_relu_1_kernel2,"a",@progbits
	.sectionflags	@""
	.align	4
.nv.constant0.fused_nn_contrib_conv2d_winograd_without_weight_transform_add_add_nn_relu_1_kernel2:
	.zero		928


//--------------------- .nv.constant0.fused_nn_conv2d_3_kernel0 --------------------------
	.section	.nv.constant0.fused_nn_conv2d_3_kernel0,"a",@progbits
	.sectionflags	@""
	.align	4
.nv.constant0.fused_nn_conv2d_3_kernel0:
	.zero		920


//--------------------- .nv.constant0.fused_nn_contrib_conv2d_winograd_without_weight_transform_add_add_nn_relu_2_kernel2 --------------------------
	.section	.nv.constant0.fused_nn_contrib_conv2d_winograd_without_weight_transform_add_add_nn_relu_2_kernel2,"a",@progbits
	.sectionflags	@""
	.align	4
.nv.constant0.fused_nn_contrib_conv2d_winograd_without_weight_transform_add_add_nn_relu_2_kernel2:
	.zero		928


//--------------------- .nv.constant0.fused_nn_contrib_conv2d_winograd_without_weight_transform_add_nn_relu_kernel2 --------------------------
	.section	.nv.constant0.fused_nn_contrib_conv2d_winograd_without_weight_transform_add_nn_relu_kernel2,"a",@progbits
	.sectionflags	@""
	.align	4
.nv.constant0.fused_nn_contrib_conv2d_winograd_without_weight_transform_add_nn_relu_kernel2:
	.zero		920


//--------------------- .nv.constant0.fused_nn_contrib_conv2d_winograd_without_weight_transform_add_add_nn_relu_1_kernel0 --------------------------
	.section	.nv.constant0.fused_nn_contrib_conv2d_winograd_without_weight_transform_add_add_nn_relu_1_kernel0,"a",@progbits
	.sectionflags	@""
	.align	4
.nv.constant0.fused_nn_contrib_conv2d_winograd_without_weight_transform_add_add_nn_relu_1_kernel0:
	.zero		912


//--------------------- .nv.constant0.fused_nn_max_pool2d_add_nn_relu_kernel0 --------------------------
	.section	.nv.constant0.fused_nn_max_pool2d_add_nn_relu_kernel0,"a",@progbits
	.sectionflags	@""
	.align	4
.nv.constant0.fused_nn_max_pool2d_add_nn_relu_kernel0:
	.zero		920


//--------------------- .nv.constant0.fused_nn_contrib_conv2d_winograd_without_weight_transform_add_add_nn_relu_1_kernel1 --------------------------
	.section	.nv.constant0.fused_nn_contrib_conv2d_winograd_without_weight_transform_add_add_nn_relu_1_kernel1,"a",@progbits
	.sectionflags	@""
	.align	4
.nv.constant0.fused_nn_contrib_conv2d_winograd_without_weight_transform_add_add_nn_relu_1_kernel1:
	.zero		920


//--------------------- .nv.constant0.fused_nn_contrib_conv2d_winograd_without_weight_transform_add_add_nn_relu_2_kernel1 --------------------------
	.section	.nv.constant0.fused_nn_contrib_conv2d_winograd_without_weight_transform_add_add_nn_relu_2_kernel1,"a",@progbits
	.sectionflags	@""
	.align	4
.nv.constant0.fused_nn_contrib_conv2d_winograd_without_weight_transform_add_add_nn_relu_2_kernel1:
	.zero		920


//--------------------- .nv.constant0.fused_nn_conv2d_add_nn_relu_kernel0 --------------------------
	.section	.nv.constant0.fused_nn_conv2d_add_nn_relu_kernel0,"a",@progbits
	.sectionflags	@""
	.align	4
.nv.constant0.fused_nn_conv2d_add_nn_relu_kernel0:
	.zero		928


//--------------------- .nv.constant0.fused_nn_contrib_conv2d_winograd_without_weight_transform_add_add_nn_relu_kernel1 --------------------------
	.section	.nv.constant0.fused_nn_contrib_conv2d_winograd_without_weight_transform_add_add_nn_relu_kernel1,"a",@progbits
	.sectionflags	@""
	.align	4
.nv.constant0.fused_nn_contrib_conv2d_winograd_without_weight_transform_add_add_nn_relu_kernel1:
	.zero		920


//--------------------- .nv.constant0.fused_nn_conv2d_kernel0 --------------------------
	.section	.nv.constant0.fused_nn_conv2d_kernel0,"a",@progbits
	.sectionflags	@""
	.align	4
.nv.constant0.fused_nn_conv2d_kernel0:
	.zero		920


//--------------------- .nv.constant0.fused_nn_contrib_conv2d_winograd_without_weight_transform_add_add_nn_relu_2_kernel0 --------------------------
	.section	.nv.constant0.fused_nn_contrib_conv2d_winograd_without_weight_transform_add_add_nn_relu_2_kernel0,"a",@progbits
	.sectionflags	@""
	.align	4
.nv.constant0.fused_nn_contrib_conv2d_winograd_without_weight_transform_add_add_nn_relu_2_kernel0:
	.zero		912


//--------------------- .nv.constant0.fused_add_nn_relu_2_kernel0 --------------------------
	.section	.nv.constant0.fused_add_nn_relu_2_kernel0,"a",@progbits
	.sectionflags	@""
	.align	4
.nv.constant0.fused_add_nn_relu_2_kernel0:
	.zero		920


//--------------------- .nv.constant0.fused_nn_contrib_conv2d_winograd_without_weight_transform_add_1_kernel1 --------------------------
	.section	.nv.constant0.fused_nn_contrib_conv2d_winograd_without_weight_transform_add_1_kernel1,"a",@progbits
	.sectionflags	@""
	.align	4
.nv.constant0.fused_nn_contrib_conv2d_winograd_without_weight_transform_add_1_kernel1:
	.zero		920


//--------------------- .nv.constant0.fused_nn_contrib_conv2d_winograd_without_weight_transform_add_multiply_add_nn_re_11882905421691233276__kernel0 --------------------------
	.section	.nv.constant0.fused_nn_contrib_conv2d_winograd_without_weight_transform_add_multiply_add_nn_re_11882905421691233276__kernel0,"a",@progbits
	.sectionflags	@""
	.align	4
.nv.constant0.fused_nn_contrib_conv2d_winograd_without_weight_transform_add_multiply_add_nn_re_11882905421691233276__kernel0:
	.zero		912


//--------------------- .nv.constant0.fused_nn_contrib_conv2d_winograd_without_weight_transform_add_kernel0 --------------------------
	.section	.nv.constant0.fused_nn_contrib_conv2d_winograd_without_weight_transform_add_kernel0,"a",@progbits
	.sectionflags	@""
	.align	4
.nv.constant0.fused_nn_contrib_conv2d_winograd_without_weight_transform_add_kernel0:
	.zero		912


//--------------------- .nv.constant0.fused_nn_contrib_conv2d_winograd_without_weight_transform_add_multiply_add_nn_re_11882905421691233276__kernel1 --------------------------
	.section	.nv.constant0.fused_nn_contrib_conv2d_winograd_without_weight_transform_add_multiply_add_nn_re_11882905421691233276__kernel1,"a",@progbits
	.sectionflags	@""
	.align	4
.nv.constant0.fused_nn_contrib_conv2d_winograd_without_weight_transform_add_multiply_add_nn_re_11882905421691233276__kernel1:
	.zero		920


//--------------------- .nv.constant0.fused_nn_contrib_conv2d_winograd_without_weight_transform_add_3_kernel2 --------------------------
	.section	.nv.constant0.fused_nn_contrib_conv2d_winograd_without_weight_transform_add_3_kernel2,"a",@progbits
	.sectionflags	@""
	.align	4
.nv.constant0.fused_nn_contrib_conv2d_winograd_without_weight_transform_add_3_kernel2:
	.zero		920


//--------------------- .nv.constant0.fused_add_nn_relu_1_kernel0 --------------------------
	.section	.nv.constant0.fused_add_nn_relu_1_kernel0,"a",@progbits
	.sectionflags	@""
	.align	4
.nv.constant0.fused_add_nn_relu_1_kernel0:
	.zero		920


//--------------------- .nv.constant0.fused_nn_contrib_conv2d_winograd_without_weight_transform_add_nn_relu_3_kernel1 --------------------------
	.section	.nv.constant0.fused_nn_contrib_conv2d_winograd_without_weight_transform_add_nn_relu_3_kernel1,"a",@progbits
	.sectionflags	@""
	.align	4
.nv.constant0.fused_nn_contrib_conv2d_winograd_without_weight_transform_add_nn_relu_3_kernel1:
	.zero		920


//--------------------- SYMBOLS --------------------------

	.type		.nv.reservedSmem.offset0,@object
	.size		.nv.reservedSmem.offset0,0x4
	.type		.nv.reservedSmem.cap,@object
	.size		.nv.reservedSmem.cap,0x4
